// auto-generated by cutlass_sweep.gemm — config: {"arch": "sm_100", "cluster_m": 8, "cluster_n": 1, "dtype": "mxfp8_e4m3", "dtype_b": "mxfp8_e4m3", "layout": "nt", "stages": 0, "tile_k": 256, "tile_m": 128, "tile_n": 256}
#include "cutlass/cutlass.h"
#include "cutlass/gemm/collective/collective_builder.hpp"
#include "cutlass/gemm/device/gemm_universal_adapter.h"
#include "cutlass/gemm/kernel/gemm_universal.hpp"
#include "cutlass/epilogue/collective/collective_builder.hpp"

using ElemA = cutlass::mx_float8_t<cutlass::float_e4m3_t>;
using ElemB = cutlass::mx_float8_t<cutlass::float_e4m3_t>;
using ElemCD = cutlass::bfloat16_t;
using Acc  = float;
using TileShape    = cute::Shape<cute::_128, cute::_256, cute::_256>;
using ClusterShape = cute::Shape<cute::_8, cute::_1, cute::_1>;

using CollectiveEpilogue = typename cutlass::epilogue::collective::CollectiveBuilder<
    cutlass::arch::Sm100, cutlass::arch::OpClassTensorOp,
    TileShape, ClusterShape,
    cutlass::epilogue::collective::EpilogueTileAuto,
    Acc, Acc,
    ElemCD, cutlass::layout::RowMajor, 128 / cutlass::sizeof_bits<ElemCD>::value,
    ElemCD, cutlass::layout::RowMajor, 128 / cutlass::sizeof_bits<ElemCD>::value,
    cutlass::epilogue::collective::EpilogueScheduleAuto
  >::CollectiveOp;

using CollectiveMainloop = typename cutlass::gemm::collective::CollectiveBuilder<
    cutlass::arch::Sm100, cutlass::arch::OpClassBlockScaledTensorOp,
    ElemA, cutlass::layout::RowMajor, 32,
    ElemB, cutlass::layout::ColumnMajor, 32,
    Acc,
    TileShape, ClusterShape,
    cutlass::gemm::collective::StageCountAutoCarveout<static_cast<int>(sizeof(typename CollectiveEpilogue::SharedStorage))>,
    cutlass::gemm::collective::KernelScheduleAuto
  >::CollectiveOp;

using GemmKernel = cutlass::gemm::kernel::GemmUniversal<
    cute::Shape<int,int,int,int>,
    CollectiveMainloop,
    CollectiveEpilogue
>;
using Gemm = cutlass::gemm::device::GemmUniversalAdapter<GemmKernel>;

// Force the device kernel symbol into the cubin without needing a host main.
auto* _anchor = &cutlass::device_kernel<GemmKernel>;


// ===== COMPILED SASS (sm_100a) =====

	.target	sm_100a

	.elftype	@"ET_EXEC"


//--------------------- .note.nv.tkinfo           --------------------------
	.section	.note.nv.tkinfo,"",@"SHT_NOTE"
	.sectionflags	@"SHF_NOTE_NV_TKINFO"
	.tkinfo
        /*0018*/ 	.word	0x00000002
        /*0030*/ 	.string	""
        /*0030*/ 	.string	"ptxas"
        /*0030*/ 	.string	"Cuda compilation tools, release 13.0, V13.0.88"
        /*0030*/ 	.string	"Build cuda_13.0.r13.0/compiler.36424714_0"
        /*0030*/ 	.string	"-arch sm_100a -m 64 "



//--------------------- .note.nv.cuinfo           --------------------------
	.section	.note.nv.cuinfo,"",@"SHT_NOTE"
	.sectionflags	@"SHF_NOTE_NV_CUINFO"
        /*0018*/ 	.short	0x0002
        /*001a*/ 	.short	0x0064
        /*001c*/ 	.short	0x0082
	.zero		2


//--------------------- .nv.info                  --------------------------
	.section	.nv.info,"",@"SHT_CUDA_INFO"
	.align	4


	//----- nvinfo : EIATTR_REGCOUNT
	.align		4
        /*0000*/ 	.byte	0x04, 0x2f
        /*0002*/ 	.short	(.L_19 - .L_18)
	.align		4
.L_18:
        /*0004*/ 	.word	index@(_ZN7cutlass13device_kernelINS_4gemm6kernel13GemmUniversalIN4cute5tupleIJiiiiEEENS1_10collective13CollectiveMmaINS1_46MainloopSm100TmaUmmaWarpSpecializedBlockScaledILi1ELi2ELi1ENS5_IJNS4_1CILi8EEENSA_ILi1EEESC_EEEEENS5_IJNSA_ILi128EEENSA_ILi256EEESG_EEENS5_IJNS_12float_e4m3_tENS_13float_ue8m0_tEEEENS5_IJNS5_IJlSC_lEEENS4_6LayoutINS5_IJNS5_IJNS5_IJNSA_ILi32EEENSA_ILi4EEEEEEiEEESQ_NS5_IJSC_iEEEEEENS5_IJNS5_IJNS5_IJNSA_ILi16EEESO_EEEiEEENS5_IJNS5_IJNSA_ILi0EEESC_EEENSA_ILi512EEEEEENS5_IJSW_iEEEEEEEEEEESK_S13_NS4_8TiledMMAINS4_8MMA_AtomIJNS4_21SM100_MMA_MXF8F6F4_SSISI_SI_fSJ_Li128ELi256ELNS4_4UMMA5MajorE0ELS18_0ELNS17_7ScaleInE0ELS19_0EEEEEENSM_INS5_IJSC_SC_SC_EEENS5_IJSW_SW_SW_EEEEENS5_IJNS4_10UnderscoreES1F_S1F_EEEEENS5_IJNS4_13SM90_TMA_LOADES1I_EEENS5_IJNS4_14ComposedLayoutINS4_7SwizzleILi3ELi4ELi3EEENS4_18smem_ptr_flag_bitsILi8EEENSM_INS5_IJSB_SF_EEENS5_IJSF_SC_EEEEEEENSM_INS5_IJNS5_IJNS5_IJSP_SC_EEENS5_IJSN_SC_EEEEEESC_NS5_IJSO_NSA_ILi2EEEEEEEEENS5_IJNS5_IJNS5_IJSU_SY_EEESX_EEESW_NS5_IJSC_SY_EEEEEEEEEEEvNS4_8identityENS5_IJNS4_23SM90_TMA_LOAD_MULTICASTES26_EEENS5_IJS1S_NSM_INS5_IJNS5_IJNS5_IJSP_S1W_EEES1U_EEESC_S1X_EEENS5_IJS20_SW_NS5_IJSC_NSA_ILi1024EEEEEEEEEEEEEEvS25_EENS_8epilogue10collective18CollectiveEpilogueINS2H_23Sm100TmaWarpSpecializedILi4ELi2ELi32ELb1ELb0EEEJNS5_IJNSA_ILi64EEESG_SG_EEENS5_IJNSM_IS2M_SC_EENSM_INS5_IJSN_S1W_EEENS5_IJSC_SF_EEEEEEEENS_10bfloat16_tESL_S2T_SL_NS2H_6fusion15FusionCallbacksIS2L_NS2U_17LinearCombinationIS2T_fS2T_fLNS_15FloatRoundStyleE2EEES2N_S2S_JEEENS4_5SM1004TMEM4LOAD26SM100_TMEM_LOAD_32dp32b32xES1I_NS1K_INS1L_ILi2ELi4ELi3EEENS1N_ILi16EEENSM_INS5_IJSB_SN_EEES1U_EEEENS4_39AutoVectorizingCopyWithAssumedAlignmentILi128EEENS4_14SM90_TMA_STOREES38_S3A_S3A_EEEvvEEEEvNT_6ParamsE)
        /*0008*/ 	.word	0x000000de


	//----- nvinfo : EIATTR_FRAME_SIZE
	.align		4
.L_19:
        /*000c*/ 	.byte	0x04, 0x11
        /*000e*/ 	.short	(.L_21 - .L_20)
	.align		4
.L_20:
        /*0010*/ 	.word	index@($__internal_2_$__cuda_sm10x_tcgen05_guardrail_trap_unallocated_columns_being_dealloced)
        /*0014*/ 	.word	0x00000000


	//----- nvinfo : EIATTR_FRAME_SIZE
	.align		4
.L_21:
        /*0018*/ 	.byte	0x04, 0x11
        /*001a*/ 	.short	(.L_23 - .L_22)
	.align		4
.L_22:
        /*001c*/ 	.word	index@($__internal_1_$__cuda_sm10x_tcgen05_guardrail_trap_phase_invalid_during_alloc)
        /*0020*/ 	.word	0x00000000


	//----- nvinfo : EIATTR_FRAME_SIZE
	.align		4
.L_23:
        /*0024*/ 	.byte	0x04, 0x11
        /*0026*/ 	.short	(.L_25 - .L_24)
	.align		4
.L_24:
        /*0028*/ 	.word	index@($__internal_0_$__cuda_sm10x_tcgen05_guardrail_trap_col_being_dealloced_not_returned_by_alloc)
        /*002c*/ 	.word	0x00000000


	//----- nvinfo : EIATTR_FRAME_SIZE
	.align		4
.L_25:
        /*0030*/ 	.byte	0x04, 0x11
        /*0032*/ 	.short	(.L_27 - .L_26)
	.align		4
.L_26:
        /*0034*/ 	.word	index@(_ZN7cutlass13device_kernelINS_4gemm6kernel13GemmUniversalIN4cute5tupleIJiiiiEEENS1_10collective13CollectiveMmaINS1_46MainloopSm100TmaUmmaWarpSpecializedBlockScaledILi1ELi2ELi1ENS5_IJNS4_1CILi8EEENSA_ILi1EEESC_EEEEENS5_IJNSA_ILi128EEENSA_ILi256EEESG_EEENS5_IJNS_12float_e4m3_tENS_13float_ue8m0_tEEEENS5_IJNS5_IJlSC_lEEENS4_6LayoutINS5_IJNS5_IJNS5_IJNSA_ILi32EEENSA_ILi4EEEEEEiEEESQ_NS5_IJSC_iEEEEEENS5_IJNS5_IJNS5_IJNSA_ILi16EEESO_EEEiEEENS5_IJNS5_IJNSA_ILi0EEESC_EEENSA_ILi512EEEEEENS5_IJSW_iEEEEEEEEEEESK_S13_NS4_8TiledMMAINS4_8MMA_AtomIJNS4_21SM100_MMA_MXF8F6F4_SSISI_SI_fSJ_Li128ELi256ELNS4_4UMMA5MajorE0ELS18_0ELNS17_7ScaleInE0ELS19_0EEEEEENSM_INS5_IJSC_SC_SC_EEENS5_IJSW_SW_SW_EEEEENS5_IJNS4_10UnderscoreES1F_S1F_EEEEENS5_IJNS4_13SM90_TMA_LOADES1I_EEENS5_IJNS4_14ComposedLayoutINS4_7SwizzleILi3ELi4ELi3EEENS4_18smem_ptr_flag_bitsILi8EEENSM_INS5_IJSB_SF_EEENS5_IJSF_SC_EEEEEEENSM_INS5_IJNS5_IJNS5_IJSP_SC_EEENS5_IJSN_SC_EEEEEESC_NS5_IJSO_NSA_ILi2EEEEEEEEENS5_IJNS5_IJNS5_IJSU_SY_EEESX_EEESW_NS5_IJSC_SY_EEEEEEEEEEEvNS4_8identityENS5_IJNS4_23SM90_TMA_LOAD_MULTICASTES26_EEENS5_IJS1S_NSM_INS5_IJNS5_IJNS5_IJSP_S1W_EEES1U_EEESC_S1X_EEENS5_IJS20_SW_NS5_IJSC_NSA_ILi1024EEEEEEEEEEEEEEvS25_EENS_8epilogue10collective18CollectiveEpilogueINS2H_23Sm100TmaWarpSpecializedILi4ELi2ELi32ELb1ELb0EEEJNS5_IJNSA_ILi64EEESG_SG_EEENS5_IJNSM_IS2M_SC_EENSM_INS5_IJSN_S1W_EEENS5_IJSC_SF_EEEEEEEENS_10bfloat16_tESL_S2T_SL_NS2H_6fusion15FusionCallbacksIS2L_NS2U_17LinearCombinationIS2T_fS2T_fLNS_15FloatRoundStyleE2EEES2N_S2S_JEEENS4_5SM1004TMEM4LOAD26SM100_TMEM_LOAD_32dp32b32xES1I_NS1K_INS1L_ILi2ELi4ELi3EEENS1N_ILi16EEENSM_INS5_IJSB_SN_EEES1U_EEEENS4_39AutoVectorizingCopyWithAssumedAlignmentILi128EEENS4_14SM90_TMA_STOREES38_S3A_S3A_EEEvvEEEEvNT_6ParamsE)
        /*0038*/ 	.word	0x00000000


	//----- nvinfo : EIATTR_MIN_STACK_SIZE
	.align		4
.L_27:
        /*003c*/ 	.byte	0x04, 0x12
        /*003e*/ 	.short	(.L_29 - .L_28)
	.align		4
.L_28:
        /*0040*/ 	.word	index@(_ZN7cutlass13device_kernelINS_4gemm6kernel13GemmUniversalIN4cute5tupleIJiiiiEEENS1_10collective13CollectiveMmaINS1_46MainloopSm100TmaUmmaWarpSpecializedBlockScaledILi1ELi2ELi1ENS5_IJNS4_1CILi8EEENSA_ILi1EEESC_EEEEENS5_IJNSA_ILi128EEENSA_ILi256EEESG_EEENS5_IJNS_12float_e4m3_tENS_13float_ue8m0_tEEEENS5_IJNS5_IJlSC_lEEENS4_6LayoutINS5_IJNS5_IJNS5_IJNSA_ILi32EEENSA_ILi4EEEEEEiEEESQ_NS5_IJSC_iEEEEEENS5_IJNS5_IJNS5_IJNSA_ILi16EEESO_EEEiEEENS5_IJNS5_IJNSA_ILi0EEESC_EEENSA_ILi512EEEEEENS5_IJSW_iEEEEEEEEEEESK_S13_NS4_8TiledMMAINS4_8MMA_AtomIJNS4_21SM100_MMA_MXF8F6F4_SSISI_SI_fSJ_Li128ELi256ELNS4_4UMMA5MajorE0ELS18_0ELNS17_7ScaleInE0ELS19_0EEEEEENSM_INS5_IJSC_SC_SC_EEENS5_IJSW_SW_SW_EEEEENS5_IJNS4_10UnderscoreES1F_S1F_EEEEENS5_IJNS4_13SM90_TMA_LOADES1I_EEENS5_IJNS4_14ComposedLayoutINS4_7SwizzleILi3ELi4ELi3EEENS4_18smem_ptr_flag_bitsILi8EEENSM_INS5_IJSB_SF_EEENS5_IJSF_SC_EEEEEEENSM_INS5_IJNS5_IJNS5_IJSP_SC_EEENS5_IJSN_SC_EEEEEESC_NS5_IJSO_NSA_ILi2EEEEEEEEENS5_IJNS5_IJNS5_IJSU_SY_EEESX_EEESW_NS5_IJSC_SY_EEEEEEEEEEEvNS4_8identityENS5_IJNS4_23SM90_TMA_LOAD_MULTICASTES26_EEENS5_IJS1S_NSM_INS5_IJNS5_IJNS5_IJSP_S1W_EEES1U_EEESC_S1X_EEENS5_IJS20_SW_NS5_IJSC_NSA_ILi1024EEEEEEEEEEEEEEvS25_EENS_8epilogue10collective18CollectiveEpilogueINS2H_23Sm100TmaWarpSpecializedILi4ELi2ELi32ELb1ELb0EEEJNS5_IJNSA_ILi64EEESG_SG_EEENS5_IJNSM_IS2M_SC_EENSM_INS5_IJSN_S1W_EEENS5_IJSC_SF_EEEEEEEENS_10bfloat16_tESL_S2T_SL_NS2H_6fusion15FusionCallbacksIS2L_NS2U_17LinearCombinationIS2T_fS2T_fLNS_15FloatRoundStyleE2EEES2N_S2S_JEEENS4_5SM1004TMEM4LOAD26SM100_TMEM_LOAD_32dp32b32xES1I_NS1K_INS1L_ILi2ELi4ELi3EEENS1N_ILi16EEENSM_INS5_IJSB_SN_EEES1U_EEEENS4_39AutoVectorizingCopyWithAssumedAlignmentILi128EEENS4_14SM90_TMA_STOREES38_S3A_S3A_EEEvvEEEEvNT_6ParamsE)
        /*0044*/ 	.word	0x00000000
.L_29:


//--------------------- .nv.compat                --------------------------
	.section	.nv.compat,"",@"SHT_CUDA_COMPAT_INFO"
	.align	4
        /*0000*/ 	.byte	0x02, 0x09, 0x01, 0x00, 0x02, 0x02, 0x02, 0x00, 0x02, 0x05, 0x05, 0x00, 0x03, 0x07, 0x01, 0x01
        /*0010*/ 	.byte	0x02, 0x03, 0x01, 0x00, 0x02, 0x06, 0x01, 0x00, 0x04, 0x0b, 0x08, 0x00, 0x09, 0x00, 0x00, 0x00
        /*0020*/ 	.byte	0x00, 0x00, 0x00, 0x00


//--------------------- .nv.info._ZN7cutlass13device_kernelINS_4gemm6kernel13GemmUniversalIN4cute5tupleIJiiiiEEENS1_10collective13CollectiveMmaINS1_46MainloopSm100TmaUmmaWarpSpecializedBlockScaledILi1ELi2ELi1ENS5_IJNS4_1CILi8EEENSA_ILi1EEESC_EEEEENS5_IJNSA_ILi128EEENSA_ILi256EEESG_EEENS5_IJNS_12float_e4m3_tENS_13float_ue8m0_tEEEENS5_IJNS5_IJlSC_lEEENS4_6LayoutINS5_IJNS5_IJNS5_IJNSA_ILi32EEENSA_ILi4EEEEEEiEEESQ_NS5_IJSC_iEEEEEENS5_IJNS5_IJNS5_IJNSA_ILi16EEESO_EEEiEEENS5_IJNS5_IJNSA_ILi0EEESC_EEENSA_ILi512EEEEEENS5_IJSW_iEEEEEEEEEEESK_S13_NS4_8TiledMMAINS4_8MMA_AtomIJNS4_21SM100_MMA_MXF8F6F4_SSISI_SI_fSJ_Li128ELi256ELNS4_4UMMA5MajorE0ELS18_0ELNS17_7ScaleInE0ELS19_0EEEEEENSM_INS5_IJSC_SC_SC_EEENS5_IJSW_SW_SW_EEEEENS5_IJNS4_10UnderscoreES1F_S1F_EEEEENS5_IJNS4_13SM90_TMA_LOADES1I_EEENS5_IJNS4_14ComposedLayoutINS4_7SwizzleILi3ELi4ELi3EEENS4_18smem_ptr_flag_bitsILi8EEENSM_INS5_IJSB_SF_EEENS5_IJSF_SC_EEEEEEENSM_INS5_IJNS5_IJNS5_IJSP_SC_EEENS5_IJSN_SC_EEEEEESC_NS5_IJSO_NSA_ILi2EEEEEEEEENS5_IJNS5_IJNS5_IJSU_SY_EEESX_EEESW_NS5_IJSC_SY_EEEEEEEEEEEvNS4_8identityENS5_IJNS4_23SM90_TMA_LOAD_MULTICASTES26_EEENS5_IJS1S_NSM_INS5_IJNS5_IJNS5_IJSP_S1W_EEES1U_EEESC_S1X_EEENS5_IJS20_SW_NS5_IJSC_NSA_ILi1024EEEEEEEEEEEEEEvS25_EENS_8epilogue10collective18CollectiveEpilogueINS2H_23Sm100TmaWarpSpecializedILi4ELi2ELi32ELb1ELb0EEEJNS5_IJNSA_ILi64EEESG_SG_EEENS5_IJNSM_IS2M_SC_EENSM_INS5_IJSN_S1W_EEENS5_IJSC_SF_EEEEEEEENS_10bfloat16_tESL_S2T_SL_NS2H_6fusion15FusionCallbacksIS2L_NS2U_17LinearCombinationIS2T_fS2T_fLNS_15FloatRoundStyleE2EEES2N_S2S_JEEENS4_5SM1004TMEM4LOAD26SM100_TMEM_LOAD_32dp32b32xES1I_NS1K_INS1L_ILi2ELi4ELi3EEENS1N_ILi16EEENSM_INS5_IJSB_SN_EEES1U_EEEENS4_39AutoVectorizingCopyWithAssumedAlignmentILi128EEENS4_14SM90_TMA_STOREES38_S3A_S3A_EEEvvEEEEvNT_6ParamsE --------------------------
	.section	.nv.info._ZN7cutlass13device_kernelINS_4gemm6kernel13GemmUniversalIN4cute5tupleIJiiiiEEENS1_10collective13CollectiveMmaINS1_46MainloopSm100TmaUmmaWarpSpecializedBlockScaledILi1ELi2ELi1ENS5_IJNS4_1CILi8EEENSA_ILi1EEESC_EEEEENS5_IJNSA_ILi128EEENSA_ILi256EEESG_EEENS5_IJNS_12float_e4m3_tENS_13float_ue8m0_tEEEENS5_IJNS5_IJlSC_lEEENS4_6LayoutINS5_IJNS5_IJNS5_IJNSA_ILi32EEENSA_ILi4EEEEEEiEEESQ_NS5_IJSC_iEEEEEENS5_IJNS5_IJNS5_IJNSA_ILi16EEESO_EEEiEEENS5_IJNS5_IJNSA_ILi0EEESC_EEENSA_ILi512EEEEEENS5_IJSW_iEEEEEEEEEEESK_S13_NS4_8TiledMMAINS4_8MMA_AtomIJNS4_21SM100_MMA_MXF8F6F4_SSISI_SI_fSJ_Li128ELi256ELNS4_4UMMA5MajorE0ELS18_0ELNS17_7ScaleInE0ELS19_0EEEEEENSM_INS5_IJSC_SC_SC_EEENS5_IJSW_SW_SW_EEEEENS5_IJNS4_10UnderscoreES1F_S1F_EEEEENS5_IJNS4_13SM90_TMA_LOADES1I_EEENS5_IJNS4_14ComposedLayoutINS4_7SwizzleILi3ELi4ELi3EEENS4_18smem_ptr_flag_bitsILi8EEENSM_INS5_IJSB_SF_EEENS5_IJSF_SC_EEEEEEENSM_INS5_IJNS5_IJNS5_IJSP_SC_EEENS5_IJSN_SC_EEEEEESC_NS5_IJSO_NSA_ILi2EEEEEEEEENS5_IJNS5_IJNS5_IJSU_SY_EEESX_EEESW_NS5_IJSC_SY_EEEEEEEEEEEvNS4_8identityENS5_IJNS4_23SM90_TMA_LOAD_MULTICASTES26_EEENS5_IJS1S_NSM_INS5_IJNS5_IJNS5_IJSP_S1W_EEES1U_EEESC_S1X_EEENS5_IJS20_SW_NS5_IJSC_NSA_ILi1024EEEEEEEEEEEEEEvS25_EENS_8epilogue10collective18CollectiveEpilogueINS2H_23Sm100TmaWarpSpecializedILi4ELi2ELi32ELb1ELb0EEEJNS5_IJNSA_ILi64EEESG_SG_EEENS5_IJNSM_IS2M_SC_EENSM_INS5_IJSN_S1W_EEENS5_IJSC_SF_EEEEEEEENS_10bfloat16_tESL_S2T_SL_NS2H_6fusion15FusionCallbacksIS2L_NS2U_17LinearCombinationIS2T_fS2T_fLNS_15FloatRoundStyleE2EEES2N_S2S_JEEENS4_5SM1004TMEM4LOAD26SM100_TMEM_LOAD_32dp32b32xES1I_NS1K_INS1L_ILi2ELi4ELi3EEENS1N_ILi16EEENSM_INS5_IJSB_SN_EEES1U_EEEENS4_39AutoVectorizingCopyWithAssumedAlignmentILi128EEENS4_14SM90_TMA_STOREES38_S3A_S3A_EEEvvEEEEvNT_6ParamsE,"",@"SHT_CUDA_INFO"
	.sectionflags	@""
	.align	4


	//----- nvinfo : EIATTR_CUDA_API_VERSION
	.align		4
        /*0000*/ 	.byte	0x04, 0x37
        /*0002*/ 	.short	(.L_31 - .L_30)
.L_30:
        /*0004*/ 	.word	0x00000082


	//----- nvinfo : EIATTR_KPARAM_INFO
	.align		4
.L_31:
        /*0008*/ 	.byte	0x04, 0x17
        /*000a*/ 	.short	(.L_33 - .L_32)
.L_32:
        /*000c*/ 	.word	0x00000000
        /*0010*/ 	.short	0x0000
        /*0012*/ 	.short	0x0000
        /*0014*/ 	.byte	0x00, 0xf0, 0x01, 0x30


	//----- nvinfo : EIATTR_AT_ENTRY_FRAGMENTS
	.align		4
.L_33:
        /*0018*/ 	.byte	0x04, 0x4f
        /*001a*/ 	.short	(.L_35 - .L_34)


	//   ....[0]....
.L_34:
        /*001c*/ 	.word	0x00000006


	//----- nvinfo : EIATTR_RESERVED_SMEM_USED
	.align		4
.L_35:
        /*0020*/ 	.byte	0x01, 0x41
	.zero		2


	//----- nvinfo : EIATTR_SPARSE_MMA_MASK
	.align		4
        /*0024*/ 	.byte	0x03, 0x50
        /*0026*/ 	.short	0x0000


	//----- nvinfo : EIATTR_TCGEN05_1CTA_USED
	.align		4
        /*0028*/ 	.byte	0x01, 0x51
	.zero		2


	//----- nvinfo : EIATTR_MAXREG_COUNT
	.align		4
        /*002c*/ 	.byte	0x03, 0x1b
        /*002e*/ 	.short	0x00ff


	//----- nvinfo : EIATTR_NUM_BARRIERS
	.align		4
        /*0030*/ 	.byte	0x02, 0x4c
        /*0032*/ 	.byte	0x07
	.zero		1


	//----- nvinfo : EIATTR_EXTERNS
	.align		4
        /*0034*/ 	.byte	0x04, 0x0f
        /*0036*/ 	.short	(.L_37 - .L_36)


	//   ....[0]....
	.align		4
.L_36:
        /*0038*/ 	.word	index@(__assertfail)


	//----- nvinfo : EIATTR_MERCURY_ISA_VERSION
	.align		4
.L_37:
        /*003c*/ 	.byte	0x03, 0x5f
        /*003e*/ 	.short	0x0101


	//----- nvinfo : EIATTR_INT_WARP_WIDE_INSTR_OFFSETS
	.align		4
        /*0040*/ 	.byte	0x04, 0x31
        /*0042*/ 	.short	(.L_39 - .L_38)


	//   ....[0]....
.L_38:
        /*0044*/ 	.word	0x00000d20


	//   ....[1]....
        /*0048*/ 	.word	0x00000de0


	//   ....[2]....
        /*004c*/ 	.word	0x00004d10


	//   ....[3]....
        /*0050*/ 	.word	0x00004d30


	//   ....[4]....
        /*0054*/ 	.word	0x00004d60


	//   ....[5]....
        /*0058*/ 	.word	0x000059a0


	//   ....[6]....
        /*005c*/ 	.word	0x00005a40


	//   ....[7]....
        /*0060*/ 	.word	0x00005af0


	//   ....[8]....
        /*0064*/ 	.word	0x00005b60


	//   ....[9]....
        /*0068*/ 	.word	0x00005c10


	//   ....[10]....
        /*006c*/ 	.word	0x00005cd0


	//   ....[11]....
        /*0070*/ 	.word	0x00005d50


	//   ....[12]....
        /*0074*/ 	.word	0x00005de0


	//   ....[13]....
        /*0078*/ 	.word	0x00005ec0


	//   ....[14]....
        /*007c*/ 	.word	0x00005f30


	//   ....[15]....
        /*0080*/ 	.word	0x00005ff0


	//   ....[16]....
        /*0084*/ 	.word	0x000060b0


	//   ....[17]....
        /*0088*/ 	.word	0x00006130


	//   ....[18]....
        /*008c*/ 	.word	0x000061c0


	//   ....[19]....
        /*0090*/ 	.word	0x000062b0


	//   ....[20]....
        /*0094*/ 	.word	0x00006320


	//   ....[21]....
        /*0098*/ 	.word	0x00006480


	//   ....[22]....
        /*009c*/ 	.word	0x000064b0


	//   ....[23]....
        /*00a0*/ 	.word	0x00006520


	//   ....[24]....
        /*00a4*/ 	.word	0x000065d0


	//   ....[25]....
        /*00a8*/ 	.word	0x000066a0


	//   ....[26]....
        /*00ac*/ 	.word	0x00006740


	//   ....[27]....
        /*00b0*/ 	.word	0x00006800


	//   ....[28]....
        /*00b4*/ 	.word	0x00006900


	//----- nvinfo : EIATTR_COOP_GROUP_MASK_REGIDS
	.align		4
.L_39:
        /*00b8*/ 	.byte	0x04, 0x29
        /*00ba*/ 	.short	(.L_41 - .L_40)


	//   ....[0]....
.L_40:
        /*00bc*/ 	.word	0xffffffff


	//   ....[1]....
        /*00c0*/ 	.word	0xffffffff


	//   ....[2]....
        /*00c4*/ 	.word	0xffffffff


	//   ....[3]....
        /*00c8*/ 	.word	0xffffffff


	//   ....[4]....
        /*00cc*/ 	.word	0xffffffff


	//   ....[5]....
        /*00d0*/ 	.word	0xffffffff


	//   ....[6]....
        /*00d4*/ 	.word	0xffffffff


	//   ....[7]....
        /*00d8*/ 	.word	0xffffffff


	//   ....[8]....
        /*00dc*/ 	.word	0xffffffff


	//   ....[9]....
        /*00e0*/ 	.word	0xffffffff


	//   ....[10]....
        /*00e4*/ 	.word	0xffffffff


	//   ....[11]....
        /*00e8*/ 	.word	0xffffffff


	//   ....[12]....
        /*00ec*/ 	.word	0xffffffff


	//   ....[13]....
        /*00f0*/ 	.word	0xffffffff


	//----- nvinfo : EIATTR_COOP_GROUP_INSTR_OFFSETS
	.align		4
.L_41:
        /*00f4*/ 	.byte	0x04, 0x28
        /*00f6*/ 	.short	(.L_43 - .L_42)


	//   ....[0]....
.L_42:
        /*00f8*/ 	.word	0x00000080


	//   ....[1]....
        /*00fc*/ 	.word	0x00000550


	//   ....[2]....
        /*0100*/ 	.word	0x00000690


	//   ....[3]....
        /*0104*/ 	.word	0x00000830


	//   ....[4]....
        /*0108*/ 	.word	0x00000930


	//   ....[5]....
        /*010c*/ 	.word	0x00000aa0


	//   ....[6]....
        /*0110*/ 	.word	0x00000be0


	//   ....[7]....
        /*0114*/ 	.word	0x00000e50


	//   ....[8]....
        /*0118*/ 	.word	0x00002420


	//   ....[9]....
        /*011c*/ 	.word	0x00003140


	//   ....[10]....
        /*0120*/ 	.word	0x00003350


	//   ....[11]....
        /*0124*/ 	.word	0x00003380


	//   ....[12]....
        /*0128*/ 	.word	0x00004bf0


	//   ....[13]....
        /*012c*/ 	.word	0x00004e20


	//----- nvinfo : EIATTR_VRC_CTA_INIT_COUNT
	.align		4
.L_43:
        /*0130*/ 	.byte	0x02, 0x4a
        /*0132*/ 	.byte	0x80
	.zero		1


	//----- nvinfo : EIATTR_SYSCALL_OFFSETS
	.align		4
        /*0134*/ 	.byte	0x04, 0x46
        /*0136*/ 	.short	(.L_45 - .L_44)


	//   ....[0]....
.L_44:
        /*0138*/ 	.word	0x000074f0


	//   ....[1]....
        /*013c*/ 	.word	0x000075e0


	//   ....[2]....
        /*0140*/ 	.word	0x000081b0


	//   ....[3]....
        /*0144*/ 	.word	0x00008320


	//   ....[4]....
        /*0148*/ 	.word	0x000097e0


	//   ....[5]....
        /*014c*/ 	.word	0x00009950


	//   ....[6]....
        /*0150*/ 	.word	0x0000ae70


	//   ....[7]....
        /*0154*/ 	.word	0x0000afe0


	//   ....[8]....
        /*0158*/ 	.word	0x0000c490


	//   ....[9]....
        /*015c*/ 	.word	0x0000c600


	//   ....[10]....
        /*0160*/ 	.word	0x0000db10


	//   ....[11]....
        /*0164*/ 	.word	0x0000dc80


	//   ....[12]....
        /*0168*/ 	.word	0x0000f150


	//   ....[13]....
        /*016c*/ 	.word	0x0000f2c0


	//   ....[14]....
        /*0170*/ 	.word	0x000107c0


	//   ....[15]....
        /*0174*/ 	.word	0x00010930


	//   ....[16]....
        /*0178*/ 	.word	0x00011d90


	//   ....[17]....
        /*017c*/ 	.word	0x00011f00


	//----- nvinfo : EIATTR_MBARRIER_INSTR_OFFSETS
	.align		4
.L_45:
        /*0180*/ 	.byte	0x04, 0x39
        /*0182*/ 	.short	(.L_47 - .L_46)


	//   ....[0]....
.L_46:
        /*0184*/ 	.word	0x00000660
        /*0188*/ 	.word	0x000000ff
        /*018c*/ 	.word	0x00000000
        /*0190*/ 	.short	0x0100
        /*0192*/ 	.byte	0x04
	.zero		1


	//   ....[1]....
        /*0194*/ 	.word	0x00000670
        /*0198*/ 	.word	0x000000ff
        /*019c*/ 	.word	0x00000008
        /*01a0*/ 	.short	0x0100
        /*01a2*/ 	.byte	0x04
	.zero		1


	//   ....[2]....
        /*01a4*/ 	.word	0x000007a0
        /*01a8*/ 	.word	0x000000ff
        /*01ac*/ 	.word	0x00000010
        /*01b0*/ 	.short	0x0100
        /*01b2*/ 	.byte	0x04
	.zero		1


	//   ....[3]....
        /*01b4*/ 	.word	0x000007b0
        /*01b8*/ 	.word	0x000000ff
        /*01bc*/ 	.word	0x00000030
        /*01c0*/ 	.short	0x0100
        /*01c2*/ 	.byte	0x04
	.zero		1


	//   ....[4]....
        /*01c4*/ 	.word	0x000007c0
        /*01c8*/ 	.word	0x000000ff
        /*01cc*/ 	.word	0x00000018
        /*01d0*/ 	.short	0x0100
        /*01d2*/ 	.byte	0x04
	.zero		1


	//   ....[5]....
        /*01d4*/ 	.word	0x000007d0
        /*01d8*/ 	.word	0x000000ff
        /*01dc*/ 	.word	0x00000038
        /*01e0*/ 	.short	0x0100
        /*01e2*/ 	.byte	0x04
	.zero		1


	//   ....[6]....
        /*01e4*/ 	.word	0x000007e0
        /*01e8*/ 	.word	0x000000ff
        /*01ec*/ 	.word	0x00000020
        /*01f0*/ 	.short	0x0100
        /*01f2*/ 	.byte	0x04
	.zero		1


	//   ....[7]....
        /*01f4*/ 	.word	0x000007f0
        /*01f8*/ 	.word	0x000000ff
        /*01fc*/ 	.word	0x00000040
        /*0200*/ 	.short	0x0100
        /*0202*/ 	.byte	0x04
	.zero		1


	//   ....[8]....
        /*0204*/ 	.word	0x00000800
        /*0208*/ 	.word	0x000000ff
        /*020c*/ 	.word	0x00000028
        /*0210*/ 	.short	0x0100
        /*0212*/ 	.byte	0x04
	.zero		1


	//   ....[9]....
        /*0214*/ 	.word	0x00000810
        /*0218*/ 	.word	0x000000ff
        /*021c*/ 	.word	0x00000048
        /*0220*/ 	.short	0x0100
        /*0222*/ 	.byte	0x04
	.zero		1


	//   ....[10]....
        /*0224*/ 	.word	0x00000900
        /*0228*/ 	.word	0x000000ff
        /*022c*/ 	.word	0x00000050
        /*0230*/ 	.short	0x0100
        /*0232*/ 	.byte	0x06
	.zero		1


	//   ....[11]....
        /*0234*/ 	.word	0x00000910
        /*0238*/ 	.word	0x000000ff
        /*023c*/ 	.word	0x00000058
        /*0240*/ 	.short	0x0100
        /*0242*/ 	.byte	0x06
	.zero		1


	//   ....[12]....
        /*0244*/ 	.word	0x00000a50
        /*0248*/ 	.word	0x000000ff
        /*024c*/ 	.word	0x00000060
        /*0250*/ 	.short	0x0100
        /*0252*/ 	.byte	0x06
	.zero		1


	//   ....[13]....
        /*0254*/ 	.word	0x00000a60
        /*0258*/ 	.word	0x000000ff
        /*025c*/ 	.word	0x00000070
        /*0260*/ 	.short	0x0100
        /*0262*/ 	.byte	0x06
	.zero		1


	//   ....[14]....
        /*0264*/ 	.word	0x00000a70
        /*0268*/ 	.word	0x000000ff
        /*026c*/ 	.word	0x00000068
        /*0270*/ 	.short	0x0100
        /*0272*/ 	.byte	0x06
	.zero		1


	//   ....[15]....
        /*0274*/ 	.word	0x00000a80
        /*0278*/ 	.word	0x000000ff
        /*027c*/ 	.word	0x00000078
        /*0280*/ 	.short	0x0100
        /*0282*/ 	.byte	0x06
	.zero		1


	//   ....[16]....
        /*0284*/ 	.word	0x00000bb0
        /*0288*/ 	.word	0x000000ff
        /*028c*/ 	.word	0x00000080
        /*0290*/ 	.short	0x0100
        /*0292*/ 	.byte	0x04
	.zero		1


	//   ....[17]....
        /*0294*/ 	.word	0x00000bc0
        /*0298*/ 	.word	0x000000ff
        /*029c*/ 	.word	0x00000088
        /*02a0*/ 	.short	0x0100
        /*02a2*/ 	.byte	0x04
	.zero		1


	//   ....[18]....
        /*02a4*/ 	.word	0x00000cc0
        /*02a8*/ 	.word	0x000000ff
        /*02ac*/ 	.word	0x00000090
        /*02b0*/ 	.short	0x0100
        /*02b2*/ 	.byte	0x04
	.zero		1


	//   ....[19]....
        /*02b4*/ 	.word	0x00000cd0
        /*02b8*/ 	.word	0x000000ff
        /*02bc*/ 	.word	0x000000a0
        /*02c0*/ 	.short	0x0100
        /*02c2*/ 	.byte	0x04
	.zero		1


	//   ....[20]....
        /*02c4*/ 	.word	0x00000ce0
        /*02c8*/ 	.word	0x000000ff
        /*02cc*/ 	.word	0x00000098
        /*02d0*/ 	.short	0x0100
        /*02d2*/ 	.byte	0x04
	.zero		1


	//   ....[21]....
        /*02d4*/ 	.word	0x00000cf0
        /*02d8*/ 	.word	0x000000ff
        /*02dc*/ 	.word	0x000000a8
        /*02e0*/ 	.short	0x0100
        /*02e2*/ 	.byte	0x04
	.zero		1


	//   ....[22]....
        /*02e4*/ 	.word	0x00000e00
        /*02e8*/ 	.word	0x000000ff
        /*02ec*/ 	.word	0x000000b0
        /*02f0*/ 	.short	0x0100
        /*02f2*/ 	.byte	0x06
	.zero		1


	//   ....[23]....
        /*02f4*/ 	.word	0x00001a80
        /*02f8*/ 	.word	0x00000000
        /*02fc*/ 	.word	0x000000a0
        /*0300*/ 	.short	0x010a
        /*0302*/ 	.byte	0xff
	.zero		1


	//   ....[24]....
        /*0304*/ 	.word	0x00001aa0
        /*0308*/ 	.word	0x00000000
        /*030c*/ 	.word	0x00000090
        /*0310*/ 	.short	0x0101
        /*0312*/ 	.byte	0xff
	.zero		1


	//   ....[25]....
        /*0314*/ 	.word	0x00001b00
        /*0318*/ 	.word	0x000000ff
        /*031c*/ 	.word	0x00000008
        /*0320*/ 	.short	0x010a
        /*0322*/ 	.byte	0x31
	.zero		1


	//   ....[26]....
        /*0324*/ 	.word	0x00001b90
        /*0328*/ 	.word	0x000000ff
        /*032c*/ 	.word	0x00000008
        /*0330*/ 	.short	0x010a
        /*0332*/ 	.byte	0x31
	.zero		1


	//   ....[27]....
        /*0334*/ 	.word	0x00001c90
        /*0338*/ 	.word	0x000000ff
        /*033c*/ 	.word	0x00000008
        /*0340*/ 	.short	0x010a
        /*0342*/ 	.byte	0x31
	.zero		1


	//   ....[28]....
        /*0344*/ 	.word	0x00001f70
        /*0348*/ 	.word	0x000000ff
        /*034c*/ 	.word	0x00000058
        /*0350*/ 	.short	0x0101
        /*0352*/ 	.byte	0x31
	.zero		1


	//   ....[29]....
        /*0354*/ 	.word	0x00001f90
        /*0358*/ 	.word	0x000000ff
        /*035c*/ 	.word	0x00000008
        /*0360*/ 	.short	0x010a
        /*0362*/ 	.byte	0x31
	.zero		1


	//   ....[30]....
        /*0364*/ 	.word	0x00001ff0
        /*0368*/ 	.word	0x000000ff
        /*036c*/ 	.word	0x00000008
        /*0370*/ 	.short	0x010a
        /*0372*/ 	.byte	0x31
	.zero		1


	//   ....[31]....
        /*0374*/ 	.word	0x000020e0
        /*0378*/ 	.word	0x000000ff
        /*037c*/ 	.word	0x00000008
        /*0380*/ 	.short	0x010a
        /*0382*/ 	.byte	0x31
	.zero		1


	//   ....[32]....
        /*0384*/ 	.word	0x00002450
        /*0388*/ 	.word	0x00000003
        /*038c*/ 	.word	0x00000060
        /*0390*/ 	.short	0x010a
        /*0392*/ 	.byte	0xff
	.zero		1


	//   ....[33]....
        /*0394*/ 	.word	0x000025a0
        /*0398*/ 	.word	0x00000000
        /*039c*/ 	.word	0x00000000
        /*03a0*/ 	.short	0x0101
        /*03a2*/ 	.byte	0xff
	.zero		1


	//   ....[34]....
        /*03a4*/ 	.word	0x00002b50
        /*03a8*/ 	.word	0x00000000
        /*03ac*/ 	.word	0x00000008
        /*03b0*/ 	.short	0x010a
        /*03b2*/ 	.byte	0xff
	.zero		1


	//   ....[35]....
        /*03b4*/ 	.word	0x00002c90
        /*03b8*/ 	.word	0x00000000
        /*03bc*/ 	.word	0x00000090
        /*03c0*/ 	.short	0x010a
        /*03c2*/ 	.byte	0xff
	.zero		1


	//   ....[36]....
        /*03c4*/ 	.word	0x00002cf0
        /*03c8*/ 	.word	0x00000004
        /*03cc*/ 	.word	0x00000000
        /*03d0*/ 	.short	0x0101
        /*03d2*/ 	.byte	0xff
	.zero		1


	//   ....[37]....
        /*03d4*/ 	.word	0x00002d10
        /*03d8*/ 	.word	0x000000ff
        /*03dc*/ 	.word	0x00000070
        /*03e0*/ 	.short	0x010a
        /*03e2*/ 	.byte	0x04
	.zero		1


	//   ....[38]....
        /*03e4*/ 	.word	0x00002e30
        /*03e8*/ 	.word	0x00000000
        /*03ec*/ 	.word	0x00000060
        /*03f0*/ 	.short	0x010a
        /*03f2*/ 	.byte	0xff
	.zero		1


	//   ....[39]....
        /*03f4*/ 	.word	0x00002f40
        /*03f8*/ 	.word	0x00000000
        /*03fc*/ 	.word	0x00000000
        /*0400*/ 	.short	0x0101
        /*0402*/ 	.byte	0xff
	.zero		1


	//   ....[40]....
        /*0404*/ 	.word	0x00002fd0
        /*0408*/ 	.word	0x000000ff
        /*040c*/ 	.word	0x00000070
        /*0410*/ 	.short	0x0106
        /*0412*/ 	.byte	0x04
	.zero		1


	//   ....[41]....
        /*0414*/ 	.word	0x00002ff0
        /*0418*/ 	.word	0x000000ff
        /*041c*/ 	.word	0x00000070
        /*0420*/ 	.short	0x010a
        /*0422*/ 	.byte	0x04
	.zero		1


	//   ....[42]....
        /*0424*/ 	.word	0x00003080
        /*0428*/ 	.word	0x000000ff
        /*042c*/ 	.word	0x00000070
        /*0430*/ 	.short	0x0106
        /*0432*/ 	.byte	0x07
	.zero		1


	//   ....[43]....
        /*0434*/ 	.word	0x000030c0
        /*0438*/ 	.word	0x00000000
        /*043c*/ 	.word	0x00000070
        /*0440*/ 	.short	0x010a
        /*0442*/ 	.byte	0xff
	.zero		1


	//   ....[44]....
        /*0444*/ 	.word	0x00003ef0
        /*0448*/ 	.word	0x0000001b
        /*044c*/ 	.word	0x00000060
        /*0450*/ 	.short	0x010a
        /*0452*/ 	.byte	0xff
	.zero		1


	//   ....[45]....
        /*0454*/ 	.word	0x00003fd0
        /*0458*/ 	.word	0x0000001b
        /*045c*/ 	.word	0x00000000
        /*0460*/ 	.short	0x0101
        /*0462*/ 	.byte	0xff
	.zero		1


	//   ....[46]....
        /*0464*/ 	.word	0x00004090
        /*0468*/ 	.word	0x000000ff
        /*046c*/ 	.word	0x00000000
        /*0470*/ 	.short	0x010a
        /*0472*/ 	.byte	0x0c
	.zero		1


	//   ....[47]....
        /*0474*/ 	.word	0x000040e0
        /*0478*/ 	.word	0x000000ff
        /*047c*/ 	.word	0x00000000
        /*0480*/ 	.short	0x010a
        /*0482*/ 	.byte	0x0c
	.zero		1


	//   ....[48]....
        /*0484*/ 	.word	0x00004100
        /*0488*/ 	.word	0x000000ff
        /*048c*/ 	.word	0x00000000
        /*0490*/ 	.short	0x010a
        /*0492*/ 	.byte	0x0c
	.zero		1


	//   ....[49]....
        /*0494*/ 	.word	0x00004170
        /*0498*/ 	.word	0x000000ff
        /*049c*/ 	.word	0x00000088
        /*04a0*/ 	.short	0x010a
        /*04a2*/ 	.byte	0x0c
	.zero		1


	//   ....[50]....
        /*04a4*/ 	.word	0x000046f0
        /*04a8*/ 	.word	0x000000ff
        /*04ac*/ 	.word	0x00000000
        /*04b0*/ 	.short	0x010a
        /*04b2*/ 	.byte	0x0c
	.zero		1


	//   ....[51]....
        /*04b4*/ 	.word	0x000047e0
        /*04b8*/ 	.word	0x000000ff
        /*04bc*/ 	.word	0x00000000
        /*04c0*/ 	.short	0x010a
        /*04c2*/ 	.byte	0x0c
	.zero		1


	//   ....[52]....
        /*04c4*/ 	.word	0x00004bd0
        /*04c8*/ 	.word	0x000000ff
        /*04cc*/ 	.word	0x000000b0
        /*04d0*/ 	.short	0x010a
        /*04d2*/ 	.byte	0x0c
	.zero		1


	//   ....[53]....
        /*04d4*/ 	.word	0x00005130
        /*04d8*/ 	.word	0x00000008
        /*04dc*/ 	.word	0x00000060
        /*04e0*/ 	.short	0x010a
        /*04e2*/ 	.byte	0xff
	.zero		1


	//   ....[54]....
        /*04e4*/ 	.word	0x000052a0
        /*04e8*/ 	.word	0x00000000
        /*04ec*/ 	.word	0x00000000
        /*04f0*/ 	.short	0x0101
        /*04f2*/ 	.byte	0xff
	.zero		1


	//   ....[55]....
        /*04f4*/ 	.word	0x00005780
        /*04f8*/ 	.word	0x000000ff
        /*04fc*/ 	.word	0x00000058
        /*0500*/ 	.short	0x010a
        /*0502*/ 	.byte	0x15
	.zero		1


	//   ....[56]....
        /*0504*/ 	.word	0x00005960
        /*0508*/ 	.word	0x000000ff
        /*050c*/ 	.word	0x00000030
        /*0510*/ 	.short	0x010a
        /*0512*/ 	.byte	0x15
	.zero		1


	//   ....[57]....
        /*0514*/ 	.word	0x00005b10
        /*0518*/ 	.word	0x000000ff
        /*051c*/ 	.word	0x00000010
        /*0520*/ 	.short	0x010b
        /*0522*/ 	.byte	0x15
	.zero		1


	//   ....[58]....
        /*0524*/ 	.word	0x00005b20
        /*0528*/ 	.word	0x000000ff
        /*052c*/ 	.word	0x00000000
        /*0530*/ 	.short	0x0101
        /*0532*/ 	.byte	0x2e
	.zero		1


	//   ....[59]....
        /*0534*/ 	.word	0x00005b30
        /*0538*/ 	.word	0x000000ff
        /*053c*/ 	.word	0x00000038
        /*0540*/ 	.short	0x010a
        /*0542*/ 	.byte	0x15
	.zero		1


	//   ....[60]....
        /*0544*/ 	.word	0x00005cf0
        /*0548*/ 	.word	0x000000ff
        /*054c*/ 	.word	0x00000018
        /*0550*/ 	.short	0x010b
        /*0552*/ 	.byte	0x15
	.zero		1


	//   ....[61]....
        /*0554*/ 	.word	0x00005d00
        /*0558*/ 	.word	0x000000ff
        /*055c*/ 	.word	0x00000000
        /*0560*/ 	.short	0x0101
        /*0562*/ 	.byte	0x2d
	.zero		1


	//   ....[62]....
        /*0564*/ 	.word	0x00005d10
        /*0568*/ 	.word	0x000000ff
        /*056c*/ 	.word	0x00000040
        /*0570*/ 	.short	0x010a
        /*0572*/ 	.byte	0x15
	.zero		1


	//   ....[63]....
        /*0574*/ 	.word	0x00005ee0
        /*0578*/ 	.word	0x000000ff
        /*057c*/ 	.word	0x00000020
        /*0580*/ 	.short	0x010b
        /*0582*/ 	.byte	0x15
	.zero		1


	//   ....[64]....
        /*0584*/ 	.word	0x00005ef0
        /*0588*/ 	.word	0x000000ff
        /*058c*/ 	.word	0x00000000
        /*0590*/ 	.short	0x0101
        /*0592*/ 	.byte	0x26
	.zero		1


	//   ....[65]....
        /*0594*/ 	.word	0x00005f00
        /*0598*/ 	.word	0x000000ff
        /*059c*/ 	.word	0x00000048
        /*05a0*/ 	.short	0x010a
        /*05a2*/ 	.byte	0x15
	.zero		1


	//   ....[66]....
        /*05a4*/ 	.word	0x000060d0
        /*05a8*/ 	.word	0x000000ff
        /*05ac*/ 	.word	0x00000028
        /*05b0*/ 	.short	0x010b
        /*05b2*/ 	.byte	0x15
	.zero		1


	//   ....[67]....
        /*05b4*/ 	.word	0x000060e0
        /*05b8*/ 	.word	0x000000ff
        /*05bc*/ 	.word	0x00000000
        /*05c0*/ 	.short	0x0101
        /*05c2*/ 	.byte	0x25
	.zero		1


	//   ....[68]....
        /*05c4*/ 	.word	0x000060f0
        /*05c8*/ 	.word	0x000000ff
        /*05cc*/ 	.word	0x00000030
        /*05d0*/ 	.short	0x010a
        /*05d2*/ 	.byte	0x15
	.zero		1


	//   ....[69]....
        /*05d4*/ 	.word	0x000062d0
        /*05d8*/ 	.word	0x000000ff
        /*05dc*/ 	.word	0x00000010
        /*05e0*/ 	.short	0x010b
        /*05e2*/ 	.byte	0x15
	.zero		1


	//   ....[70]....
        /*05e4*/ 	.word	0x000062e0
        /*05e8*/ 	.word	0x000000ff
        /*05ec*/ 	.word	0x00000000
        /*05f0*/ 	.short	0x0101
        /*05f2*/ 	.byte	0x2e
	.zero		1


	//   ....[71]....
        /*05f4*/ 	.word	0x000062f0
        /*05f8*/ 	.word	0x000000ff
        /*05fc*/ 	.word	0x00000038
        /*0600*/ 	.short	0x010a
        /*0602*/ 	.byte	0x15
	.zero		1


	//   ....[72]....
        /*0604*/ 	.word	0x000064d0
        /*0608*/ 	.word	0x000000ff
        /*060c*/ 	.word	0x00000018
        /*0610*/ 	.short	0x010b
        /*0612*/ 	.byte	0x15
	.zero		1


	//   ....[73]....
        /*0614*/ 	.word	0x000064e0
        /*0618*/ 	.word	0x000000ff
        /*061c*/ 	.word	0x00000000
        /*0620*/ 	.short	0x0101
        /*0622*/ 	.byte	0x2d
	.zero		1


	//   ....[74]....
        /*0624*/ 	.word	0x000064f0
        /*0628*/ 	.word	0x000000ff
        /*062c*/ 	.word	0x00000040
        /*0630*/ 	.short	0x010a
        /*0632*/ 	.byte	0x15
	.zero		1


	//   ....[75]....
        /*0634*/ 	.word	0x000066c0
        /*0638*/ 	.word	0x000000ff
        /*063c*/ 	.word	0x00000020
        /*0640*/ 	.short	0x010b
        /*0642*/ 	.byte	0x15
	.zero		1


	//   ....[76]....
        /*0644*/ 	.word	0x000066d0
        /*0648*/ 	.word	0x000000ff
        /*064c*/ 	.word	0x00000000
        /*0650*/ 	.short	0x0101
        /*0652*/ 	.byte	0x26
	.zero		1


	//   ....[77]....
        /*0654*/ 	.word	0x000066e0
        /*0658*/ 	.word	0x000000ff
        /*065c*/ 	.word	0x00000048
        /*0660*/ 	.short	0x010a
        /*0662*/ 	.byte	0x15
	.zero		1


	//   ....[78]....
        /*0664*/ 	.word	0x00006920
        /*0668*/ 	.word	0x000000ff
        /*066c*/ 	.word	0x00000028
        /*0670*/ 	.short	0x010b
        /*0672*/ 	.byte	0x15
	.zero		1


	//   ....[79]....
        /*0674*/ 	.word	0x00006930
        /*0678*/ 	.word	0x000000ff
        /*067c*/ 	.word	0x00000000
        /*0680*/ 	.short	0x0101
        /*0682*/ 	.byte	0x25
	.zero		1


	//   ....[80]....
        /*0684*/ 	.word	0x00006960
        /*0688*/ 	.word	0x000000ff
        /*068c*/ 	.word	0x00000030
        /*0690*/ 	.short	0x010a
        /*0692*/ 	.byte	0x15
	.zero		1


	//   ....[81]....
        /*0694*/ 	.word	0x00006980
        /*0698*/ 	.word	0x000000ff
        /*069c*/ 	.word	0x00000038
        /*06a0*/ 	.short	0x010a
        /*06a2*/ 	.byte	0x15
	.zero		1


	//   ....[82]....
        /*06a4*/ 	.word	0x000069a0
        /*06a8*/ 	.word	0x000000ff
        /*06ac*/ 	.word	0x00000040
        /*06b0*/ 	.short	0x010a
        /*06b2*/ 	.byte	0x15
	.zero		1


	//   ....[83]....
        /*06b4*/ 	.word	0x000069f0
        /*06b8*/ 	.word	0x00000002
        /*06bc*/ 	.word	0x00000048
        /*06c0*/ 	.short	0x010a
        /*06c2*/ 	.byte	0xff
	.zero		1


	//   ....[84]....
        /*06c4*/ 	.word	0x00006d60
        /*06c8*/ 	.word	0x00000000
        /*06cc*/ 	.word	0x00000060
        /*06d0*/ 	.short	0x010a
        /*06d2*/ 	.byte	0xff
	.zero		1


	//   ....[85]....
        /*06d4*/ 	.word	0x00006e30
        /*06d8*/ 	.word	0x00000000
        /*06dc*/ 	.word	0x00000000
        /*06e0*/ 	.short	0x0101
        /*06e2*/ 	.byte	0xff
	.zero		1


	//   ....[86]....
        /*06e4*/ 	.word	0x00007ae0
        /*06e8*/ 	.word	0x000000ff
        /*06ec*/ 	.word	0x00000010
        /*06f0*/ 	.short	0x010a
        /*06f2*/ 	.byte	0x2c
	.zero		1


	//   ....[87]....
        /*06f4*/ 	.word	0x00007bc0
        /*06f8*/ 	.word	0x000000ff
        /*06fc*/ 	.word	0x00000080
        /*0700*/ 	.short	0x010a
        /*0702*/ 	.byte	0x2c
	.zero		1


	//   ....[88]....
        /*0704*/ 	.word	0x00007d40
        /*0708*/ 	.word	0x000000ff
        /*070c*/ 	.word	0x00000010
        /*0710*/ 	.short	0x010a
        /*0712*/ 	.byte	0x2c
	.zero		1


	//   ....[89]....
        /*0714*/ 	.word	0x00007e60
        /*0718*/ 	.word	0x000000ff
        /*071c*/ 	.word	0x00000080
        /*0720*/ 	.short	0x010a
        /*0722*/ 	.byte	0x2c
	.zero		1


	//   ....[90]....
        /*0724*/ 	.word	0x000094a0
        /*0728*/ 	.word	0x00000000
        /*072c*/ 	.word	0x00000000
        /*0730*/ 	.short	0x0101
        /*0732*/ 	.byte	0xff
	.zero		1


	//   ....[91]....
        /*0734*/ 	.word	0x000094b0
        /*0738*/ 	.word	0x00000003
        /*073c*/ 	.word	0x00000010
        /*0740*/ 	.short	0x010a
        /*0742*/ 	.byte	0xff
	.zero		1


	//   ....[92]....
        /*0744*/ 	.word	0x00009580
        /*0748*/ 	.word	0x00000003
        /*074c*/ 	.word	0x00000010
        /*0750*/ 	.short	0x010a
        /*0752*/ 	.byte	0xff
	.zero		1


	//   ....[93]....
        /*0754*/ 	.word	0x00009cb0
        /*0758*/ 	.word	0x000000ff
        /*075c*/ 	.word	0x00000000
        /*0760*/ 	.short	0x0101
        /*0762*/ 	.byte	0x04
	.zero		1


	//   ....[94]....
        /*0764*/ 	.word	0x0000aae0
        /*0768*/ 	.word	0x0000000d
        /*076c*/ 	.word	0x00000000
        /*0770*/ 	.short	0x0101
        /*0772*/ 	.byte	0xff
	.zero		1


	//   ....[95]....
        /*0774*/ 	.word	0x0000ab40
        /*0778*/ 	.word	0x0000000b
        /*077c*/ 	.word	0x00000010
        /*0780*/ 	.short	0x010a
        /*0782*/ 	.byte	0xff
	.zero		1


	//   ....[96]....
        /*0784*/ 	.word	0x0000ac40
        /*0788*/ 	.word	0x0000000b
        /*078c*/ 	.word	0x00000010
        /*0790*/ 	.short	0x010a
        /*0792*/ 	.byte	0xff
	.zero		1


	//   ....[97]....
        /*0794*/ 	.word	0x0000c110
        /*0798*/ 	.word	0x00000003
        /*079c*/ 	.word	0x00000000
        /*07a0*/ 	.short	0x0101
        /*07a2*/ 	.byte	0xff
	.zero		1


	//   ....[98]....
        /*07a4*/ 	.word	0x0000c130
        /*07a8*/ 	.word	0x00000000
        /*07ac*/ 	.word	0x00000010
        /*07b0*/ 	.short	0x010a
        /*07b2*/ 	.byte	0xff
	.zero		1


	//   ....[99]....
        /*07b4*/ 	.word	0x0000c1f0
        /*07b8*/ 	.word	0x00000000
        /*07bc*/ 	.word	0x00000010
        /*07c0*/ 	.short	0x010a
        /*07c2*/ 	.byte	0xff
	.zero		1


	//   ....[100]....
        /*07c4*/ 	.word	0x0000d730
        /*07c8*/ 	.word	0x00000003
        /*07cc*/ 	.word	0x00000000
        /*07d0*/ 	.short	0x0101
        /*07d2*/ 	.byte	0xff
	.zero		1


	//   ....[101]....
        /*07d4*/ 	.word	0x0000d790
        /*07d8*/ 	.word	0x00000008
        /*07dc*/ 	.word	0x00000010
        /*07e0*/ 	.short	0x010a
        /*07e2*/ 	.byte	0xff
	.zero		1


	//   ....[102]....
        /*07e4*/ 	.word	0x0000d890
        /*07e8*/ 	.word	0x00000008
        /*07ec*/ 	.word	0x00000010
        /*07f0*/ 	.short	0x010a
        /*07f2*/ 	.byte	0xff
	.zero		1


	//   ....[103]....
        /*07f4*/ 	.word	0x0000edc0
        /*07f8*/ 	.word	0x00000003
        /*07fc*/ 	.word	0x00000000
        /*0800*/ 	.short	0x0101
        /*0802*/ 	.byte	0xff
	.zero		1


	//   ....[104]....
        /*0804*/ 	.word	0x0000ede0
        /*0808*/ 	.word	0x00000008
        /*080c*/ 	.word	0x00000010
        /*0810*/ 	.short	0x010a
        /*0812*/ 	.byte	0xff
	.zero		1


	//   ....[105]....
        /*0814*/ 	.word	0x0000eea0
        /*0818*/ 	.word	0x00000008
        /*081c*/ 	.word	0x00000010
        /*0820*/ 	.short	0x010a
        /*0822*/ 	.byte	0xff
	.zero		1


	//   ....[106]....
        /*0824*/ 	.word	0x00010460
        /*0828*/ 	.word	0x00000003
        /*082c*/ 	.word	0x00000000
        /*0830*/ 	.short	0x0101
        /*0832*/ 	.byte	0xff
	.zero		1


	//   ....[107]....
        /*0834*/ 	.word	0x00010480
        /*0838*/ 	.word	0x00000000
        /*083c*/ 	.word	0x00000010
        /*0840*/ 	.short	0x010a
        /*0842*/ 	.byte	0xff
	.zero		1


	//   ....[108]....
        /*0844*/ 	.word	0x00010540
        /*0848*/ 	.word	0x00000000
        /*084c*/ 	.word	0x00000010
        /*0850*/ 	.short	0x010a
        /*0852*/ 	.byte	0xff
	.zero		1


	//   ....[109]....
        /*0854*/ 	.word	0x00011a50
        /*0858*/ 	.word	0x00000003
        /*085c*/ 	.word	0x00000000
        /*0860*/ 	.short	0x0101
        /*0862*/ 	.byte	0xff
	.zero		1


	//   ....[110]....
        /*0864*/ 	.word	0x00011a70
        /*0868*/ 	.word	0x00000000
        /*086c*/ 	.word	0x00000010
        /*0870*/ 	.short	0x010a
        /*0872*/ 	.byte	0xff
	.zero		1


	//   ....[111]....
        /*0874*/ 	.word	0x00011b20
        /*0878*/ 	.word	0x00000000
        /*087c*/ 	.word	0x00000010
        /*0880*/ 	.short	0x010a
        /*0882*/ 	.byte	0xff
	.zero		1


	//   ....[112]....
        /*0884*/ 	.word	0x00013040
        /*0888*/ 	.word	0x00000003
        /*088c*/ 	.word	0x00000000
        /*0890*/ 	.short	0x0101
        /*0892*/ 	.byte	0xff
	.zero		1


	//   ....[113]....
        /*0894*/ 	.word	0x00013140
        /*0898*/ 	.word	0x000000ff
        /*089c*/ 	.word	0x000000b0
        /*08a0*/ 	.short	0x0101
        /*08a2*/ 	.byte	0x2c
	.zero		1


	//   ....[114]....
        /*08a4*/ 	.word	0x000132e0
        /*08a8*/ 	.word	0x000000ff
        /*08ac*/ 	.word	0x00000000
        /*08b0*/ 	.short	0x0101
        /*08b2*/ 	.byte	0x04
	.zero		1


	//   ....[115]....
        /*08b4*/ 	.word	0x00013300
        /*08b8*/ 	.word	0x00000000
        /*08bc*/ 	.word	0x000000a0
        /*08c0*/ 	.short	0x010a
        /*08c2*/ 	.byte	0xff
	.zero		1


	//   ....[116]....
        /*08c4*/ 	.word	0x00013360
        /*08c8*/ 	.word	0x00000000
        /*08cc*/ 	.word	0x00000008
        /*08d0*/ 	.short	0x010a
        /*08d2*/ 	.byte	0xff
	.zero		1


	//   ....[117]....
        /*08d4*/ 	.word	0x000133c0
        /*08d8*/ 	.word	0x00000000
        /*08dc*/ 	.word	0x00000008
        /*08e0*/ 	.short	0x010a
        /*08e2*/ 	.byte	0xff
	.zero		1


	//   ....[118]....
        /*08e4*/ 	.word	0x00013410
        /*08e8*/ 	.word	0x00000003
        /*08ec*/ 	.word	0x00000060
        /*08f0*/ 	.short	0x010a
        /*08f2*/ 	.byte	0xff
	.zero		1


	//   ....[119]....
        /*08f4*/ 	.word	0x00013460
        /*08f8*/ 	.word	0x00000000
        /*08fc*/ 	.word	0x00000090
        /*0900*/ 	.short	0x010a
        /*0902*/ 	.byte	0xff
	.zero		1


	//   ....[120]....
        /*0904*/ 	.word	0x000134c0
        /*0908*/ 	.word	0x00000000
        /*090c*/ 	.word	0x00000070
        /*0910*/ 	.short	0x010a
        /*0912*/ 	.byte	0xff
	.zero		1


	//   ....[121]....
        /*0914*/ 	.word	0x00013510
        /*0918*/ 	.word	0x00000000
        /*091c*/ 	.word	0x00000060
        /*0920*/ 	.short	0x010a
        /*0922*/ 	.byte	0xff
	.zero		1


	//   ....[122]....
        /*0924*/ 	.word	0x00013570
        /*0928*/ 	.word	0x00000000
        /*092c*/ 	.word	0x00000070
        /*0930*/ 	.short	0x010a
        /*0932*/ 	.byte	0xff
	.zero		1


	//   ....[123]....
        /*0934*/ 	.word	0x000135c0
        /*0938*/ 	.word	0x0000001b
        /*093c*/ 	.word	0x00000060
        /*0940*/ 	.short	0x010a
        /*0942*/ 	.byte	0xff
	.zero		1


	//   ....[124]....
        /*0944*/ 	.word	0x00013620
        /*0948*/ 	.word	0x00000007
        /*094c*/ 	.word	0x00000000
        /*0950*/ 	.short	0x010a
        /*0952*/ 	.byte	0xff
	.zero		1


	//   ....[125]....
        /*0954*/ 	.word	0x00013680
        /*0958*/ 	.word	0x00000007
        /*095c*/ 	.word	0x00000088
        /*0960*/ 	.short	0x010a
        /*0962*/ 	.byte	0xff
	.zero		1


	//   ....[126]....
        /*0964*/ 	.word	0x000136e0
        /*0968*/ 	.word	0x00000007
        /*096c*/ 	.word	0x00000000
        /*0970*/ 	.short	0x010a
        /*0972*/ 	.byte	0xff
	.zero		1


	//   ....[127]....
        /*0974*/ 	.word	0x00013740
        /*0978*/ 	.word	0x00000000
        /*097c*/ 	.word	0x000000b0
        /*0980*/ 	.short	0x010a
        /*0982*/ 	.byte	0xff
	.zero		1


	//   ....[128]....
        /*0984*/ 	.word	0x00013790
        /*0988*/ 	.word	0x00000008
        /*098c*/ 	.word	0x00000060
        /*0990*/ 	.short	0x010a
        /*0992*/ 	.byte	0xff
	.zero		1


	//   ....[129]....
        /*0994*/ 	.word	0x000137f0
        /*0998*/ 	.word	0x00000000
        /*099c*/ 	.word	0x00000058
        /*09a0*/ 	.short	0x010a
        /*09a2*/ 	.byte	0xff
	.zero		1


	//   ....[130]....
        /*09a4*/ 	.word	0x00013850
        /*09a8*/ 	.word	0x00000000
        /*09ac*/ 	.word	0x00000030
        /*09b0*/ 	.short	0x010a
        /*09b2*/ 	.byte	0xff
	.zero		1


	//   ....[131]....
        /*09b4*/ 	.word	0x000138b0
        /*09b8*/ 	.word	0x00000000
        /*09bc*/ 	.word	0x00000038
        /*09c0*/ 	.short	0x010a
        /*09c2*/ 	.byte	0xff
	.zero		1


	//   ....[132]....
        /*09c4*/ 	.word	0x00013910
        /*09c8*/ 	.word	0x00000000
        /*09cc*/ 	.word	0x00000040
        /*09d0*/ 	.short	0x010a
        /*09d2*/ 	.byte	0xff
	.zero		1


	//   ....[133]....
        /*09d4*/ 	.word	0x00013970
        /*09d8*/ 	.word	0x00000000
        /*09dc*/ 	.word	0x00000048
        /*09e0*/ 	.short	0x010a
        /*09e2*/ 	.byte	0xff
	.zero		1


	//   ....[134]....
        /*09e4*/ 	.word	0x000139d0
        /*09e8*/ 	.word	0x00000007
        /*09ec*/ 	.word	0x00000030
        /*09f0*/ 	.short	0x010a
        /*09f2*/ 	.byte	0xff
	.zero		1


	//   ....[135]....
        /*09f4*/ 	.word	0x00013a30
        /*09f8*/ 	.word	0x00000007
        /*09fc*/ 	.word	0x00000038
        /*0a00*/ 	.short	0x010a
        /*0a02*/ 	.byte	0xff
	.zero		1


	//   ....[136]....
        /*0a04*/ 	.word	0x00013a90
        /*0a08*/ 	.word	0x00000007
        /*0a0c*/ 	.word	0x00000040
        /*0a10*/ 	.short	0x010a
        /*0a12*/ 	.byte	0xff
	.zero		1


	//   ....[137]....
        /*0a14*/ 	.word	0x00013af0
        /*0a18*/ 	.word	0x00000007
        /*0a1c*/ 	.word	0x00000048
        /*0a20*/ 	.short	0x010a
        /*0a22*/ 	.byte	0xff
	.zero		1


	//   ....[138]....
        /*0a24*/ 	.word	0x00013b50
        /*0a28*/ 	.word	0x00000000
        /*0a2c*/ 	.word	0x00000030
        /*0a30*/ 	.short	0x010a
        /*0a32*/ 	.byte	0xff
	.zero		1


	//   ....[139]....
        /*0a34*/ 	.word	0x00013bb0
        /*0a38*/ 	.word	0x00000000
        /*0a3c*/ 	.word	0x00000038
        /*0a40*/ 	.short	0x010a
        /*0a42*/ 	.byte	0xff
	.zero		1


	//   ....[140]....
        /*0a44*/ 	.word	0x00013c10
        /*0a48*/ 	.word	0x00000002
        /*0a4c*/ 	.word	0x00000040
        /*0a50*/ 	.short	0x010a
        /*0a52*/ 	.byte	0xff
	.zero		1


	//   ....[141]....
        /*0a54*/ 	.word	0x00013c60
        /*0a58*/ 	.word	0x00000000
        /*0a5c*/ 	.word	0x00000060
        /*0a60*/ 	.short	0x010a
        /*0a62*/ 	.byte	0xff
	.zero		1


	//   ....[142]....
        /*0a64*/ 	.word	0x00013cc0
        /*0a68*/ 	.word	0x00000003
        /*0a6c*/ 	.word	0x00000010
        /*0a70*/ 	.short	0x010a
        /*0a72*/ 	.byte	0xff
	.zero		1


	//   ....[143]....
        /*0a74*/ 	.word	0x00013d20
        /*0a78*/ 	.word	0x00000003
        /*0a7c*/ 	.word	0x00000080
        /*0a80*/ 	.short	0x010a
        /*0a82*/ 	.byte	0xff
	.zero		1


	//   ....[144]....
        /*0a84*/ 	.word	0x00013d70
        /*0a88*/ 	.word	0x00000003
        /*0a8c*/ 	.word	0x00000010
        /*0a90*/ 	.short	0x010a
        /*0a92*/ 	.byte	0xff
	.zero		1


	//   ....[145]....
        /*0a94*/ 	.word	0x00013dc0
        /*0a98*/ 	.word	0x0000000b
        /*0a9c*/ 	.word	0x00000010
        /*0aa0*/ 	.short	0x010a
        /*0aa2*/ 	.byte	0xff
	.zero		1


	//   ....[146]....
        /*0aa4*/ 	.word	0x00013e10
        /*0aa8*/ 	.word	0x00000000
        /*0aac*/ 	.word	0x00000010
        /*0ab0*/ 	.short	0x010a
        /*0ab2*/ 	.byte	0xff
	.zero		1


	//   ....[147]....
        /*0ab4*/ 	.word	0x00013e60
        /*0ab8*/ 	.word	0x00000008
        /*0abc*/ 	.word	0x00000010
        /*0ac0*/ 	.short	0x010a
        /*0ac2*/ 	.byte	0xff
	.zero		1


	//   ....[148]....
        /*0ac4*/ 	.word	0x00013eb0
        /*0ac8*/ 	.word	0x00000008
        /*0acc*/ 	.word	0x00000010
        /*0ad0*/ 	.short	0x010a
        /*0ad2*/ 	.byte	0xff
	.zero		1


	//   ....[149]....
        /*0ad4*/ 	.word	0x00013f00
        /*0ad8*/ 	.word	0x00000000
        /*0adc*/ 	.word	0x00000010
        /*0ae0*/ 	.short	0x010a
        /*0ae2*/ 	.byte	0xff
	.zero		1


	//   ....[150]....
        /*0ae4*/ 	.word	0x00013f50
        /*0ae8*/ 	.word	0x00000000
        /*0aec*/ 	.word	0x00000010
        /*0af0*/ 	.short	0x010a
        /*0af2*/ 	.byte	0xff
	.zero		1


	//----- nvinfo : EIATTR_NUM_MBARRIERS
	.align		4
.L_47:
        /*0af4*/ 	.byte	0x03, 0x38
        /*0af6*/ 	.short	0x0017


	//----- nvinfo : EIATTR_EXIT_INSTR_OFFSETS
	.align		4
        /*0af8*/ 	.byte	0x04, 0x1c
        /*0afa*/ 	.short	(.L_49 - .L_48)


	//   ....[0]....
.L_48:
        /*0afc*/ 	.word	0x00002b80


	//   ....[1]....
        /*0b00*/ 	.word	0x00003090


	//   ....[2]....
        /*0b04*/ 	.word	0x000030f0


	//   ....[3]....
        /*0b08*/ 	.word	0x00004e30


	//   ....[4]....
        /*0b0c*/ 	.word	0x00006a20


	//   ....[5]....
        /*0b10*/ 	.word	0x00006a60


	//   ....[6]....
        /*0b14*/ 	.word	0x000131c0


	//   ....[7]....
        /*0b18*/ 	.word	0x00013240


	//   ....[8]....
        /*0b1c*/ 	.word	0x00013270


	//   ....[9]....
        /*0b20*/ 	.word	0x000132f0


	//----- nvinfo : EIATTR_MAX_THREADS
	.align		4
.L_49:
        /*0b24*/ 	.byte	0x04, 0x05
        /*0b26*/ 	.short	(.L_51 - .L_50)
.L_50:
        /*0b28*/ 	.word	0x00000100
        /*0b2c*/ 	.word	0x00000001
        /*0b30*/ 	.word	0x00000001


	//----- nvinfo : EIATTR_CRS_STACK_SIZE
	.align		4
.L_51:
        /*0b34*/ 	.byte	0x04, 0x1e
        /*0b36*/ 	.short	(.L_53 - .L_52)
.L_52:
        /*0b38*/ 	.word	0x00000000


	//----- nvinfo : EIATTR_CBANK_PARAM_SIZE
	.align		4
.L_53:
        /*0b3c*/ 	.byte	0x03, 0x19
        /*0b3e*/ 	.short	0x0c00


	//----- nvinfo : EIATTR_PARAM_CBANK
	.align		4
        /*0b40*/ 	.byte	0x04, 0x0a
        /*0b42*/ 	.short	(.L_55 - .L_54)
	.align		4
.L_54:
        /*0b44*/ 	.word	index@(.nv.constant0._ZN7cutlass13device_kernelINS_4gemm6kernel13GemmUniversalIN4cute5tupleIJiiiiEEENS1_10collective13CollectiveMmaINS1_46MainloopSm100TmaUmmaWarpSpecializedBlockScaledILi1ELi2ELi1ENS5_IJNS4_1CILi8EEENSA_ILi1EEESC_EEEEENS5_IJNSA_ILi128EEENSA_ILi256EEESG_EEENS5_IJNS_12float_e4m3_tENS_13float_ue8m0_tEEEENS5_IJNS5_IJlSC_lEEENS4_6LayoutINS5_IJNS5_IJNS5_IJNSA_ILi32EEENSA_ILi4EEEEEEiEEESQ_NS5_IJSC_iEEEEEENS5_IJNS5_IJNS5_IJNSA_ILi16EEESO_EEEiEEENS5_IJNS5_IJNSA_ILi0EEESC_EEENSA_ILi512EEEEEENS5_IJSW_iEEEEEEEEEEESK_S13_NS4_8TiledMMAINS4_8MMA_AtomIJNS4_21SM100_MMA_MXF8F6F4_SSISI_SI_fSJ_Li128ELi256ELNS4_4UMMA5MajorE0ELS18_0ELNS17_7ScaleInE0ELS19_0EEEEEENSM_INS5_IJSC_SC_SC_EEENS5_IJSW_SW_SW_EEEEENS5_IJNS4_10UnderscoreES1F_S1F_EEEEENS5_IJNS4_13SM90_TMA_LOADES1I_EEENS5_IJNS4_14ComposedLayoutINS4_7SwizzleILi3ELi4ELi3EEENS4_18smem_ptr_flag_bitsILi8EEENSM_INS5_IJSB_SF_EEENS5_IJSF_SC_EEEEEEENSM_INS5_IJNS5_IJNS5_IJSP_SC_EEENS5_IJSN_SC_EEEEEESC_NS5_IJSO_NSA_ILi2EEEEEEEEENS5_IJNS5_IJNS5_IJSU_SY_EEESX_EEESW_NS5_IJSC_SY_EEEEEEEEEEEvNS4_8identityENS5_IJNS4_23SM90_TMA_LOAD_MULTICASTES26_EEENS5_IJS1S_NSM_INS5_IJNS5_IJNS5_IJSP_S1W_EEES1U_EEESC_S1X_EEENS5_IJS20_SW_NS5_IJSC_NSA_ILi1024EEEEEEEEEEEEEEvS25_EENS_8epilogue10collective18CollectiveEpilogueINS2H_23Sm100TmaWarpSpecializedILi4ELi2ELi32ELb1ELb0EEEJNS5_IJNSA_ILi64EEESG_SG_EEENS5_IJNSM_IS2M_SC_EENSM_INS5_IJSN_S1W_EEENS5_IJSC_SF_EEEEEEEENS_10bfloat16_tESL_S2T_SL_NS2H_6fusion15FusionCallbacksIS2L_NS2U_17LinearCombinationIS2T_fS2T_fLNS_15FloatRoundStyleE2EEES2N_S2S_JEEENS4_5SM1004TMEM4LOAD26SM100_TMEM_LOAD_32dp32b32xES1I_NS1K_INS1L_ILi2ELi4ELi3EEENS1N_ILi16EEENSM_INS5_IJSB_SN_EEES1U_EEEENS4_39AutoVectorizingCopyWithAssumedAlignmentILi128EEENS4_14SM90_TMA_STOREES38_S3A_S3A_EEEvvEEEEvNT_6ParamsE)
        /*0b48*/ 	.short	0x0380
        /*0b4a*/ 	.short	0x0c00


	//----- nvinfo : EIATTR_SW_WAR
	.align		4
.L_55:
        /*0b4c*/ 	.byte	0x04, 0x36
        /*0b4e*/ 	.short	(.L_57 - .L_56)
.L_56:
        /*0b50*/ 	.word	0x00000008
.L_57:


//--------------------- .nv.callgraph             --------------------------
	.section	.nv.callgraph,"",@"SHT_CUDA_CALLGRAPH"
	.align	4
	.sectionentsize	8
	.align		4
        /*0000*/ 	.word	0x00000000
	.align		4
        /*0004*/ 	.word	0xffffffff
	.align		4
        /*0008*/ 	.word	index@(_ZN7cutlass13device_kernelINS_4gemm6kernel13GemmUniversalIN4cute5tupleIJiiiiEEENS1_10collective13CollectiveMmaINS1_46MainloopSm100TmaUmmaWarpSpecializedBlockScaledILi1ELi2ELi1ENS5_IJNS4_1CILi8EEENSA_ILi1EEESC_EEEEENS5_IJNSA_ILi128EEENSA_ILi256EEESG_EEENS5_IJNS_12float_e4m3_tENS_13float_ue8m0_tEEEENS5_IJNS5_IJlSC_lEEENS4_6LayoutINS5_IJNS5_IJNS5_IJNSA_ILi32EEENSA_ILi4EEEEEEiEEESQ_NS5_IJSC_iEEEEEENS5_IJNS5_IJNS5_IJNSA_ILi16EEESO_EEEiEEENS5_IJNS5_IJNSA_ILi0EEESC_EEENSA_ILi512EEEEEENS5_IJSW_iEEEEEEEEEEESK_S13_NS4_8TiledMMAINS4_8MMA_AtomIJNS4_21SM100_MMA_MXF8F6F4_SSISI_SI_fSJ_Li128ELi256ELNS4_4UMMA5MajorE0ELS18_0ELNS17_7ScaleInE0ELS19_0EEEEEENSM_INS5_IJSC_SC_SC_EEENS5_IJSW_SW_SW_EEEEENS5_IJNS4_10UnderscoreES1F_S1F_EEEEENS5_IJNS4_13SM90_TMA_LOADES1I_EEENS5_IJNS4_14ComposedLayoutINS4_7SwizzleILi3ELi4ELi3EEENS4_18smem_ptr_flag_bitsILi8EEENSM_INS5_IJSB_SF_EEENS5_IJSF_SC_EEEEEEENSM_INS5_IJNS5_IJNS5_IJSP_SC_EEENS5_IJSN_SC_EEEEEESC_NS5_IJSO_NSA_ILi2EEEEEEEEENS5_IJNS5_IJNS5_IJSU_SY_EEESX_EEESW_NS5_IJSC_SY_EEEEEEEEEEEvNS4_8identityENS5_IJNS4_23SM90_TMA_LOAD_MULTICASTES26_EEENS5_IJS1S_NSM_INS5_IJNS5_IJNS5_IJSP_S1W_EEES1U_EEESC_S1X_EEENS5_IJS20_SW_NS5_IJSC_NSA_ILi1024EEEEEEEEEEEEEEvS25_EENS_8epilogue10collective18CollectiveEpilogueINS2H_23Sm100TmaWarpSpecializedILi4ELi2ELi32ELb1ELb0EEEJNS5_IJNSA_ILi64EEESG_SG_EEENS5_IJNSM_IS2M_SC_EENSM_INS5_IJSN_S1W_EEENS5_IJSC_SF_EEEEEEEENS_10bfloat16_tESL_S2T_SL_NS2H_6fusion15FusionCallbacksIS2L_NS2U_17LinearCombinationIS2T_fS2T_fLNS_15FloatRoundStyleE2EEES2N_S2S_JEEENS4_5SM1004TMEM4LOAD26SM100_TMEM_LOAD_32dp32b32xES1I_NS1K_INS1L_ILi2ELi4ELi3EEENS1N_ILi16EEENSM_INS5_IJSB_SN_EEES1U_EEEENS4_39AutoVectorizingCopyWithAssumedAlignmentILi128EEENS4_14SM90_TMA_STOREES38_S3A_S3A_EEEvvEEEEvNT_6ParamsE)
	.align		4
        /*000c*/ 	.word	index@(__assertfail)
	.align		4
        /*0010*/ 	.word	0x00000000
	.align		4
        /*0014*/ 	.word	0xfffffffe
	.align		4
        /*0018*/ 	.word	0x00000000
	.align		4
        /*001c*/ 	.word	0xfffffffd
	.align		4
        /*0020*/ 	.word	0x00000000
	.align		4
        /*0024*/ 	.word	0xfffffffc


//--------------------- .nv.constant4             --------------------------
	.section	.nv.constant4,"a",@progbits
	.align	8
	.align		8
.nv.constant4:
        /*0000*/ 	.dword	__assertfail
	.align		8
        /*0008*/ 	.dword	__unnamed_1
	.align		8
        /*0010*/ 	.dword	__unnamed_2
	.align		8
        /*0018*/ 	.dword	_ZN40_INTERNAL_0d2205f4_4_k_cu_ec505916_297144cuda3std3__45__cpo5beginE
	.align		8
        /*0020*/ 	.dword	_ZN40_INTERNAL_0d2205f4_4_k_cu_ec505916_297144cuda3std3__45__cpo3endE
	.align		8
        /*0028*/ 	.dword	_ZN40_INTERNAL_0d2205f4_4_k_cu_ec505916_297144cuda3std3__45__cpo6cbeginE
	.align		8
        /*0030*/ 	.dword	_ZN40_INTERNAL_0d2205f4_4_k_cu_ec505916_297144cuda3std3__45__cpo4cendE
	.align		8
        /*0038*/ 	.dword	_ZN40_INTERNAL_0d2205f4_4_k_cu_ec505916_297144cuda3std3__442_GLOBAL__N__0d2205f4_4_k_cu_ec505916_297146ignoreE
	.align		8
        /*0040*/ 	.dword	_ZN40_INTERNAL_0d2205f4_4_k_cu_ec505916_297144cuda3std3__419piecewise_constructE
	.align		8
        /*0048*/ 	.dword	_ZN40_INTERNAL_0d2205f4_4_k_cu_ec505916_297144cuda3std3__48in_placeE
	.align		8
        /*0050*/ 	.dword	_ZN40_INTERNAL_0d2205f4_4_k_cu_ec505916_297144cuda3std6ranges3__45__cpo4swapE
	.align		8
        /*0058*/ 	.dword	_ZN40_INTERNAL_0d2205f4_4_k_cu_ec505916_297144cuda3std6ranges3__45__cpo9iter_moveE
	.align		8
        /*0060*/ 	.dword	_ZN40_INTERNAL_0d2205f4_4_k_cu_ec505916_297144cute7productE
	.align		8
        /*0068*/ 	.dword	_ZN40_INTERNAL_0d2205f4_4_k_cu_ec505916_297144cute1_E
	.align		8
        /*0070*/ 	.dword	$str$25
	.align		8
        /*0078*/ 	.dword	$str$26
	.align		8
        /*0080*/ 	.dword	$str$27
	.align		8
        /*0088*/ 	.dword	$str$28


//--------------------- .text._ZN7cutlass13device_kernelINS_4gemm6kernel13GemmUniversalIN4cute5tupleIJiiiiEEENS1_10collective13CollectiveMmaINS1_46MainloopSm100TmaUmmaWarpSpecializedBlockScaledILi1ELi2ELi1ENS5_IJNS4_1CILi8EEENSA_ILi1EEESC_EEEEENS5_IJNSA_ILi128EEENSA_ILi256EEESG_EEENS5_IJNS_12float_e4m3_tENS_13float_ue8m0_tEEEENS5_IJNS5_IJlSC_lEEENS4_6LayoutINS5_IJNS5_IJNS5_IJNSA_ILi32EEENSA_ILi4EEEEEEiEEESQ_NS5_IJSC_iEEEEEENS5_IJNS5_IJNS5_IJNSA_ILi16EEESO_EEEiEEENS5_IJNS5_IJNSA_ILi0EEESC_EEENSA_ILi512EEEEEENS5_IJSW_iEEEEEEEEEEESK_S13_NS4_8TiledMMAINS4_8MMA_AtomIJNS4_21SM100_MMA_MXF8F6F4_SSISI_SI_fSJ_Li128ELi256ELNS4_4UMMA5MajorE0ELS18_0ELNS17_7ScaleInE0ELS19_0EEEEEENSM_INS5_IJSC_SC_SC_EEENS5_IJSW_SW_SW_EEEEENS5_IJNS4_10UnderscoreES1F_S1F_EEEEENS5_IJNS4_13SM90_TMA_LOADES1I_EEENS5_IJNS4_14ComposedLayoutINS4_7SwizzleILi3ELi4ELi3EEENS4_18smem_ptr_flag_bitsILi8EEENSM_INS5_IJSB_SF_EEENS5_IJSF_SC_EEEEEEENSM_INS5_IJNS5_IJNS5_IJSP_SC_EEENS5_IJSN_SC_EEEEEESC_NS5_IJSO_NSA_ILi2EEEEEEEEENS5_IJNS5_IJNS5_IJSU_SY_EEESX_EEESW_NS5_IJSC_SY_EEEEEEEEEEEvNS4_8identityENS5_IJNS4_23SM90_TMA_LOAD_MULTICASTES26_EEENS5_IJS1S_NSM_INS5_IJNS5_IJNS5_IJSP_S1W_EEES1U_EEESC_S1X_EEENS5_IJS20_SW_NS5_IJSC_NSA_ILi1024EEEEEEEEEEEEEEvS25_EENS_8epilogue10collective18CollectiveEpilogueINS2H_23Sm100TmaWarpSpecializedILi4ELi2ELi32ELb1ELb0EEEJNS5_IJNSA_ILi64EEESG_SG_EEENS5_IJNSM_IS2M_SC_EENSM_INS5_IJSN_S1W_EEENS5_IJSC_SF_EEEEEEEENS_10bfloat16_tESL_S2T_SL_NS2H_6fusion15FusionCallbacksIS2L_NS2U_17LinearCombinationIS2T_fS2T_fLNS_15FloatRoundStyleE2EEES2N_S2S_JEEENS4_5SM1004TMEM4LOAD26SM100_TMEM_LOAD_32dp32b32xES1I_NS1K_INS1L_ILi2ELi4ELi3EEENS1N_ILi16EEENSM_INS5_IJSB_SN_EEES1U_EEEENS4_39AutoVectorizingCopyWithAssumedAlignmentILi128EEENS4_14SM90_TMA_STOREES38_S3A_S3A_EEEvvEEEEvNT_6ParamsE --------------------------
	.section	.text._ZN7cutlass13device_kernelINS_4gemm6kernel13GemmUniversalIN4cute5tupleIJiiiiEEENS1_10collective13CollectiveMmaINS1_46MainloopSm100TmaUmmaWarpSpecializedBlockScaledILi1ELi2ELi1ENS5_IJNS4_1CILi8EEENSA_ILi1EEESC_EEEEENS5_IJNSA_ILi128EEENSA_ILi256EEESG_EEENS5_IJNS_12float_e4m3_tENS_13float_ue8m0_tEEEENS5_IJNS5_IJlSC_lEEENS4_6LayoutINS5_IJNS5_IJNS5_IJNSA_ILi32EEENSA_ILi4EEEEEEiEEESQ_NS5_IJSC_iEEEEEENS5_IJNS5_IJNS5_IJNSA_ILi16EEESO_EEEiEEENS5_IJNS5_IJNSA_ILi0EEESC_EEENSA_ILi512EEEEEENS5_IJSW_iEEEEEEEEEEESK_S13_NS4_8TiledMMAINS4_8MMA_AtomIJNS4_21SM100_MMA_MXF8F6F4_SSISI_SI_fSJ_Li128ELi256ELNS4_4UMMA5MajorE0ELS18_0ELNS17_7ScaleInE0ELS19_0EEEEEENSM_INS5_IJSC_SC_SC_EEENS5_IJSW_SW_SW_EEEEENS5_IJNS4_10UnderscoreES1F_S1F_EEEEENS5_IJNS4_13SM90_TMA_LOADES1I_EEENS5_IJNS4_14ComposedLayoutINS4_7SwizzleILi3ELi4ELi3EEENS4_18smem_ptr_flag_bitsILi8EEENSM_INS5_IJSB_SF_EEENS5_IJSF_SC_EEEEEEENSM_INS5_IJNS5_IJNS5_IJSP_SC_EEENS5_IJSN_SC_EEEEEESC_NS5_IJSO_NSA_ILi2EEEEEEEEENS5_IJNS5_IJNS5_IJSU_SY_EEESX_EEESW_NS5_IJSC_SY_EEEEEEEEEEEvNS4_8identityENS5_IJNS4_23SM90_TMA_LOAD_MULTICASTES26_EEENS5_IJS1S_NSM_INS5_IJNS5_IJNS5_IJSP_S1W_EEES1U_EEESC_S1X_EEENS5_IJS20_SW_NS5_IJSC_NSA_ILi1024EEEEEEEEEEEEEEvS25_EENS_8epilogue10collective18CollectiveEpilogueINS2H_23Sm100TmaWarpSpecializedILi4ELi2ELi32ELb1ELb0EEEJNS5_IJNSA_ILi64EEESG_SG_EEENS5_IJNSM_IS2M_SC_EENSM_INS5_IJSN_S1W_EEENS5_IJSC_SF_EEEEEEEENS_10bfloat16_tESL_S2T_SL_NS2H_6fusion15FusionCallbacksIS2L_NS2U_17LinearCombinationIS2T_fS2T_fLNS_15FloatRoundStyleE2EEES2N_S2S_JEEENS4_5SM1004TMEM4LOAD26SM100_TMEM_LOAD_32dp32b32xES1I_NS1K_INS1L_ILi2ELi4ELi3EEENS1N_ILi16EEENSM_INS5_IJSB_SN_EEES1U_EEEENS4_39AutoVectorizingCopyWithAssumedAlignmentILi128EEENS4_14SM90_TMA_STOREES38_S3A_S3A_EEEvvEEEEvNT_6ParamsE,"ax",@progbits
	.align	128
.text._ZN7cutlass13device_kernelINS_4gemm6kernel13GemmUniversalIN4cute5tupleIJiiiiEEENS1_10collective13CollectiveMmaINS1_46MainloopSm100TmaUmmaWarpSpecializedBlockScaledILi1ELi2ELi1ENS5_IJNS4_1CILi8EEENSA_ILi1EEESC_EEEEENS5_IJNSA_ILi128EEENSA_ILi256EEESG_EEENS5_IJNS_12float_e4m3_tENS_13float_ue8m0_tEEEENS5_IJNS5_IJlSC_lEEENS4_6LayoutINS5_IJNS5_IJNS5_IJNSA_ILi32EEENSA_ILi4EEEEEEiEEESQ_NS5_IJSC_iEEEEEENS5_IJNS5_IJNS5_IJNSA_ILi16EEESO_EEEiEEENS5_IJNS5_IJNSA_ILi0EEESC_EEENSA_ILi512EEEEEENS5_IJSW_iEEEEEEEEEEESK_S13_NS4_8TiledMMAINS4_8MMA_AtomIJNS4_21SM100_MMA_MXF8F6F4_SSISI_SI_fSJ_Li128ELi256ELNS4_4UMMA5MajorE0ELS18_0ELNS17_7ScaleInE0ELS19_0EEEEEENSM_INS5_IJSC_SC_SC_EEENS5_IJSW_SW_SW_EEEEENS5_IJNS4_10UnderscoreES1F_S1F_EEEEENS5_IJNS4_13SM90_TMA_LOADES1I_EEENS5_IJNS4_14ComposedLayoutINS4_7SwizzleILi3ELi4ELi3EEENS4_18smem_ptr_flag_bitsILi8EEENSM_INS5_IJSB_SF_EEENS5_IJSF_SC_EEEEEEENSM_INS5_IJNS5_IJNS5_IJSP_SC_EEENS5_IJSN_SC_EEEEEESC_NS5_IJSO_NSA_ILi2EEEEEEEEENS5_IJNS5_IJNS5_IJSU_SY_EEESX_EEESW_NS5_IJSC_SY_EEEEEEEEEEEvNS4_8identityENS5_IJNS4_23SM90_TMA_LOAD_MULTICASTES26_EEENS5_IJS1S_NSM_INS5_IJNS5_IJNS5_IJSP_S1W_EEES1U_EEESC_S1X_EEENS5_IJS20_SW_NS5_IJSC_NSA_ILi1024EEEEEEEEEEEEEEvS25_EENS_8epilogue10collective18CollectiveEpilogueINS2H_23Sm100TmaWarpSpecializedILi4ELi2ELi32ELb1ELb0EEEJNS5_IJNSA_ILi64EEESG_SG_EEENS5_IJNSM_IS2M_SC_EENSM_INS5_IJSN_S1W_EEENS5_IJSC_SF_EEEEEEEENS_10bfloat16_tESL_S2T_SL_NS2H_6fusion15FusionCallbacksIS2L_NS2U_17LinearCombinationIS2T_fS2T_fLNS_15FloatRoundStyleE2EEES2N_S2S_JEEENS4_5SM1004TMEM4LOAD26SM100_TMEM_LOAD_32dp32b32xES1I_NS1K_INS1L_ILi2ELi4ELi3EEENS1N_ILi16EEENSM_INS5_IJSB_SN_EEES1U_EEEENS4_39AutoVectorizingCopyWithAssumedAlignmentILi128EEENS4_14SM90_TMA_STOREES38_S3A_S3A_EEEvvEEEEvNT_6ParamsE:
        .type           _ZN7cutlass13device_kernelINS_4gemm6kernel13GemmUniversalIN4cute5tupleIJiiiiEEENS1_10collective13CollectiveMmaINS1_46MainloopSm100TmaUmmaWarpSpecializedBlockScaledILi1ELi2ELi1ENS5_IJNS4_1CILi8EEENSA_ILi1EEESC_EEEEENS5_IJNSA_ILi128EEENSA_ILi256EEESG_EEENS5_IJNS_12float_e4m3_tENS_13float_ue8m0_tEEEENS5_IJNS5_IJlSC_lEEENS4_6LayoutINS5_IJNS5_IJNS5_IJNSA_ILi32EEENSA_ILi4EEEEEEiEEESQ_NS5_IJSC_iEEEEEENS5_IJNS5_IJNS5_IJNSA_ILi16EEESO_EEEiEEENS5_IJNS5_IJNSA_ILi0EEESC_EEENSA_ILi512EEEEEENS5_IJSW_iEEEEEEEEEEESK_S13_NS4_8TiledMMAINS4_8MMA_AtomIJNS4_21SM100_MMA_MXF8F6F4_SSISI_SI_fSJ_Li128ELi256ELNS4_4UMMA5MajorE0ELS18_0ELNS17_7ScaleInE0ELS19_0EEEEEENSM_INS5_IJSC_SC_SC_EEENS5_IJSW_SW_SW_EEEEENS5_IJNS4_10UnderscoreES1F_S1F_EEEEENS5_IJNS4_13SM90_TMA_LOADES1I_EEENS5_IJNS4_14ComposedLayoutINS4_7SwizzleILi3ELi4ELi3EEENS4_18smem_ptr_flag_bitsILi8EEENSM_INS5_IJSB_SF_EEENS5_IJSF_SC_EEEEEEENSM_INS5_IJNS5_IJNS5_IJSP_SC_EEENS5_IJSN_SC_EEEEEESC_NS5_IJSO_NSA_ILi2EEEEEEEEENS5_IJNS5_IJNS5_IJSU_SY_EEESX_EEESW_NS5_IJSC_SY_EEEEEEEEEEEvNS4_8identityENS5_IJNS4_23SM90_TMA_LOAD_MULTICASTES26_EEENS5_IJS1S_NSM_INS5_IJNS5_IJNS5_IJSP_S1W_EEES1U_EEESC_S1X_EEENS5_IJS20_SW_NS5_IJSC_NSA_ILi1024EEEEEEEEEEEEEEvS25_EENS_8epilogue10collective18CollectiveEpilogueINS2H_23Sm100TmaWarpSpecializedILi4ELi2ELi32ELb1ELb0EEEJNS5_IJNSA_ILi64EEESG_SG_EEENS5_IJNSM_IS2M_SC_EENSM_INS5_IJSN_S1W_EEENS5_IJSC_SF_EEEEEEEENS_10bfloat16_tESL_S2T_SL_NS2H_6fusion15FusionCallbacksIS2L_NS2U_17LinearCombinationIS2T_fS2T_fLNS_15FloatRoundStyleE2EEES2N_S2S_JEEENS4_5SM1004TMEM4LOAD26SM100_TMEM_LOAD_32dp32b32xES1I_NS1K_INS1L_ILi2ELi4ELi3EEENS1N_ILi16EEENSM_INS5_IJSB_SN_EEES1U_EEEENS4_39AutoVectorizingCopyWithAssumedAlignmentILi128EEENS4_14SM90_TMA_STOREES38_S3A_S3A_EEEvvEEEEvNT_6ParamsE,@function
        .size           _ZN7cutlass13device_kernelINS_4gemm6kernel13GemmUniversalIN4cute5tupleIJiiiiEEENS1_10collective13CollectiveMmaINS1_46MainloopSm100TmaUmmaWarpSpecializedBlockScaledILi1ELi2ELi1ENS5_IJNS4_1CILi8EEENSA_ILi1EEESC_EEEEENS5_IJNSA_ILi128EEENSA_ILi256EEESG_EEENS5_IJNS_12float_e4m3_tENS_13float_ue8m0_tEEEENS5_IJNS5_IJlSC_lEEENS4_6LayoutINS5_IJNS5_IJNS5_IJNSA_ILi32EEENSA_ILi4EEEEEEiEEESQ_NS5_IJSC_iEEEEEENS5_IJNS5_IJNS5_IJNSA_ILi16EEESO_EEEiEEENS5_IJNS5_IJNSA_ILi0EEESC_EEENSA_ILi512EEEEEENS5_IJSW_iEEEEEEEEEEESK_S13_NS4_8TiledMMAINS4_8MMA_AtomIJNS4_21SM100_MMA_MXF8F6F4_SSISI_SI_fSJ_Li128ELi256ELNS4_4UMMA5MajorE0ELS18_0ELNS17_7ScaleInE0ELS19_0EEEEEENSM_INS5_IJSC_SC_SC_EEENS5_IJSW_SW_SW_EEEEENS5_IJNS4_10UnderscoreES1F_S1F_EEEEENS5_IJNS4_13SM90_TMA_LOADES1I_EEENS5_IJNS4_14ComposedLayoutINS4_7SwizzleILi3ELi4ELi3EEENS4_18smem_ptr_flag_bitsILi8EEENSM_INS5_IJSB_SF_EEENS5_IJSF_SC_EEEEEEENSM_INS5_IJNS5_IJNS5_IJSP_SC_EEENS5_IJSN_SC_EEEEEESC_NS5_IJSO_NSA_ILi2EEEEEEEEENS5_IJNS5_IJNS5_IJSU_SY_EEESX_EEESW_NS5_IJSC_SY_EEEEEEEEEEEvNS4_8identityENS5_IJNS4_23SM90_TMA_LOAD_MULTICASTES26_EEENS5_IJS1S_NSM_INS5_IJNS5_IJNS5_IJSP_S1W_EEES1U_EEESC_S1X_EEENS5_IJS20_SW_NS5_IJSC_NSA_ILi1024EEEEEEEEEEEEEEvS25_EENS_8epilogue10collective18CollectiveEpilogueINS2H_23Sm100TmaWarpSpecializedILi4ELi2ELi32ELb1ELb0EEEJNS5_IJNSA_ILi64EEESG_SG_EEENS5_IJNSM_IS2M_SC_EENSM_INS5_IJSN_S1W_EEENS5_IJSC_SF_EEEEEEEENS_10bfloat16_tESL_S2T_SL_NS2H_6fusion15FusionCallbacksIS2L_NS2U_17LinearCombinationIS2T_fS2T_fLNS_15FloatRoundStyleE2EEES2N_S2S_JEEENS4_5SM1004TMEM4LOAD26SM100_TMEM_LOAD_32dp32b32xES1I_NS1K_INS1L_ILi2ELi4ELi3EEENS1N_ILi16EEENSM_INS5_IJSB_SN_EEES1U_EEEENS4_39AutoVectorizingCopyWithAssumedAlignmentILi128EEENS4_14SM90_TMA_STOREES38_S3A_S3A_EEEvvEEEEvNT_6ParamsE,(.L_x_231 - _ZN7cutlass13device_kernelINS_4gemm6kernel13GemmUniversalIN4cute5tupleIJiiiiEEENS1_10collective13CollectiveMmaINS1_46MainloopSm100TmaUmmaWarpSpecializedBlockScaledILi1ELi2ELi1ENS5_IJNS4_1CILi8EEENSA_ILi1EEESC_EEEEENS5_IJNSA_ILi128EEENSA_ILi256EEESG_EEENS5_IJNS_12float_e4m3_tENS_13float_ue8m0_tEEEENS5_IJNS5_IJlSC_lEEENS4_6LayoutINS5_IJNS5_IJNS5_IJNSA_ILi32EEENSA_ILi4EEEEEEiEEESQ_NS5_IJSC_iEEEEEENS5_IJNS5_IJNS5_IJNSA_ILi16EEESO_EEEiEEENS5_IJNS5_IJNSA_ILi0EEESC_EEENSA_ILi512EEEEEENS5_IJSW_iEEEEEEEEEEESK_S13_NS4_8TiledMMAINS4_8MMA_AtomIJNS4_21SM100_MMA_MXF8F6F4_SSISI_SI_fSJ_Li128ELi256ELNS4_4UMMA5MajorE0ELS18_0ELNS17_7ScaleInE0ELS19_0EEEEEENSM_INS5_IJSC_SC_SC_EEENS5_IJSW_SW_SW_EEEEENS5_IJNS4_10UnderscoreES1F_S1F_EEEEENS5_IJNS4_13SM90_TMA_LOADES1I_EEENS5_IJNS4_14ComposedLayoutINS4_7SwizzleILi3ELi4ELi3EEENS4_18smem_ptr_flag_bitsILi8EEENSM_INS5_IJSB_SF_EEENS5_IJSF_SC_EEEEEEENSM_INS5_IJNS5_IJNS5_IJSP_SC_EEENS5_IJSN_SC_EEEEEESC_NS5_IJSO_NSA_ILi2EEEEEEEEENS5_IJNS5_IJNS5_IJSU_SY_EEESX_EEESW_NS5_IJSC_SY_EEEEEEEEEEEvNS4_8identityENS5_IJNS4_23SM90_TMA_LOAD_MULTICASTES26_EEENS5_IJS1S_NSM_INS5_IJNS5_IJNS5_IJSP_S1W_EEES1U_EEESC_S1X_EEENS5_IJS20_SW_NS5_IJSC_NSA_ILi1024EEEEEEEEEEEEEEvS25_EENS_8epilogue10collective18CollectiveEpilogueINS2H_23Sm100TmaWarpSpecializedILi4ELi2ELi32ELb1ELb0EEEJNS5_IJNSA_ILi64EEESG_SG_EEENS5_IJNSM_IS2M_SC_EENSM_INS5_IJSN_S1W_EEENS5_IJSC_SF_EEEEEEEENS_10bfloat16_tESL_S2T_SL_NS2H_6fusion15FusionCallbacksIS2L_NS2U_17LinearCombinationIS2T_fS2T_fLNS_15FloatRoundStyleE2EEES2N_S2S_JEEENS4_5SM1004TMEM4LOAD26SM100_TMEM_LOAD_32dp32b32xES1I_NS1K_INS1L_ILi2ELi4ELi3EEENS1N_ILi16EEENSM_INS5_IJSB_SN_EEES1U_EEEENS4_39AutoVectorizingCopyWithAssumedAlignmentILi128EEENS4_14SM90_TMA_STOREES38_S3A_S3A_EEEvvEEEEvNT_6ParamsE)
        .other          _ZN7cutlass13device_kernelINS_4gemm6kernel13GemmUniversalIN4cute5tupleIJiiiiEEENS1_10collective13CollectiveMmaINS1_46MainloopSm100TmaUmmaWarpSpecializedBlockScaledILi1ELi2ELi1ENS5_IJNS4_1CILi8EEENSA_ILi1EEESC_EEEEENS5_IJNSA_ILi128EEENSA_ILi256EEESG_EEENS5_IJNS_12float_e4m3_tENS_13float_ue8m0_tEEEENS5_IJNS5_IJlSC_lEEENS4_6LayoutINS5_IJNS5_IJNS5_IJNSA_ILi32EEENSA_ILi4EEEEEEiEEESQ_NS5_IJSC_iEEEEEENS5_IJNS5_IJNS5_IJNSA_ILi16EEESO_EEEiEEENS5_IJNS5_IJNSA_ILi0EEESC_EEENSA_ILi512EEEEEENS5_IJSW_iEEEEEEEEEEESK_S13_NS4_8TiledMMAINS4_8MMA_AtomIJNS4_21SM100_MMA_MXF8F6F4_SSISI_SI_fSJ_Li128ELi256ELNS4_4UMMA5MajorE0ELS18_0ELNS17_7ScaleInE0ELS19_0EEEEEENSM_INS5_IJSC_SC_SC_EEENS5_IJSW_SW_SW_EEEEENS5_IJNS4_10UnderscoreES1F_S1F_EEEEENS5_IJNS4_13SM90_TMA_LOADES1I_EEENS5_IJNS4_14ComposedLayoutINS4_7SwizzleILi3ELi4ELi3EEENS4_18smem_ptr_flag_bitsILi8EEENSM_INS5_IJSB_SF_EEENS5_IJSF_SC_EEEEEEENSM_INS5_IJNS5_IJNS5_IJSP_SC_EEENS5_IJSN_SC_EEEEEESC_NS5_IJSO_NSA_ILi2EEEEEEEEENS5_IJNS5_IJNS5_IJSU_SY_EEESX_EEESW_NS5_IJSC_SY_EEEEEEEEEEEvNS4_8identityENS5_IJNS4_23SM90_TMA_LOAD_MULTICASTES26_EEENS5_IJS1S_NSM_INS5_IJNS5_IJNS5_IJSP_S1W_EEES1U_EEESC_S1X_EEENS5_IJS20_SW_NS5_IJSC_NSA_ILi1024EEEEEEEEEEEEEEvS25_EENS_8epilogue10collective18CollectiveEpilogueINS2H_23Sm100TmaWarpSpecializedILi4ELi2ELi32ELb1ELb0EEEJNS5_IJNSA_ILi64EEESG_SG_EEENS5_IJNSM_IS2M_SC_EENSM_INS5_IJSN_S1W_EEENS5_IJSC_SF_EEEEEEEENS_10bfloat16_tESL_S2T_SL_NS2H_6fusion15FusionCallbacksIS2L_NS2U_17LinearCombinationIS2T_fS2T_fLNS_15FloatRoundStyleE2EEES2N_S2S_JEEENS4_5SM1004TMEM4LOAD26SM100_TMEM_LOAD_32dp32b32xES1I_NS1K_INS1L_ILi2ELi4ELi3EEENS1N_ILi16EEENSM_INS5_IJSB_SN_EEES1U_EEEENS4_39AutoVectorizingCopyWithAssumedAlignmentILi128EEENS4_14SM90_TMA_STOREES38_S3A_S3A_EEEvvEEEEvNT_6ParamsE,@"STO_CUDA_ENTRY STV_DEFAULT"
_ZN7cutlass13device_kernelINS_4gemm6kernel13GemmUniversalIN4cute5tupleIJiiiiEEENS1_10collective13CollectiveMmaINS1_46MainloopSm100TmaUmmaWarpSpecializedBlockScaledILi1ELi2ELi1ENS5_IJNS4_1CILi8EEENSA_ILi1EEESC_EEEEENS5_IJNSA_ILi128EEENSA_ILi256EEESG_EEENS5_IJNS_12float_e4m3_tENS_13float_ue8m0_tEEEENS5_IJNS5_IJlSC_lEEENS4_6LayoutINS5_IJNS5_IJNS5_IJNSA_ILi32EEENSA_ILi4EEEEEEiEEESQ_NS5_IJSC_iEEEEEENS5_IJNS5_IJNS5_IJNSA_ILi16EEESO_EEEiEEENS5_IJNS5_IJNSA_ILi0EEESC_EEENSA_ILi512EEEEEENS5_IJSW_iEEEEEEEEEEESK_S13_NS4_8TiledMMAINS4_8MMA_AtomIJNS4_21SM100_MMA_MXF8F6F4_SSISI_SI_fSJ_Li128ELi256ELNS4_4UMMA5MajorE0ELS18_0ELNS17_7ScaleInE0ELS19_0EEEEEENSM_INS5_IJSC_SC_SC_EEENS5_IJSW_SW_SW_EEEEENS5_IJNS4_10UnderscoreES1F_S1F_EEEEENS5_IJNS4_13SM90_TMA_LOADES1I_EEENS5_IJNS4_14ComposedLayoutINS4_7SwizzleILi3ELi4ELi3EEENS4_18smem_ptr_flag_bitsILi8EEENSM_INS5_IJSB_SF_EEENS5_IJSF_SC_EEEEEEENSM_INS5_IJNS5_IJNS5_IJSP_SC_EEENS5_IJSN_SC_EEEEEESC_NS5_IJSO_NSA_ILi2EEEEEEEEENS5_IJNS5_IJNS5_IJSU_SY_EEESX_EEESW_NS5_IJSC_SY_EEEEEEEEEEEvNS4_8identityENS5_IJNS4_23SM90_TMA_LOAD_MULTICASTES26_EEENS5_IJS1S_NSM_INS5_IJNS5_IJNS5_IJSP_S1W_EEES1U_EEESC_S1X_EEENS5_IJS20_SW_NS5_IJSC_NSA_ILi1024EEEEEEEEEEEEEEvS25_EENS_8epilogue10collective18CollectiveEpilogueINS2H_23Sm100TmaWarpSpecializedILi4ELi2ELi32ELb1ELb0EEEJNS5_IJNSA_ILi64EEESG_SG_EEENS5_IJNSM_IS2M_SC_EENSM_INS5_IJSN_S1W_EEENS5_IJSC_SF_EEEEEEEENS_10bfloat16_tESL_S2T_SL_NS2H_6fusion15FusionCallbacksIS2L_NS2U_17LinearCombinationIS2T_fS2T_fLNS_15FloatRoundStyleE2EEES2N_S2S_JEEENS4_5SM1004TMEM4LOAD26SM100_TMEM_LOAD_32dp32b32xES1I_NS1K_INS1L_ILi2ELi4ELi3EEENS1N_ILi16EEENSM_INS5_IJSB_SN_EEES1U_EEEENS4_39AutoVectorizingCopyWithAssumedAlignmentILi128EEENS4_14SM90_TMA_STOREES38_S3A_S3A_EEEvvEEEEvNT_6ParamsE:
[----:B------:R-:W1:Y:S01]  /*0000*/  LDC R1, c[0x0][0x37c] ;  /* 0x0000df00ff017b82 */ /* 0x000e620000000800 */
[----:B------:R-:W2:Y:S01]  /*0010*/  S2R R184, SR_TID.X ;  /* 0x0000000000b87919 */ /* 0x000ea20000002100 */
[----:B------:R-:W3:Y:S01]  /*0020*/  LDCU.64 UR12, c[0x0][0xc90] ;  /* 0x00019200ff0c77ac */ /* 0x000ee20008000a00 */
[----:B------:R-:W-:Y:S02]  /*0030*/  PRMT R176, RZ, 0x7610, R176 ;  /* 0x00007610ffb07816 */ /* 0x000fe400000000b0 */
[----:B------:R-:W-:Y:S01]  /*0040*/  ELECT P3, URZ, PT ;  /* 0x0000000000ff782f */ /* 0x000fe20003860000 */
[----:B---3--:R-:W-:-:S04]  /*0050*/  UISETP.NE.U32.AND UP0, UPT, UR12, URZ, UPT ;  /* 0x000000ff0c00728c */ /* 0x008fc8000bf05070 */
[----:B------:R-:W-:Y:S01]  /*0060*/  UISETP.NE.AND.EX UP0, UPT, UR13, URZ, UPT, UP0 ;  /* 0x000000ff0d00728c */ /* 0x000fe2000bf05300 */
[----:B--2---:R-:W-:-:S05]  /*0070*/  SHF.R.U32.HI R177, RZ, 0x5, R184 ;  /* 0x00000005ffb17819 */ /* 0x004fca00000116b8 */
[----:B------:R-:W2:Y:S02]  /*0080*/  SHFL.IDX PT, R0, R177, RZ, 0x1f ;  /* 0x00001fffb1007589 */ /* 0x000ea400000e0000 */
[----:B--2---:R-:W-:Y:S01]  /*0090*/  R2UR UR18, R0 ;  /* 0x00000000001272ca */ /* 0x004fe200000e0000 */
[----:B-1----:R-:W-:-:S14]  /*00a0*/  BRA.U UP0, `(.L_x_0) ;  /* 0x0000000100307547 */ /* 0x002fdc000b800000 */
[----:B------:R-:W1:Y:S02]  /*00b0*/  LDCU.64 UR4, c[0x0][0xc88] ;  /* 0x00019100ff0477ac */ /* 0x000e640008000a00 */
[----:B-1----:R-:W-:-:S04]  /*00c0*/  UISETP.NE.U32.AND UP0, UPT, UR4, URZ, UPT ;  /* 0x000000ff0400728c */ /* 0x002fc8000bf05070 */
[----:B------:R-:W-:-:S09]  /*00d0*/  UISETP.NE.AND.EX UP0, UPT, UR5, URZ, UPT, UP0 ;  /* 0x000000ff0500728c */ /* 0x000fd2000bf05300 */
[----:B------:R-:W-:Y:S05]  /*00e0*/  BRA.U !UP0, `(.L_x_1) ;  /* 0x0000000108147547 */ /* 0x000fea000b800000 */
[----:B------:R-:W1:Y:S01]  /*00f0*/  LDC.64 R2, c[0x0][0xc88] ;  /* 0x00032200ff027b82 */ /* 0x000e620000000a00 */
[----:B------:R-:W1:Y:S02]  /*0100*/  LDCU.64 UR4, c[0x0][0x358] ;  /* 0x00006b00ff0477ac */ /* 0x000e640008000a00 */
[----:B-1----:R1:W5:Y:S01]  /*0110*/  LDG.E R133, desc[UR4][R2.64] ;  /* 0x0000000402857981 */ /* 0x002362000c1e1900 */
[----:B------:R-:W-:Y:S01]  /*0120*/  HFMA2 R176, -RZ, RZ, 0, 5.9604644775390625e-08 ;  /* 0x00000001ffb07431 */ /* 0x000fe200000001ff */
[----:B------:R-:W-:Y:S05]  /*0130*/  BRA `(.L_x_0) ;  /* 0x00000000000c7947 */ /* 0x000fea0003800000 */
.L_x_1:
[----:B------:R-:W1:Y:S01]  /*0140*/  LDCU UR4, c[0x0][0xc80] ;  /* 0x00019000ff0477ac */ /* 0x000e620008000800 */
[----:B------:R-:W-:Y:S01]  /*0150*/  HFMA2 R176, -RZ, RZ, 0, 5.9604644775390625e-08 ;  /* 0x00000001ffb07431 */ /* 0x000fe200000001ff */
[----:B-1----:R-:W-:-:S07]  /*0160*/  MOV R133, UR4 ;  /* 0x0000000400857c02 */ /* 0x002fce0008000f00 */
.L_x_0:
[----:B------:R-:W2:Y:S02]  /*0170*/  LDCU.64 UR4, c[0x0][0xcb0] ;  /* 0x00019600ff0477ac */ /* 0x000ea40008000a00 */
[----:B--2---:R-:W-:-:S04]  /*0180*/  UISETP.NE.U32.AND UP0, UPT, UR4, URZ, UPT ;  /* 0x000000ff0400728c */ /* 0x004fc8000bf05070 */
[----:B------:R-:W-:-:S09]  /*0190*/  UISETP.NE.AND.EX UP0, UPT, UR5, URZ, UPT, UP0 ;  /* 0x000000ff0500728c */ /* 0x000fd2000bf05300 */
[----:B------:R-:W-:Y:S05]  /*01a0*/  BRA.U UP0, `(.L_x_2) ;  /* 0x0000000100287547 */ /* 0x000fea000b800000 */
[----:B------:R-:W2:Y:S02]  /*01b0*/  LDCU.64 UR4, c[0x0][0xca8] ;  /* 0x00019500ff0477ac */ /* 0x000ea40008000a00 */
[----:B--2---:R-:W-:-:S04]  /*01c0*/  UISETP.NE.U32.AND UP0, UPT, UR4, URZ, UPT ;  /* 0x000000ff0400728c */ /* 0x004fc8000bf05070 */
[----:B------:R-:W-:-:S09]  /*01d0*/  UISETP.NE.AND.EX UP0, UPT, UR5, URZ, UPT, UP0 ;  /* 0x000000ff0500728c */ /* 0x000fd2000bf05300 */
[----:B------:R-:W-:Y:S05]  /*01e0*/  BRA.U !UP0, `(.L_x_3) ;  /* 0x0000000108107547 */ /* 0x000fea000b800000 */
[----:B------:R-:W2:Y:S01]  /*01f0*/  LDC.64 R130, c[0x0][0xca8] ;  /* 0x00032a00ff827b82 */ /* 0x000ea20000000a00 */
[----:B------:R-:W2:Y:S02]  /*0200*/  LDCU.64 UR4, c[0x0][0x358] ;  /* 0x00006b00ff0477ac */ /* 0x000ea40008000a00 */
[----:B--2---:R2:W5:Y:S01]  /*0210*/  LDG.E R130, desc[UR4][R130.64] ;  /* 0x0000000482827981 */ /* 0x004562000c1e1900 */
[----:B------:R-:W-:Y:S05]  /*0220*/  BRA `(.L_x_2) ;  /* 0x0000000000087947 */ /* 0x000fea0003800000 */
.L_x_3:
[----:B------:R-:W2:Y:S02]  /*0230*/  LDCU UR4, c[0x0][0xca0] ;  /* 0x00019400ff0477ac */ /* 0x000ea40008000800 */
[----:B--2---:R-:W-:Y:S02]  /*0240*/  MOV R130, UR4 ;  /* 0x0000000400827c02 */ /* 0x004fe40008000f00 */
.L_x_2:
[----:B------:R-:W-:Y:S01]  /*0250*/  IMAD.U32 R0, RZ, RZ, UR18 ;  /* 0x00000012ff007e24 */ /* 0x000fe2000f8e00ff */
[----:B------:R-:W-:Y:S04]  /*0260*/  BSSY.RECONVERGENT B0, `(.L_x_4) ;  /* 0x0000012000007945 */ /* 0x000fe80003800200 */
[C---:B------:R-:W-:Y:S02]  /*0270*/  ISETP.NE.OR P1, PT, R0.reuse, 0x1, !P3 ;  /* 0x000000010000780c */ /* 0x040fe40005f25670 */
[----:B------:R-:W-:-:S11]  /*0280*/  ISETP.NE.OR P0, PT, R0, 0x3, !P3 ;  /* 0x000000030000780c */ /* 0x000fd60005f05670 */
[----:B------:R-:W-:Y:S05]  /*0290*/  @P1 BRA `(.L_x_5) ;  /* 0x0000000000381947 */ /* 0x000fea0003800000 */
[----:B------:R-:W3:Y:S02]  /*02a0*/  LDCU.64 UR4, c[0x0][0x348] ;  /* 0x00006900ff0477ac */ /* 0x000ee40008000a00 */
[----:B---3--:R-:W-:Y:S02]  /*02b0*/  UIADD3 UR10, UP3, UPT, UR4, 0x80, URZ ;  /* 0x00000080040a7890 */ /* 0x008fe4000ff7e0ff */
[----:B------:R-:W-:Y:S02]  /*02c0*/  UIADD3 UR8, UP2, UPT, UR4, 0x180, URZ ;  /* 0x0000018004087890 */ /* 0x000fe4000ff5e0ff */
[----:B------:R-:W-:Y:S02]  /*02d0*/  UIADD3 UR6, UP1, UPT, UR4, 0x280, URZ ;  /* 0x0000028004067890 */ /* 0x000fe4000ff3e0ff */
[----:B------:R-:W-:Y:S02]  /*02e0*/  UIADD3 UR4, UP0, UPT, UR4, 0x380, URZ ;  /* 0x0000038004047890 */ /* 0x000fe4000ff1e0ff */
[----:B------:R-:W-:-:S02]  /*02f0*/  UIADD3.X UR11, UPT, UPT, URZ, UR5, URZ, UP3, !UPT ;  /* 0x00000005ff0b7290 */ /* 0x000fc40009ffe4ff */
[----:B------:R-:W-:Y:S02]  /*0300*/  UIADD3.X UR9, UPT, UPT, URZ, UR5, URZ, UP2, !UPT ;  /* 0x00000005ff097290 */ /* 0x000fe400097fe4ff */
[----:B------:R-:W-:Y:S02]  /*0310*/  UIADD3.X UR7, UPT, UPT, URZ, UR5, URZ, UP1, !UPT ;  /* 0x00000005ff077290 */ /* 0x000fe40008ffe4ff */
[----:B------:R-:W-:-:S03]  /*0320*/  UIADD3.X UR5, UPT, UPT, URZ, UR5, URZ, UP0, !UPT ;  /* 0x00000005ff057290 */ /* 0x000fc600087fe4ff */
[----:B------:R3:W-:Y:S02]  /*0330*/  UTMACCTL.PF [UR10] ;  /* 0x000000000a0079b9 */ /* 0x0007e40008040000 */
[----:B------:R3:W-:Y:S02]  /*0340*/  UTMACCTL.PF [UR8] ;  /* 0x00000000080079b9 */ /* 0x0007e40008040000 */
[----:B------:R3:W-:Y:S02]  /*0350*/  UTMACCTL.PF [UR6] ;  /* 0x00000000060079b9 */ /* 0x0007e40008040000 */
[----:B------:R3:W-:Y:S02]  /*0360*/  UTMACCTL.PF [UR4] ;  /* 0x00000000040079b9 */ /* 0x0007e40008040000 */
[----:B---3--:R-:W-:Y:S01]  /*0370*/  NOP ;  /* 0x0000000000007918 */ /* 0x008fe20000000000 */
.L_x_5:
[----:B------:R-:W-:Y:S05]  /*0380*/  BSYNC.RECONVERGENT B0 ;  /* 0x0000000000007941 */ /* 0x000fea0003800200 */
.L_x_4:
[----:B------:R-:W-:Y:S04]  /*0390*/  BSSY.RECONVERGENT B0, `(.L_x_6) ;  /* 0x000000a000007945 */ /* 0x000fe80003800200 */
[----:B------:R-:W-:Y:S05]  /*03a0*/  @P0 BRA `(.L_x_7) ;  /* 0x0000000000200947 */ /* 0x000fea0003800000 */
[----:B------:R-:W3:Y:S02]  /*03b0*/  LDCU.64 UR4, c[0x0][0x348] ;  /* 0x00006900ff0477ac */ /* 0x000ee40008000a00 */
[----:B---3--:R-:W-:Y:S02]  /*03c0*/  UIADD3 UR6, UP1, UPT, UR4, 0x980, URZ ;  /* 0x0000098004067890 */ /* 0x008fe4000ff3e0ff */
[----:B------:R-:W-:Y:S02]  /*03d0*/  UIADD3 UR4, UP0, UPT, UR4, 0xa80, URZ ;  /* 0x00000a8004047890 */ /* 0x000fe4000ff1e0ff */
[----:B------:R-:W-:Y:S02]  /*03e0*/  UIADD3.X UR7, UPT, UPT, URZ, UR5, URZ, UP1, !UPT ;  /* 0x00000005ff077290 */ /* 0x000fe40008ffe4ff */
[----:B------:R-:W-:-:S07]  /*03f0*/  UIADD3.X UR5, UPT, UPT, URZ, UR5, URZ, UP0, !UPT ;  /* 0x00000005ff057290 */ /* 0x000fce00087fe4ff */
[----:B------:R3:W-:Y:S02]  /*0400*/  UTMACCTL.PF [UR6] ;  /* 0x00000000060079b9 */ /* 0x0007e40008040000 */
[----:B------:R3:W-:Y:S02]  /*0410*/  UTMACCTL.PF [UR4] ;  /* 0x00000000040079b9 */ /* 0x0007e40008040000 */
[----:B---3--:R-:W-:Y:S01]  /*0420*/  NOP ;  /* 0x0000000000007918 */ /* 0x008fe20000000000 */
.L_x_7:
[----:B------:R-:W-:Y:S05]  /*0430*/  BSYNC.RECONVERGENT B0 ;  /* 0x0000000000007941 */ /* 0x000fea0003800200 */
.L_x_6:
[----:B------:R-:W3:Y:S01]  /*0440*/  LDCU.64 UR4, c[0x0][0xc88] ;  /* 0x00019100ff0477ac */ /* 0x000ee20008000a00 */
[----:B------:R-:W-:Y:S02]  /*0450*/  UISETP.EQ.U32.AND UP1, UPT, UR12, URZ, UPT ;  /* 0x000000ff0c00728c */ /* 0x000fe4000bf22070 */
[----:B------:R-:W-:Y:S02]  /*0460*/  UPLOP3.LUT UP3, UPT, UPT, UPT, UPT, 0x80, 0x8 ;  /* 0x000000000008789c */ /* 0x000fe40003f6f070 */
[----:B---3--:R-:W-:-:S04]  /*0470*/  UISETP.NE.U32.AND UP0, UPT, UR4, URZ, UPT ;  /* 0x000000ff0400728c */ /* 0x008fc8000bf05070 */
[----:B------:R-:W-:-:S04]  /*0480*/  UISETP.NE.AND.EX UP2, UPT, UR5, URZ, UPT, UP0 ;  /* 0x000000ff0500728c */ /* 0x000fc8000bf45300 */
[----:B------:R-:W-:-:S04]  /*0490*/  UISETP.EQ.OR.EX UP4, UPT, UR13, URZ, !UP2, UP1 ;  /* 0x000000ff0d00728c */ /* 0x000fc8000d782710 */
[----:B------:R-:W-:-:S06]  /*04a0*/  UP2UR UR4, UPR, URZ, 0x10 ;  /* 0x00000010ff047883 */ /* 0x000fcc0008000000 */
[----:B------:R-:W-:Y:S01]  /*04b0*/  MOV R180, UR4 ;  /* 0x0000000400b47c02 */ /* 0x000fe20008000f00 */
[----:B------:R-:W-:Y:S06]  /*04c0*/  BRA.U !UP4, `(.L_x_8) ;  /* 0x000000010c207547 */ /* 0x000fec000b800000 */
[----:B------:R-:W-:Y:S01]  /*04d0*/  UISETP.NE.U32.AND UP0, UPT, UR12, URZ, UPT ;  /* 0x000000ff0c00728c */ /* 0x000fe2000bf05070 */
[----:B-----5:R-:W-:Y:S01]  /*04e0*/  FSETP.NEU.AND P0, PT, R133, RZ, PT ;  /* 0x000000ff8500720b */ /* 0x020fe20003f0d000 */
[----:B------:R-:W-:Y:S02]  /*04f0*/  USEL UR4, URZ, 0xffffffff, UP2 ;  /* 0xffffffffff047887 */ /* 0x000fe40009000000 */
[----:B------:R-:W-:-:S10]  /*0500*/  UISETP.NE.AND.EX UP1, UPT, UR13, URZ, UPT, UP0 ;  /* 0x000000ff0d00728c */ /* 0x000fd4000bf25300 */
[----:B------:R-:W-:Y:S01]  /*0510*/  VOTEU.ANY UP0, P0 ;  /* 0x0000000000ff7886 */ /* 0x000fe20000000100 */
[----:B------:R-:W-:-:S04]  /*0520*/  @!UP1 USEL UR4, URZ, 0xffffffff, UP0 ;  /* 0xffffffffff049887 */ /* 0x000fc80008000000 */
[----:B------:R-:W-:-:S04]  /*0530*/  ULOP3.LUT UR4, UR4, 0x1, URZ, 0xc0, !UPT ;  /* 0x0000000104047892 */ /* 0x000fc8000f8ec0ff */
[----:B------:R-:W-:-:S11]  /*0540*/  UISETP.NE.U32.AND UP3, UPT, UR4, 0x1, UPT ;  /* 0x000000010400788c */ /* 0x000fd6000bf65070 */
.L_x_8:
[----:B-1----:R-:W1:Y:S01]  /*0550*/  SHFL.IDX PT, R2, R177, RZ, 0x1f ;  /* 0x00001fffb1027589 */ /* 0x002e6200000e0000 */
[----:B------:R-:W-:Y:S01]  /*0560*/  UISETP.NE.AND UP5, UPT, UR18, 0x2, UPT ;  /* 0x000000021200788c */ /* 0x000fe2000bfa5270 */
[----:B-1----:R-:W-:-:S13]  /*0570*/  ISETP.NE.AND P0, PT, R2, RZ, PT ;  /* 0x000000ff0200720c */ /* 0x002fda0003f05270 */
[----:B------:R-:W-:Y:S05]  /*0580*/  @P0 BRA `(.L_x_9) ;  /* 0x0000000000400947 */ /* 0x000fea0003800000 */
[----:B------:R-:W1:Y:S01]  /*0590*/  S2UR UR4, SR_CgaCtaId ;  /* 0x00000000000479c3 */ /* 0x000e620000008800 */
[----:B------:R-:W-:Y:S01]  /*05a0*/  UMOV UR5, 0x400 ;  /* 0x0000040000057882 */ /* 0x000fe20000000000 */
[----:B------:R-:W-:Y:S01]  /*05b0*/  UMOV UR8, 0x1 ;  /* 0x0000000100087882 */ /* 0x000fe20000000000 */
[----:B------:R-:W-:Y:S01]  /*05c0*/  UMOV UR6, 0x8 ;  /* 0x0000000800067882 */ /* 0x000fe20000000000 */
[----:B------:R-:W-:-:S04]  /*05d0*/  UIADD3 UR8, UPT, UPT, -UR8, 0x100000, URZ ;  /* 0x0010000008087890 */ /* 0x000fc8000fffe1ff */
[----:B------:R-:W-:Y:S02]  /*05e0*/  USHF.L.U32 UR9, UR8, 0xb, URZ ;  /* 0x0000000b08097899 */ /* 0x000fe400080006ff */
[----:B------:R-:W-:Y:S02]  /*05f0*/  USHF.L.U32 UR8, UR8, 0x1, URZ ;  /* 0x0000000108087899 */ /* 0x000fe400080006ff */
[----:B------:R-:W-:-:S04]  /*0600*/  UIADD3 UR6, UPT, UPT, -UR6, 0x100000, URZ ;  /* 0x0010000006067890 */ /* 0x000fc8000fffe1ff */
[----:B------:R-:W-:Y:S02]  /*0610*/  USHF.L.U32 UR7, UR6, 0xb, URZ ;  /* 0x0000000b06077899 */ /* 0x000fe400080006ff */
[----:B------:R-:W-:Y:S01]  /*0620*/  USHF.L.U32 UR6, UR6, 0x1, URZ ;  /* 0x0000000106067899 */ /* 0x000fe200080006ff */
[----:B------:R-:W-:Y:S01]  /*0630*/  ELECT P0, URZ, PT ;  /* 0x0000000000ff782f */ /* 0x000fe20003800000 */
[----:B-1----:R-:W-:Y:S01]  /*0640*/  ULEA UR4, UR4, UR5, 0x18 ;  /* 0x0000000504047291 */ /* 0x002fe2000f8ec0ff */
[----:B------:R-:W1:Y:S11]  /*0650*/  FENCE.VIEW.ASYNC.S ;  /* 0x00000000000073c6 */ /* 0x000e760000000000 */
[----:B-1----:R1:W3:Y:S01]  /*0660*/  SYNCS.EXCH.64 URZ, [UR4], UR8 ;  /* 0x0000000804ff75b2 */ /* 0x0022e20008000100 */
[----:B------:R1:W4:Y:S01]  /*0670*/  SYNCS.EXCH.64 URZ, [UR4+0x8], UR6 ;  /* 0x0000080604ff75b2 */ /* 0x0003220008000100 */
[----:B------:R-:W-:Y:S01]  /*0680*/  NOP ;  /* 0x0000000000007918 */ /* 0x000fe20000000000 */
.L_x_9:
[----:B------:R-:W2:Y:S01]  /*0690*/  SHFL.IDX PT, R2, R177, RZ, 0x1f ;  /* 0x00001fffb1027589 */ /* 0x000ea200000e0000 */
[----:B------:R-:W-:Y:S01]  /*06a0*/  NOP ;  /* 0x0000000000007918 */ /* 0x000fe20000000000 */
[----:B--2---:R-:W-:-:S13]  /*06b0*/  ISETP.NE.AND P0, PT, R2, 0x1, PT ;  /* 0x000000010200780c */ /* 0x004fda0003f05270 */
[----:B------:R-:W-:Y:S05]  /*06c0*/  @P0 BRA `(.L_x_10) ;  /* 0x0000000000580947 */ /* 0x000fea0003800000 */
[----:B-1----:R-:W1:Y:S01]  /*06d0*/  S2UR UR4, SR_CgaCtaId ;  /* 0x00000000000479c3 */ /* 0x002e620000008800 */
        /* <DEDUP_REMOVED lines=12> */
[----:B-1----:R2:W1:Y:S01]  /*07a0*/  SYNCS.EXCH.64 URZ, [UR4+0x10], UR8 ;  /* 0x0000100804ff75b2 */ /* 0x0024620008000100 */
[----:B------:R2:W1:Y:S01]  /*07b0*/  SYNCS.EXCH.64 URZ, [UR4+0x30], UR6 ;  /* 0x0000300604ff75b2 */ /* 0x0004620008000100 */
[----:B------:R2:W1:Y:S01]  /*07c0*/  SYNCS.EXCH.64 URZ, [UR4+0x18], UR8 ;  /* 0x0000180804ff75b2 */ /* 0x0004620008000100 */
[----:B------:R2:W1:Y:S01]  /*07d0*/  SYNCS.EXCH.64 URZ, [UR4+0x38], UR6 ;  /* 0x0000380604ff75b2 */ /* 0x0004620008000100 */
[----:B------:R2:W1:Y:S01]  /*07e0*/  SYNCS.EXCH.64 URZ, [UR4+0x20], UR8 ;  /* 0x0000200804ff75b2 */ /* 0x0004620008000100 */
[----:B------:R2:W1:Y:S01]  /*07f0*/  SYNCS.EXCH.64 URZ, [UR4+0x40], UR6 ;  /* 0x0000400604ff75b2 */ /* 0x0004620008000100 */
[----:B------:R2:W1:Y:S01]  /*0800*/  SYNCS.EXCH.64 URZ, [UR4+0x28], UR8 ;  /* 0x0000280804ff75b2 */ /* 0x0004620008000100 */
[----:B------:R2:W1:Y:S02]  /*0810*/  SYNCS.EXCH.64 URZ, [UR4+0x48], UR6 ;  /* 0x0000480604ff75b2 */ /* 0x0004640008000100 */
[----:B--2---:R-:W-:Y:S01]  /*0820*/  NOP ;  /* 0x0000000000007918 */ /* 0x004fe20000000000 */
.L_x_10:
[----:B------:R-:W2:Y:S01]  /*0830*/  SHFL.IDX PT, R2, R177, RZ, 0x1f ;  /* 0x00001fffb1027589 */ /* 0x000ea200000e0000 */
[----:B------:R-:W-:Y:S01]  /*0840*/  NOP ;  /* 0x0000000000007918 */ /* 0x000fe20000000000 */
[----:B--2---:R-:W-:-:S13]  /*0850*/  ISETP.NE.AND P0, PT, R2, 0x3, PT ;  /* 0x000000030200780c */ /* 0x004fda0003f05270 */
[----:B------:R-:W-:Y:S05]  /*0860*/  @P0 BRA `(.L_x_11) ;  /* 0x0000000000300947 */ /* 0x000fea0003800000 */
[----:B-1----:R-:W1:Y:S01]  /*0870*/  S2UR UR4, SR_CgaCtaId ;  /* 0x00000000000479c3 */ /* 0x002e620000008800 */
[----:B------:R-:W-:Y:S01]  /*0880*/  UMOV UR6, 0x400 ;  /* 0x0000040000067882 */ /* 0x000fe20000000000 */
[----:B------:R-:W-:Y:S01]  /*0890*/  UMOV UR5, 0x20 ;  /* 0x0000002000057882 */ /* 0x000fe20000000000 */
[----:B------:R-:W-:Y:S01]  /*08a0*/  ELECT P0, URZ, PT ;  /* 0x0000000000ff782f */ /* 0x000fe20003800000 */
[----:B-1----:R-:W-:Y:S02]  /*08b0*/  ULEA UR6, UR4, UR6, 0x18 ;  /* 0x0000000604067291 */ /* 0x002fe4000f8ec0ff */
[----:B------:R-:W-:-:S04]  /*08c0*/  UIADD3 UR4, UPT, UPT, -UR5, 0x100000, URZ ;  /* 0x0010000005047890 */ /* 0x000fc8000fffe1ff */
[----:B------:R-:W-:Y:S02]  /*08d0*/  USHF.L.U32 UR5, UR4, 0xb, URZ ;  /* 0x0000000b04057899 */ /* 0x000fe400080006ff */
[----:B------:R-:W-:Y:S01]  /*08e0*/  USHF.L.U32 UR4, UR4, 0x1, URZ ;  /* 0x0000000104047899 */ /* 0x000fe200080006ff */
[----:B------:R-:W1:Y:S11]  /*08f0*/  FENCE.VIEW.ASYNC.S ;  /* 0x00000000000073c6 */ /* 0x000e760000000000 */
[----:B-1----:R2:W1:Y:S01]  /*0900*/  SYNCS.EXCH.64 URZ, [UR6+0x50], UR4 ;  /* 0x0000500406ff75b2 */ /* 0x0024620008000100 */
[----:B------:R2:W1:Y:S02]  /*0910*/  SYNCS.EXCH.64 URZ, [UR6+0x58], UR4 ;  /* 0x0000580406ff75b2 */ /* 0x0004640008000100 */
[----:B--2---:R-:W-:Y:S01]  /*0920*/  NOP ;  /* 0x0000000000007918 */ /* 0x004fe20000000000 */
.L_x_11:
[----:B------:R-:W2:Y:S01]  /*0930*/  SHFL.IDX PT, R2, R177, RZ, 0x1f ;  /* 0x00001fffb1027589 */ /* 0x000ea200000e0000 */
[----:B------:R-:W-:Y:S01]  /*0940*/  NOP ;  /* 0x0000000000007918 */ /* 0x000fe20000000000 */
[----:B--2---:R-:W-:-:S13]  /*0950*/  ISETP.NE.AND P0, PT, R2, 0x4, PT ;  /* 0x000000040200780c */ /* 0x004fda0003f05270 */
[----:B------:R-:W-:Y:S05]  /*0960*/  @P0 BRA `(.L_x_12) ;  /* 0x00000000004c0947 */ /* 0x000fea0003800000 */
[----:B-1----:R-:W1:Y:S01]  /*0970*/  S2UR UR6, SR_CgaCtaId ;  /* 0x00000000000679c3 */ /* 0x002e620000008800 */
[----:B------:R-:W-:Y:S01]  /*0980*/  UMOV UR4, 0x720 ;  /* 0x0000072000047882 */ /* 0x000fe20000000000 */
[----:B------:R-:W-:Y:S01]  /*0990*/  UMOV UR5, 0x400 ;  /* 0x0000040000057882 */ /* 0x000fe20000000000 */
[----:B------:R-:W-:Y:S01]  /*09a0*/  USEL UR4, UR4, 0x620, UP3 ;  /* 0x0000062004047887 */ /* 0x000fe20009800000 */
[----:B------:R-:W-:Y:S01]  /*09b0*/  UMOV UR8, 0x1 ;  /* 0x0000000100087882 */ /* 0x000fe20000000000 */
[----:B------:R-:W-:Y:S01]  /*09c0*/  ELECT P0, URZ, PT ;  /* 0x0000000000ff782f */ /* 0x000fe20003800000 */
[----:B------:R-:W-:-:S04]  /*09d0*/  UIADD3 UR8, UPT, UPT, -UR8, 0x100000, URZ ;  /* 0x0010000008087890 */ /* 0x000fc8000fffe1ff */
[----:B------:R-:W-:Y:S02]  /*09e0*/  USHF.L.U32 UR9, UR8, 0xb, URZ ;  /* 0x0000000b08097899 */ /* 0x000fe400080006ff */
[----:B------:R-:W-:Y:S02]  /*09f0*/  USHF.L.U32 UR8, UR8, 0x1, URZ ;  /* 0x0000000108087899 */ /* 0x000fe400080006ff */
[----:B-1----:R-:W-:Y:S02]  /*0a00*/  ULEA UR6, UR6, UR5, 0x18 ;  /* 0x0000000506067291 */ /* 0x002fe4000f8ec0ff */
[----:B------:R-:W-:-:S04]  /*0a10*/  UIADD3 UR4, UPT, UPT, -UR4, 0x100000, URZ ;  /* 0x0010000004047890 */ /* 0x000fc8000fffe1ff */
[----:B------:R-:W-:Y:S02]  /*0a20*/  USHF.L.U32 UR5, UR4, 0xb, URZ ;  /* 0x0000000b04057899 */ /* 0x000fe400080006ff */
[----:B------:R-:W-:Y:S01]  /*0a30*/  USHF.L.U32 UR4, UR4, 0x1, URZ ;  /* 0x0000000104047899 */ /* 0x000fe200080006ff */
[----:B------:R-:W1:Y:S03]  /*0a40*/  FENCE.VIEW.ASYNC.S ;  /* 0x00000000000073c6 */ /* 0x000e660000000000 */
[----:B-1----:R2:W1:Y:S08]  /*0a50*/  SYNCS.EXCH.64 URZ, [UR6+0x60], UR8 ;  /* 0x0000600806ff75b2 */ /* 0x0024700008000100 */
[----:B------:R2:W1:Y:S01]  /*0a60*/  SYNCS.EXCH.64 URZ, [UR6+0x70], UR4 ;  /* 0x0000700406ff75b2 */ /* 0x0004620008000100 */
[----:B------:R2:W1:Y:S01]  /*0a70*/  SYNCS.EXCH.64 URZ, [UR6+0x68], UR8 ;  /* 0x0000680806ff75b2 */ /* 0x0004620008000100 */
[----:B------:R2:W1:Y:S02]  /*0a80*/  SYNCS.EXCH.64 URZ, [UR6+0x78], UR4 ;  /* 0x0000780406ff75b2 */ /* 0x0004640008000100 */
[----:B--2---:R-:W-:Y:S01]  /*0a90*/  NOP ;  /* 0x0000000000007918 */ /* 0x004fe20000000000 */
.L_x_12:
        /* <DEDUP_REMOVED lines=18> */
[----:B------:R2:W1:Y:S02]  /*0bc0*/  SYNCS.EXCH.64 URZ, [UR4+0x88], UR6 ;  /* 0x0000880604ff75b2 */ /* 0x0004640008000100 */
[----:B--2---:R-:W-:Y:S01]  /*0bd0*/  NOP ;  /* 0x0000000000007918 */ /* 0x004fe20000000000 */
.L_x_13:
[----:B------:R-:W2:Y:S01]  /*0be0*/  SHFL.IDX PT, R2, R177, RZ, 0x1f ;  /* 0x00001fffb1027589 */ /* 0x000ea200000e0000 */
[----:B------:R-:W-:Y:S01]  /*0bf0*/  ISETP.NE.OR P1, PT, RZ, UR18, !P3 ;  /* 0x00000012ff007c0c */ /* 0x000fe2000df25670 */
[----:B------:R-:W-:Y:S01]  /*0c00*/  NOP ;  /* 0x0000000000007918 */ /* 0x000fe20000000000 */
[----:B--2---:R-:W-:-:S13]  /*0c10*/  ISETP.NE.AND P0, PT, R2, 0x3, PT ;  /* 0x000000030200780c */ /* 0x004fda0003f05270 */
[----:B------:R-:W-:Y:S05]  /*0c20*/  @P0 BRA `(.L_x_14) ;  /* 0x0000000000380947 */ /* 0x000fea0003800000 */
[----:B-1----:R-:W1:Y:S01]  /*0c30*/  S2UR UR4, SR_CgaCtaId ;  /* 0x00000000000479c3 */ /* 0x002e620000008800 */
[----:B------:R-:W-:Y:S01]  /*0c40*/  UMOV UR5, 0x400 ;  /* 0x0000040000057882 */ /* 0x000fe20000000000 */
[----:B------:R-:W-:Y:S01]  /*0c50*/  UMOV UR6, 0x20 ;  /* 0x0000002000067882 */ /* 0x000fe20000000000 */
[----:B------:R-:W-:Y:S01]  /*0c60*/  ELECT P0, URZ, PT ;  /* 0x0000000000ff782f */ /* 0x000fe20003800000 */
[----:B------:R-:W-:-:S04]  /*0c70*/  UIADD3 UR6, UPT, UPT, -UR6, 0x100000, URZ ;  /* 0x0010000006067890 */ /* 0x000fc8000fffe1ff */
[----:B------:R-:W-:Y:S02]  /*0c80*/  USHF.L.U32 UR7, UR6, 0xb, URZ ;  /* 0x0000000b06077899 */ /* 0x000fe400080006ff */
[----:B------:R-:W-:Y:S02]  /*0c90*/  USHF.L.U32 UR6, UR6, 0x1, URZ ;  /* 0x0000000106067899 */ /* 0x000fe400080006ff */
[----:B-1----:R-:W-:Y:S01]  /*0ca0*/  ULEA UR4, UR4, UR5, 0x18 ;  /* 0x0000000504047291 */ /* 0x002fe2000f8ec0ff */
[----:B------:R-:W1:Y:S11]  /*0cb0*/  FENCE.VIEW.ASYNC.S ;  /* 0x00000000000073c6 */ /* 0x000e760000000000 */
[----:B-1----:R2:W1:Y:S01]  /*0cc0*/  SYNCS.EXCH.64 URZ, [UR4+0x90], UR6 ;  /* 0x0000900604ff75b2 */ /* 0x0024620008000100 */
[----:B------:R2:W1:Y:S01]  /*0cd0*/  SYNCS.EXCH.64 URZ, [UR4+0xa0], UR6 ;  /* 0x0000a00604ff75b2 */ /* 0x0004620008000100 */
[----:B------:R2:W1:Y:S01]  /*0ce0*/  SYNCS.EXCH.64 URZ, [UR4+0x98], UR6 ;  /* 0x0000980604ff75b2 */ /* 0x0004620008000100 */
[----:B------:R2:W1:Y:S02]  /*0cf0*/  SYNCS.EXCH.64 URZ, [UR4+0xa8], UR6 ;  /* 0x0000a80604ff75b2 */ /* 0x0004640008000100 */
[----:B--2---:R-:W-:Y:S01]  /*0d00*/  NOP ;  /* 0x0000000000007918 */ /* 0x004fe20000000000 */
.L_x_14:
[----:B-1----:R-:W1:Y:S01]  /*0d10*/  S2UR UR7, SR_CgaCtaId ;  /* 0x00000000000779c3 */ /* 0x002e620000008800 */
[----:B------:R-:W-:Y:S01]  /*0d20*/  VOTEU.ALL UP0, P1 ;  /* 0x0000000000ff7886 */ /* 0x000fe20000800000 */
[----:B------:R-:W-:Y:S01]  /*0d30*/  UMOV UR4, 0x80 ;  /* 0x0000008000047882 */ /* 0x000fe20000000000 */
[----:B------:R-:W-:Y:S01]  /*0d40*/  NOP ;  /* 0x0000000000007918 */ /* 0x000fe20000000000 */
[----:B------:R-:W-:Y:S01]  /*0d50*/  ISETP.NE.OR P3, PT, R0, 0x2, !P3 ;  /* 0x000000020000780c */ /* 0x000fe20005f65670 */
[----:B------:R-:W-:Y:S01]  /*0d60*/  UISETP.NE.AND UP4, UPT, UR18, URZ, UPT ;  /* 0x000000ff1200728c */ /* 0x000fe2000bf85270 */
[----:B------:R-:W-:Y:S01]  /*0d70*/  LOP3.LUT R2, R184, 0x1f, RZ, 0xc0, !PT ;  /* 0x0000001fb8027812 */ /* 0x000fe200078ec0ff */
[----:B------:R-:W-:Y:S01]  /*0d80*/  @!UP0 UMOV UR6, 0x400 ;  /* 0x0000040000068882 */ /* 0x000fe20000000000 */
[----:B------:R-:W-:-:S04]  /*0d90*/  @!UP0 UIADD3 UR4, UPT, UPT, -UR4, 0x100000, URZ ;  /* 0x0010000004048890 */ /* 0x000fc8000fffe1ff */
[----:B------:R-:W-:Y:S02]  /*0da0*/  @!UP0 USHF.L.U32 UR5, UR4, 0xb, URZ ;  /* 0x0000000b04058899 */ /* 0x000fe400080006ff */
[----:B------:R-:W-:Y:S02]  /*0db0*/  @!UP0 USHF.L.U32 UR4, UR4, 0x1, URZ ;  /* 0x0000000104048899 */ /* 0x000fe400080006ff */
[----:B-1----:R-:W-:Y:S01]  /*0dc0*/  @!UP0 ULEA UR6, UR7, UR6, 0x18 ;  /* 0x0000000607068291 */ /* 0x002fe2000f8ec0ff */
[----:B------:R-:W1:Y:S01]  /*0dd0*/  LDCU UR7, c[0x0][0x36c] ;  /* 0x00006d80ff0777ac */ /* 0x000e620008000800 */
[----:B------:R-:W-:Y:S01]  /*0de0*/  VOTEU.ALL UP0, P1 ;  /* 0x0000000000ff7886 */ /* 0x000fe20000800000 */
[----:B------:R-:W2:Y:S09]  /*0df0*/  FENCE.VIEW.ASYNC.S ;  /* 0x00000000000073c6 */ /* 0x000eb20000000000 */
[----:B--2---:R2:W2:Y:S01]  /*0e00*/  @!UP0 SYNCS.EXCH.64 URZ, [UR6+0xb0], UR4 ;  /* 0x0000b00406ff85b2 */ /* 0x0044a20008000100 */
[----:B-1----:R-:W-:-:S09]  /*0e10*/  UISETP.EQ.U32.AND UP6, UPT, UR7, 0x1, UPT ;  /* 0x000000010700788c */ /* 0x002fd2000bfc2070 */
[----:B------:R-:W-:Y:S05]  /*0e20*/  BRA.U !UP6, `(.L_x_15) ;  /* 0x000000010e087547 */ /* 0x000fea000b800000 */
[----:B--234-:R-:W-:Y:S01]  /*0e30*/  UCGABAR_ARV ;  /* 0x00000000000079c7 */ /* 0x01cfe20008000000 */
[----:B------:R-:W-:Y:S05]  /*0e40*/  BRA `(.L_x_16) ;  /* 0x0000000000047947 */ /* 0x000fea0003800000 */
.L_x_15:
[----:B--234-:R-:W-:Y:S01]  /*0e50*/  NOP ;  /* 0x0000000000007918 */ /* 0x01cfe20000000000 */
.L_x_16:
[----:B------:R-:W1:Y:S01]  /*0e60*/  S2UR UR20, SR_CTAID.X ;  /* 0x00000000001479c3 */ /* 0x000e620000002500 */
[----:B------:R-:W-:-:S05]  /*0e70*/  CS2R.32 R179, SR_CgaSize ;  /* 0x0000000000b37805 */ /* 0x000fca0000008a00 */
[----:B------:R-:W-:-:S05]  /*0e80*/  IMAD R179, R179, -0xa0, RZ ;  /* 0xffffff60b3b37824 */ /* 0x000fca00078e02ff */
[----:B------:R-:W-:-:S14]  /*0e90*/  R2UR UR5, R179 ;  /* 0x00000000b30572ca */ /* 0x000fdc00000e0000 */
[----:B------:R-:W2:Y:S01]  /*0ea0*/  LDCU UR5, c[0x0][UR5+0x2b0] ;  /* 0x00005600050577ac */ /* 0x000ea20008000800 */
[----:B------:R-:W-:-:S05]  /*0eb0*/  CS2R.32 R179, SR_CgaSize ;  /* 0x0000000000b37805 */ /* 0x000fca0000008a00 */
[----:B------:R-:W-:-:S05]  /*0ec0*/  IMAD R179, R179, -0xa0, RZ ;  /* 0xffffff60b3b37824 */ /* 0x000fca00078e02ff */
[----:B------:R-:W-:-:S14]  /*0ed0*/  R2UR UR4, R179 ;  /* 0x00000000b30472ca */ /* 0x000fdc00000e0000 */
[----:B------:R-:W3:Y:S01]  /*0ee0*/  LDCU UR4, c[0x0][UR4+0x2b4] ;  /* 0x00005680040477ac */ /* 0x000ee20008000800 */
[----:B------:R-:W4:Y:S01]  /*0ef0*/  S2UR UR27, SR_CTAID.Y ;  /* 0x00000000001b79c3 */ /* 0x000f220000002600 */
[----:B------:R-:W-:-:S05]  /*0f00*/  CS2R.32 R179, SR_CgaSize ;  /* 0x0000000000b37805 */ /* 0x000fca0000008a00 */
[----:B------:R-:W-:-:S05]  /*0f10*/  IMAD R179, R179, -0xa0, RZ ;  /* 0xffffff60b3b37824 */ /* 0x000fca00078e02ff */
[----:B------:R-:W-:-:S14]  /*0f20*/  R2UR UR7, R179 ;  /* 0x00000000b30772ca */ /* 0x000fdc00000e0000 */
[----:B------:R-:W3:Y:S01]  /*0f30*/  LDCU UR7, c[0x0][UR7+0x2a0] ;  /* 0x00005400070777ac */ /* 0x000ee20008000800 */
[----:B------:R-:W-:-:S05]  /*0f40*/  CS2R.32 R179, SR_CgaSize ;  /* 0x0000000000b37805 */ /* 0x000fca0000008a00 */
[----:B------:R-:W-:-:S05]  /*0f50*/  IMAD R179, R179, -0xa0, RZ ;  /* 0xffffff60b3b37824 */ /* 0x000fca00078e02ff */
[----:B------:R-:W-:-:S14]  /*0f60*/  R2UR UR8, R179 ;  /* 0x00000000b30872ca */ /* 0x000fdc00000e0000 */
[----:B------:R-:W3:Y:S01]  /*0f70*/  LDCU UR8, c[0x0][UR8+0x2a4] ;  /* 0x00005480080877ac */ /* 0x000ee20008000800 */
[----:B------:R-:W3:Y:S01]  /*0f80*/  S2UR UR6, SR_CgaCtaId ;  /* 0x00000000000679c3 */ /* 0x000ee20000008800 */
[----:B------:R-:W3:Y:S01]  /*0f90*/  LDCU UR19, c[0x0][0xf24] ;  /* 0x0001e480ff1377ac */ /* 0x000ee20008000800 */
[----:B------:R-:W3:Y:S01]  /*0fa0*/  LDCU UR39, c[0x0][0xf24] ;  /* 0x0001e480ff2777ac */ /* 0x000ee20008000800 */
[----:B-1----:R-:W-:Y:S01]  /*0fb0*/  I2FP.F32.U32 R3, UR20 ;  /* 0x0000001400037c45 */ /* 0x002fe20008201000 */
[----:B------:R-:W1:Y:S04]  /*0fc0*/  LDCU UR23, c[0x0][0xf30] ;  /* 0x0001e600ff1777ac */ /* 0x000e680008000800 */
[----:B--2---:R-:W-:Y:S01]  /*0fd0*/  FMUL R3, R3, UR5 ;  /* 0x0000000503037c20 */ /* 0x004fe20008400000 */
[----:B----4-:R-:W-:-:S05]  /*0fe0*/  I2FP.F32.U32 R0, UR27 ;  /* 0x0000001b00007c45 */ /* 0x010fca0008201000 */
[----:B------:R-:W2:Y:S01]  /*0ff0*/  F2I.U32.TRUNC.NTZ R3, R3 ;  /* 0x0000000300037305 */ /* 0x000ea2000020f000 */
[----:B---3--:R-:W-:Y:S01]  /*1000*/  FMUL R0, R0, UR4 ;  /* 0x0000000400007c20 */ /* 0x008fe20008400000 */
[----:B------:R-:W-:Y:S02]  /*1010*/  USHF.L.U32 UR4, UR6, 0x8, URZ ;  /* 0x0000000806047899 */ /* 0x000fe400080006ff */
[----:B------:R-:W-:-:S04]  /*1020*/  USHF.L.U32 UR26, UR6, 0x7, URZ ;  /* 0x00000007061a7899 */ /* 0x000fc800080006ff */
[----:B------:R-:W3:Y:S01]  /*1030*/  F2I.U32.TRUNC.NTZ R0, R0 ;  /* 0x0000000000007305 */ /* 0x000ee2000020f000 */
[----:B------:R-:W-:Y:S02]  /*1040*/  ULOP3.LUT UR38, UR4, 0x700, URZ, 0xc0, !UPT ;  /* 0x0000070004267892 */ /* 0x000fe4000f8ec0ff */
[----:B------:R-:W-:Y:S02]  /*1050*/  USHF.R.U32.HI UR66, URZ, 0x9, UR4 ;  /* 0x00000009ff427899 */ /* 0x000fe40008011604 */
[----:B------:R-:W-:Y:S01]  /*1060*/  ULOP3.LUT UR26, UR26, 0x80, URZ, 0xc0, !UPT ;  /* 0x000000801a1a7892 */ /* 0x000fe2000f8ec0ff */
[----:B--2---:R-:W-:Y:S01]  /*1070*/  R2UR UR5, R3 ;  /* 0x00000000030572ca */ /* 0x004fe200000e0000 */
[----:B------:R-:W-:Y:S01]  /*1080*/  USHF.R.U32.HI UR28, URZ, 0xa, UR38 ;  /* 0x0000000aff1c7899 */ /* 0x000fe20008011626 */
[----:B---3--:R-:W-:Y:S02]  /*1090*/  R2UR UR6, R0 ;  /* 0x00000000000672ca */ /* 0x008fe400000e0000 */
[----:B------:R-:W-:-:S09]  /*10a0*/  PRMT R0, RZ, 0x7610, R0 ;  /* 0x00007610ff007816 */ /* 0x000fd20000000000 */
[----:B------:R-:W-:-:S04]  /*10b0*/  UIADD3 UR5, UPT, UPT, -UR5, URZ, URZ ;  /* 0x000000ff05057290 */ /* 0x000fc8000fffe1ff */
[----:B------:R-:W-:Y:S02]  /*10c0*/  UIMAD UR5, UR7, UR5, UR20 ;  /* 0x00000005070572a4 */ /* 0x000fe4000f8e0214 */
[----:B------:R-:W-:-:S04]  /*10d0*/  UIADD3 UR4, UPT, UPT, -UR6, URZ, URZ ;  /* 0x000000ff06047290 */ /* 0x000fc8000fffe1ff */
[----:B------:R-:W-:Y:S01]  /*10e0*/  IMAD.U32 R179, RZ, RZ, UR5 ;  /* 0x00000005ffb37e24 */ /* 0x000fe2000f8e00ff */
[----:B------:R-:W-:-:S06]  /*10f0*/  UIMAD UR4, UR8, UR4, UR27 ;  /* 0x00000004080472a4 */ /* 0x000fcc000f8e021b */
[----:B------:R-:W-:Y:S01]  /*1100*/  IMAD.U32 R178, RZ, RZ, UR4 ;  /* 0x00000004ffb27e24 */ /* 0x000fe2000f8e00ff */
[----:B-1----:R-:W-:Y:S06]  /*1110*/  BRA.U UP4, `(.L_x_17) ;  /* 0x0000000104807547 */ /* 0x002fec000b800000 */
[----:B------:R-:W-:Y:S02]  /*1120*/  R2UR UR9, R178 ;  /* 0x00000000b20972ca */ /* 0x000fe400000e0000 */
[----:B------:R-:W-:-:S11]  /*1130*/  R2UR UR14, R179 ;  /* 0x00000000b30e72ca */ /* 0x000fd600000e0000 */
[----:B------:R-:W-:-:S04]  /*1140*/  UISETP.NE.AND UP0, UPT, UR9, URZ, UPT ;  /* 0x000000ff0900728c */ /* 0x000fc8000bf05270 */
[----:B------:R-:W-:Y:S02]  /*1150*/  USEL UR5, URZ, 0x2, UP0 ;  /* 0x00000002ff057887 */ /* 0x000fe40008000000 */
[----:B------:R-:W-:Y:S02]  /*1160*/  USEL UR4, URZ, 0x4, UP0 ;  /* 0x00000004ff047887 */ /* 0x000fe40008000000 */
[----:B------:R-:W-:Y:S02]  /*1170*/  USEL UR7, URZ, 0x8, UP0 ;  /* 0x00000008ff077887 */ /* 0x000fe40008000000 */
[----:B------:R-:W-:Y:S02]  /*1180*/  USEL UR6, URZ, 0x10, UP0 ;  /* 0x00000010ff067887 */ /* 0x000fe40008000000 */
[----:B------:R-:W-:Y:S02]  /*1190*/  USEL UR8, URZ, 0x20, UP0 ;  /* 0x00000020ff087887 */ /* 0x000fe40008000000 */
[----:B------:R-:W-:-:S02]  /*11a0*/  USEL UR12, URZ, 0x40, UP0 ;  /* 0x00000040ff0c7887 */ /* 0x000fc40008000000 */
[----:B------:R-:W-:Y:S02]  /*11b0*/  USEL UR13, URZ, 0x80, UP0 ;  /* 0x00000080ff0d7887 */ /* 0x000fe40008000000 */
[----:B------:R-:W-:-:S04]  /*11c0*/  UISETP.NE.AND UP0, UPT, UR9, URZ, UPT ;  /* 0x000000ff0900728c */ /* 0x000fc8000bf05270 */
[----:B------:R-:W-:-:S04]  /*11d0*/  UISETP.EQ.OR UP0, UPT, UR14, URZ, !UP0 ;  /* 0x000000ff0e00728c */ /* 0x000fc8000c702670 */
[----:B------:R-:W-:Y:S02]  /*11e0*/  USEL UR11, URZ, 0x1, !UP0 ;  /* 0x00000001ff0b7887 */ /* 0x000fe4000c000000 */
[----:B------:R-:W-:-:S04]  /*11f0*/  UISETP.NE.AND UP0, UPT, UR14, 0x1, UPT ;  /* 0x000000010e00788c */ /* 0x000fc8000bf05270 */
[----:B------:R-:W-:Y:S02]  /*1200*/  USEL UR10, UR5, 0x2, UP0 ;  /* 0x00000002050a7887 */ /* 0x000fe40008000000 */
[----:B------:R-:W-:-:S04]  /*1210*/  UISETP.NE.AND UP0, UPT, UR14, 0x2, UPT ;  /* 0x000000020e00788c */ /* 0x000fc8000bf05270 */
[----:B------:R-:W-:Y:S02]  /*1220*/  USEL UR4, UR4, 0x4, UP0 ;  /* 0x0000000404047887 */ /* 0x000fe40008000000 */
[----:B------:R-:W-:Y:S02]  /*1230*/  UISETP.NE.AND UP0, UPT, UR14, 0x3, UPT ;  /* 0x000000030e00788c */ /* 0x000fe4000bf05270 */
[----:B------:R-:W-:Y:S02]  /*1240*/  UIADD3 UR4, UPT, UPT, UR4, UR10, UR11 ;  /* 0x0000000a04047290 */ /* 0x000fe4000fffe00b */
        /* <DEDUP_REMOVED lines=10> */
[----:B------:R-:W-:-:S04]  /*12f0*/  USEL UR5, UR13, 0x80, UP0 ;  /* 0x000000800d057887 */ /* 0x000fc80008000000 */
[----:B------:R-:W-:-:S06]  /*1300*/  UIADD3 UR4, UPT, UPT, UR4, UR5, URZ ;  /* 0x0000000504047290 */ /* 0x000fcc000fffe0ff */
[----:B------:R-:W-:-:S07]  /*1310*/  IMAD.U32 R0, RZ, RZ, UR4 ;  /* 0x00000004ff007e24 */ /* 0x000fce000f8e00ff */
.L_x_17:
[----:B------:R-:W1:Y:S01]  /*1320*/  S2UR UR52, SR_CTAID.Z ;  /* 0x00000000003479c3 */ /* 0x000e620000002700 */
[----:B------:R-:W-:-:S09]  /*1330*/  UISETP.GE.AND UP0, UPT, UR19, 0x1, UPT ;  /* 0x000000011300788c */ /* 0x000fd2000bf06270 */
[----:B------:R-:W-:Y:S05]  /*1340*/  BRA.U !UP0, `(.L_x_18) ;  /* 0x0000000108d07547 */ /* 0x000fea000b800000 */
[----:B------:R-:W2:Y:S01]  /*1350*/  LDCU UR21, c[0x0][0xf0c] ;  /* 0x0001e180ff1577ac */ /* 0x000ea20008000800 */
[----:B------:R-:W3:Y:S01]  /*1360*/  LDCU.128 UR12, c[0x0][0xf10] ;  /* 0x0001e200ff0c77ac */ /* 0x000ee20008000c00 */
[----:B------:R-:W4:Y:S01]  /*1370*/  LDCU UR6, c[0x0][0x370] ;  /* 0x00006e00ff0677ac */ /* 0x000f220008000800 */
[----:B------:R-:W1:Y:S01]  /*1380*/  LDCU UR7, c[0x0][0x374] ;  /* 0x00006e80ff0777ac */ /* 0x000e620008000800 */
[----:B------:R-:W1:Y:S01]  /*1390*/  LDCU UR22, c[0x0][0xf20] ;  /* 0x0001e400ff1677ac */ /* 0x000e620008000800 */
[----:B--2---:R-:W-:Y:S02]  /*13a0*/  UISETP.NE.AND UP0, UPT, UR21, 0x1, UPT ;  /* 0x000000011500788c */ /* 0x004fe4000bf05270 */
[----:B---3--:R-:W-:Y:S01]  /*13b0*/  UIMAD.WIDE.U32 UR4, UR20, UR12, URZ ;  /* 0x0000000c140472a5 */ /* 0x008fe2000f8e00ff */
[----:B------:R-:W2:Y:S01]  /*13c0*/  LDCU.64 UR8, c[0x0][0xf28] ;  /* 0x0001e500ff0877ac */ /* 0x000ea20008000a00 */
[----:B----4-:R-:W-:Y:S02]  /*13d0*/  UIMAD.WIDE.U32 UR10, UR6, UR12, URZ ;  /* 0x0000000c060a72a5 */ /* 0x010fe4000f8e00ff */
[----:B------:R-:W-:-:S02]  /*13e0*/  USHF.R.U32.HI UR5, URZ, UR13, UR5 ;  /* 0x0000000dff057299 */ /* 0x000fc40008011605 */
[----:B------:R-:W-:Y:S02]  /*13f0*/  UISETP.NE.AND UP1, UPT, UR19, 0x1, UPT ;  /* 0x000000011300788c */ /* 0x000fe4000bf25270 */
[----:B------:R-:W-:Y:S01]  /*1400*/  USEL UR5, UR20, UR5, !UP0 ;  /* 0x0000000514057287 */ /* 0x000fe2000c000000 */
[----:B------:R-:W-:Y:S01]  /*1410*/  UMOV UR10, UR11 ;  /* 0x0000000b000a7c82 */ /* 0x000fe20008000000 */
[----:B------:R-:W-:Y:S02]  /*1420*/  UIMAD.WIDE.U32 UR16, UR27, UR15, URZ ;  /* 0x0000000f1b1072a5 */ /* 0x000fe4000f8e00ff */
[----:B------:R-:W-:Y:S02]  /*1430*/  @UP0 USHF.R.U32.HI UR6, URZ, UR13, UR10 ;  /* 0x0000000dff060299 */ /* 0x000fe4000801160a */
[----:B------:R-:W-:Y:S02]  /*1440*/  UISETP.NE.AND UP0, UPT, UR14, 0x1, UPT ;  /* 0x000000010e00788c */ /* 0x000fe4000bf05270 */
[----:B-1----:R-:W-:-:S02]  /*1450*/  UIMAD.WIDE.U32 UR10, UR7, UR15, URZ ;  /* 0x0000000f070a72a5 */ /* 0x002fc4000f8e00ff */
[----:B--2---:R-:W-:Y:S01]  /*1460*/  UIMAD.WIDE.U32 UR12, UR6, UR8, URZ ;  /* 0x00000008060c72a5 */ /* 0x004fe2000f8e00ff */
[----:B------:R-:W-:Y:S02]  /*1470*/  UMOV UR4, UR17 ;  /* 0x0000001100047c82 */ /* 0x000fe40008000000 */
[----:B------:R-:W-:Y:S02]  /*1480*/  USHF.R.U32.HI UR4, URZ, UR22, UR4 ;  /* 0x00000016ff047299 */ /* 0x000fe40008011604 */
[----:B------:R-:W-:Y:S02]  /*1490*/  UMOV UR10, UR11 ;  /* 0x0000000b000a7c82 */ /* 0x000fe40008000000 */
[----:B------:R-:W-:Y:S01]  /*14a0*/  UMOV UR12, UR13 ;  /* 0x0000000d000c7c82 */ /* 0x000fe20008000000 */
[----:B------:R-:W-:Y:S02]  /*14b0*/  @UP0 USHF.R.U32.HI UR7, URZ, UR22, UR10 ;  /* 0x00000016ff070299 */ /* 0x000fe4000801160a */
[----:B------:R-:W-:-:S02]  /*14c0*/  USEL UR4, UR27, UR4, !UP0 ;  /* 0x000000041b047287 */ /* 0x000fc4000c000000 */
[----:B------:R-:W-:Y:S02]  /*14d0*/  UIMAD.WIDE.U32 UR10, UR7, UR8, URZ ;  /* 0x00000008070a72a5 */ /* 0x000fe4000f8e00ff */
[----:B------:R-:W-:Y:S02]  /*14e0*/  @UP1 USHF.R.U32.HI UR6, URZ, UR9, UR12 ;  /* 0x00000009ff061299 */ /* 0x000fe4000801160c */
[----:B------:R-:W-:-:S03]  /*14f0*/  UIMAD.WIDE.U32 UR12, UR4, UR8, URZ ;  /* 0x00000008040c72a5 */ /* 0x000fc6000f8e00ff */
[----:B------:R-:W-:Y:S02]  /*1500*/  UMOV UR10, UR11 ;  /* 0x0000000b000a7c82 */ /* 0x000fe40008000000 */
[----:B------:R-:W-:Y:S02]  /*1510*/  @UP1 USHF.R.U32.HI UR7, URZ, UR9, UR10 ;  /* 0x00000009ff071299 */ /* 0x000fe4000801160a */
[----:B------:R-:W-:Y:S02]  /*1520*/  UIMAD UR10, UR6, UR19, URZ ;  /* 0x00000013060a72a4 */ /* 0x000fe4000f8e02ff */
[----:B------:R-:W-:-:S04]  /*1530*/  UIMAD UR7, UR7, UR19, URZ ;  /* 0x00000013070772a4 */ /* 0x000fc8000f8e02ff */
[----:B------:R-:W-:-:S03]  /*1540*/  UISETP.GE.AND UP0, UPT, UR4, UR7, UPT ;  /* 0x000000070400728c */ /* 0x000fc6000bf06270 */
[----:B------:R-:W-:Y:S01]  /*1550*/  UMOV UR7, UR13 ;  /* 0x0000000d00077c82 */ /* 0x000fe20008000000 */
[----:B------:R-:W-:Y:S02]  /*1560*/  UISETP.GE.OR UP0, UPT, UR5, UR10, UP0 ;  /* 0x0000000a0500728c */ /* 0x000fe40008706670 */
[----:B------:R-:W-:Y:S02]  /*1570*/  UIMAD.WIDE.U32 UR10, UR5, UR8, URZ ;  /* 0x00000008050a72a5 */ /* 0x000fe4000f8e00ff */
[----:B------:R-:W-:Y:S02]  /*1580*/  USHF.R.U32.HI UR7, URZ, UR9, UR7 ;  /* 0x00000009ff077299 */ /* 0x000fe40008011607 */
[----:B------:R-:W-:Y:S02]  /*1590*/  UIADD3 UR10, UPT, UPT, -UR4, URZ, URZ ;  /* 0x000000ff040a7290 */ /* 0x000fe4000fffe1ff */
[----:B------:R-:W-:Y:S02]  /*15a0*/  USEL UR7, UR4, UR7, !UP1 ;  /* 0x0000000704077287 */ /* 0x000fe4000c800000 */
[----:B------:R-:W-:Y:S01]  /*15b0*/  UIMAD UR10, UR14, UR10, UR27 ;  /* 0x0000000a0e0a72a4 */ /* 0x000fe2000f8e021b */
[----:B------:R-:W-:Y:S01]  /*15c0*/  @!UP0 UMOV UR8, UR11 ;  /* 0x0000000b00088c82 */ /* 0x000fe20008000000 */
[----:B------:R-:W-:-:S02]  /*15d0*/  UIADD3 UR11, UPT, UPT, -UR5, URZ, URZ ;  /* 0x000000ff050b7290 */ /* 0x000fc4000fffe1ff */
[----:B------:R-:W-:Y:S02]  /*15e0*/  @!UP0 USHF.R.U32.HI UR8, URZ, UR9, UR8 ;  /* 0x00000009ff088299 */ /* 0x000fe40008011608 */
[----:B------:R-:W-:Y:S02]  /*15f0*/  UIADD3 UR9, UPT, UPT, -UR7, URZ, URZ ;  /* 0x000000ff07097290 */ /* 0x000fe4000fffe1ff */
[----:B------:R-:W-:Y:S02]  /*1600*/  @!UP0 USEL UR8, UR5, UR8, !UP1 ;  /* 0x0000000805088287 */ /* 0x000fe4000c800000 */
[----:B------:R-:W-:Y:S02]  /*1610*/  UIMAD UR9, UR19, UR9, UR4 ;  /* 0x00000009130972a4 */ /* 0x000fe4000f8e0204 */
[----:B------:R-:W-:Y:S02]  /*1620*/  @!UP0 UIADD3 UR7, UPT, UPT, UR7, -UR8, URZ ;  /* 0x8000000807078290 */ /* 0x000fe4000fffe0ff */
[----:B------:R-:W-:-:S02]  /*1630*/  @!UP0 UIMAD UR6, UR9, UR6, UR8 ;  /* 0x00000006090682a4 */ /* 0x000fc4000f8e0208 */
[----:B------:R-:W-:Y:S02]  /*1640*/  @!UP0 UIMAD UR4, UR7, UR19, UR5 ;  /* 0x00000013070482a4 */ /* 0x000fe4000f8e0205 */
[----:B------:R-:W-:Y:S02]  /*1650*/  UIMAD UR20, UR21, UR11, UR20 ;  /* 0x0000000b151472a4 */ /* 0x000fe4000f8e0214 */
[----:B------:R-:W-:Y:S01]  /*1660*/  UIMAD UR27, UR4, UR14, UR10 ;  /* 0x0000000e041b72a4 */ /* 0x000fe2000f8e020a */
[----:B------:R-:W-:Y:S02]  /*1670*/  @!UP0 UMOV UR5, UR6 ;  /* 0x0000000600058c82 */ /* 0x000fe40008000000 */
[----:B------:R-:W-:-:S12]  /*1680*/  UIMAD UR20, UR5, UR21, UR20 ;  /* 0x00000015051472a4 */ /* 0x000fd8000f8e0214 */
.L_x_18:
[----:B------:R-:W-:-:S09]  /*1690*/  UISETP.NE.AND UP0, UPT, UR23, 0x1, UPT ;  /* 0x000000011700788c */ /* 0x000fd2000bf05270 */
[----:B------:R-:W-:Y:S05]  /*16a0*/  BRA.U UP0, `(.L_x_19) ;  /* 0x0000000100407547 */ /* 0x000fea000b800000 */
[----:B------:R-:W2:Y:S01]  /*16b0*/  LDCU.128 UR8, c[0x0][0xf10] ;  /* 0x0001e200ff0877ac */ /* 0x000ea20008000c00 */
[----:B------:R-:W3:Y:S01]  /*16c0*/  LDCU UR12, c[0x0][0xf0c] ;  /* 0x0001e180ff0c77ac */ /* 0x000ee20008000800 */
[----:B------:R-:W4:Y:S01]  /*16d0*/  LDCU UR13, c[0x0][0xf20] ;  /* 0x0001e400ff0d77ac */ /* 0x000f220008000800 */
[----:B--2---:R-:W-:Y:S02]  /*16e0*/  UIMAD.WIDE.U32 UR4, UR20, UR8, URZ ;  /* 0x00000008140472a5 */ /* 0x004fe4000f8e00ff */
[----:B------:R-:W-:Y:S02]  /*16f0*/  UIMAD.WIDE.U32 UR6, UR27, UR11, URZ ;  /* 0x0000000b1b0672a5 */ /* 0x000fe4000f8e00ff */
[----:B---3--:R-:W-:Y:S02]  /*1700*/  UISETP.NE.AND UP0, UPT, UR12, 0x1, UPT ;  /* 0x000000010c00788c */ /* 0x008fe4000bf05270 */
[----:B------:R-:W-:-:S03]  /*1710*/  USHF.R.U32.HI UR5, URZ, UR9, UR5 ;  /* 0x00000009ff057299 */ /* 0x000fc60008011605 */
[----:B------:R-:W-:Y:S01]  /*1720*/  UMOV UR4, UR7 ;  /* 0x0000000700047c82 */ /* 0x000fe20008000000 */
[----:B------:R-:W-:Y:S02]  /*1730*/  USEL UR5, UR20, UR5, !UP0 ;  /* 0x0000000514057287 */ /* 0x000fe4000c000000 */
[----:B------:R-:W-:Y:S02]  /*1740*/  UISETP.NE.AND UP0, UPT, UR10, 0x1, UPT ;  /* 0x000000010a00788c */ /* 0x000fe4000bf05270 */
[----:B----4-:R-:W-:-:S04]  /*1750*/  USHF.R.U32.HI UR4, URZ, UR13, UR4 ;  /* 0x0000000dff047299 */ /* 0x010fc80008011604 */
[----:B------:R-:W-:-:S04]  /*1760*/  USEL UR4, UR27, UR4, !UP0 ;  /* 0x000000041b047287 */ /* 0x000fc8000c000000 */
[----:B------:R-:W-:Y:S02]  /*1770*/  UIADD3 UR6, UPT, UPT, UR5, -UR4, URZ ;  /* 0x8000000405067290 */ /* 0x000fe4000fffe0ff */
[----:B------:R-:W-:Y:S02]  /*1780*/  UIADD3 UR4, UPT, UPT, -UR5, UR4, URZ ;  /* 0x0000000405047290 */ /* 0x000fe4000fffe1ff */
[----:B------:R-:W-:Y:S02]  /*1790*/  UIMAD UR27, UR6, UR10, UR27 ;  /* 0x0000000a061b72a4 */ /* 0x000fe4000f8e021b */
[----:B------:R-:W-:-:S12]  /*17a0*/  UIMAD UR20, UR4, UR12, UR20 ;  /* 0x0000000c041472a4 */ /* 0x000fd8000f8e0214 */
.L_x_19:
[----:B------:R-:W-:Y:S01]  /*17b0*/  UISETP.NE.AND UP0, UPT, UR18, 0x2, UPT ;  /* 0x000000021200788c */ /* 0x000fe2000bf05270 */
[----:B------:R-:W-:Y:S09]  /*17c0*/  BRA.U !UP6, `(.L_x_20) ;  /* 0x000000010e0c7547 */ /* 0x000ff2000b800000 */
[----:B------:R-:W-:Y:S01]  /*17d0*/  UCGABAR_WAIT ;  /* 0x0000000000007dc7 */ /* 0x000fe20008000000 */
[----:B------:R-:W-:Y:S01]  /*17e0*/  CCTL.IVALL ;  /* 0x00000000ff00798f */ /* 0x000fe20002000000 */
[----:B------:R-:W-:Y:S05]  /*17f0*/  BRA `(.L_x_21) ;  /* 0x0000000000047947 */ /* 0x000fea0003800000 */
.L_x_20:
[----:B------:R-:W-:Y:S06]  /*1800*/  BAR.SYNC.DEFER_BLOCKING 0x0 ;  /* 0x0000000000007b1d */ /* 0x000fec0000010000 */
.L_x_21:
[----:B------:R-:W-:Y:S05]  /*1810*/  BRA.U UP0, `(.L_x_22) ;  /* 0x0000001100e07547 */ /* 0x000fea000b800000 */
[----:B------:R-:W2:Y:S01]  /*1820*/  LDCU UR67, c[0x0][0x38c] ;  /* 0x00007180ff4377ac */ /* 0x000ea20008000800 */
[----:B------:R-:W3:Y:S01]  /*1830*/  S2UR UR7, SR_CgaCtaId ;  /* 0x00000000000779c3 */ /* 0x000ee20000008800 */
[----:B------:R-:W-:Y:S01]  /*1840*/  PLOP3.LUT P1, PT, PT, PT, UP3, 0x80, 0x8 ;  /* 0x000000000008781c */ /* 0x000fe20003f2f038 */
[----:B------:R-:W-:Y:S01]  /*1850*/  IMAD.MOV.U32 R12, RZ, RZ, 0x1 ;  /* 0x00000001ff0c7424 */ /* 0x000fe200078e00ff */
[----:B------:R-:W-:Y:S01]  /*1860*/  UISETP.NE.AND UP0, UPT, UR18, URZ, UPT ;  /* 0x000000ff1200728c */ /* 0x000fe2000bf05270 */
[----:B------:R-:W-:Y:S01]  /*1870*/  ISETP.EQ.OR P2, PT, R2, RZ, P3 ;  /* 0x000000ff0200720c */ /* 0x000fe20001f42670 */
[----:B------:R-:W-:Y:S01]  /*1880*/  USEL UR37, URZ, 0x1, UP5 ;  /* 0x00000001ff257887 */ /* 0x000fe2000a800000 */
[----:B------:R-:W-:Y:S01]  /*1890*/  PLOP3.LUT P1, PT, P1, PT, PT, 0x8, 0x80 ;  /* 0x000000000080781c */ /* 0x000fe20000f2e170 */
[----:B------:R-:W-:Y:S01]  /*18a0*/  UMOV UR49, 0x400 ;  /* 0x0000040000317882 */ /* 0x000fe20000000000 */
[----:B------:R-:W-:Y:S01]  /*18b0*/  CS2R R10, SRZ ;  /* 0x00000000000a7805 */ /* 0x000fe2000001ff00 */
[----:B------:R-:W-:Y:S01]  /*18c0*/  USEL UR37, UR37, 0x2, UP0 ;  /* 0x0000000225257887 */ /* 0x000fe20008000000 */
[----:B------:R-:W-:Y:S01]  /*18d0*/  IMAD.MOV.U32 R9, RZ, RZ, RZ ;  /* 0x000000ffff097224 */ /* 0x000fe200078e00ff */
[----:B------:R-:W4:Y:S01]  /*18e0*/  LDCU UR61, c[0x0][0x370] ;  /* 0x00006e00ff3d77ac */ /* 0x000f220008000800 */
[----:B------:R-:W-:Y:S01]  /*18f0*/  IMAD.MOV.U32 R8, RZ, RZ, 0x1 ;  /* 0x00000001ff087424 */ /* 0x000fe200078e00ff */
[----:B------:R-:W1:Y:S01]  /*1900*/  LDCU.64 UR30, c[0x0][0x348] ;  /* 0x00006900ff1e77ac */ /* 0x000e620008000a00 */
[----:B--2---:R-:W-:-:S02]  /*1910*/  UIADD3 UR6, UPT, UPT, UR67, 0xff, URZ ;  /* 0x000000ff43067890 */ /* 0x004fc4000fffe0ff */
[----:B------:R-:W-:Y:S02]  /*1920*/  UIADD3 UR67, UPT, UPT, UR67, -0x1, URZ ;  /* 0xffffffff43437890 */ /* 0x000fe4000fffe0ff */
[----:B------:R-:W-:Y:S02]  /*1930*/  USHF.R.S32.HI UR5, URZ, 0x1f, UR6 ;  /* 0x0000001fff057899 */ /* 0x000fe40008011406 */
[----:B------:R-:W-:Y:S02]  /*1940*/  UISETP.GE.U32.AND UP0, UPT, UR67, -0x1ff, UPT ;  /* 0xfffffe014300788c */ /* 0x000fe4000bf06070 */
[----:B------:R-:W-:Y:S02]  /*1950*/  ULEA.HI UR5, UR5, UR6, URZ, 0x8 ;  /* 0x0000000605057291 */ /* 0x000fe4000f8f40ff */
[----:B---3--:R-:W-:Y:S02]  /*1960*/  USHF.L.U32 UR4, UR7, 0xc, URZ ;  /* 0x0000000c07047899 */ /* 0x008fe400080006ff */
[----:B------:R-:W-:-:S02]  /*1970*/  USHF.R.S32.HI UR62, URZ, 0x8, UR5 ;  /* 0x00000008ff3e7899 */ /* 0x000fc40008011405 */
[----:B------:R-:W-:Y:S02]  /*1980*/  ULOP3.LUT UR4, UR4, 0x7000, URZ, 0xc0, !UPT ;  /* 0x0000700004047892 */ /* 0x000fe4000f8ec0ff */
[----:B------:R-:W-:Y:S02]  /*1990*/  ULEA UR49, UR7, UR49, 0x18 ;  /* 0x0000003107317291 */ /* 0x000fe4000f8ec0ff */
[----:B------:R-:W-:Y:S02]  /*19a0*/  UIADD3 UR63, UPT, UPT, UR62, -0x1, URZ ;  /* 0xffffffff3e3f7890 */ /* 0x000fe4000fffe0ff */
[----:B------:R-:W-:Y:S01]  /*19b0*/  ULOP3.LUT UR66, UR66, 0x1, URZ, 0xc0, !UPT ;  /* 0x0000000142427892 */ /* 0x000fe2000f8ec0ff */
[----:B------:R-:W2:Y:S01]  /*19c0*/  LDCU UR55, c[0x0][0x374] ;  /* 0x00006e80ff3777ac */ /* 0x000ea20008000800 */
[----:B------:R-:W-:Y:S02]  /*19d0*/  UIADD3 UR38, UPT, UPT, UR49, UR38, URZ ;  /* 0x0000002631267290 */ /* 0x000fe4000fffe0ff */
[----:B------:R-:W-:-:S02]  /*19e0*/  UIADD3 UR15, UPT, UPT, UR49, UR4, URZ ;  /* 0x00000004310f7290 */ /* 0x000fc4000fffe0ff */
[----:B------:R-:W-:Y:S02]  /*19f0*/  USHF.R.U32.HI UR64, URZ, 0x7, UR4 ;  /* 0x00000007ff407899 */ /* 0x000fe40008011604 */
[----:B------:R-:W-:Y:S02]  /*1a00*/  USEL UR65, URZ, 0x1, UP0 ;  /* 0x00000001ff417887 */ /* 0x000fe40008000000 */
[----:B-1--4-:R-:W-:-:S12]  /*1a10*/  @UP0 UIADD3 UR63, UPT, UPT, UR62, URZ, URZ ;  /* 0x000000ff3e3f0290 */ /* 0x012fd8000fffe0ff */
.L_x_44:
[----:B-1----:R-:W1:Y:S01]  /*1a20*/  S2UR UR4, SR_CgaCtaId ;  /* 0x00000000000479c3 */ /* 0x002e620000008800 */
[----:B------:R-:W-:Y:S01]  /*1a30*/  SHF.L.U32 R3, R12, 0x1f, RZ ;  /* 0x0000001f0c037819 */ /* 0x000fe200000006ff */
[----:B-1----:R-:W-:-:S09]  /*1a40*/  UISETP.NE.AND UP0, UPT, UR4, URZ, UPT ;  /* 0x000000ff0400728c */ /* 0x002fd2000bf05270 */
[----:B------:R-:W-:Y:S05]  /*1a50*/  BRA.U UP0, `(.L_x_23) ;  /* 0x0000000100287547 */ /* 0x000fea000b800000 */
[----:B------:R-:W-:Y:S02]  /*1a60*/  LEA R0, R9, UR49, 0x3 ;  /* 0x0000003109007c11 */ /* 0x000fe4000f8e18ff */
[----:B------:R-:W-:-:S04]  /*1a70*/  SHF.L.U32 R5, R8, 0x1f, RZ ;  /* 0x0000001f08057819 */ /* 0x000fc800000006ff */
[----:B------:R-:W1:Y:S02]  /*1a80*/  SYNCS.PHASECHK.TRANS64.TRYWAIT P0, [R0+URZ+0xa0], R5 ;  /* 0x0000a005000075a7 */ /* 0x000e6400080011ff */
[----:B-1----:R-:W-:Y:S05]  /*1a90*/  @!P0 BRA `(.L_x_24) ;  /* 0x0000011800188947 */ /* 0x002fea0003800000 */
.L_x_189:
[----:B------:R3:W-:Y:S01]  /*1aa0*/  SYNCS.ARRIVE.TRANS64.A1T0 RZ, [R0+URZ+0x90], RZ ;  /* 0x000090ff00ff79a7 */ /* 0x0007e200081000ff */
[----:B------:R-:W-:-:S05]  /*1ab0*/  VIADD R9, R9, 0x1 ;  /* 0x0000000109097836 */ /* 0x000fca0000000000 */
[----:B------:R-:W-:-:S04]  /*1ac0*/  ISETP.NE.AND P0, PT, R9, 0x2, PT ;  /* 0x000000020900780c */ /* 0x000fc80003f05270 */
[----:B-1----:R-:W-:Y:S02]  /*1ad0*/  SEL R5, RZ, 0x1, P0 ;  /* 0x00000001ff057807 */ /* 0x002fe40000000000 */
[----:B------:R-:W-:Y:S02]  /*1ae0*/  SEL R9, R9, RZ, P0 ;  /* 0x000000ff09097207 */ /* 0x000fe40000000000 */
[----:B------:R-:W-:-:S07]  /*1af0*/  LOP3.LUT R8, R8, R5, RZ, 0x3c, !PT ;  /* 0x0000000508087212 */ /* 0x000fce00078e3cff */
.L_x_23:
[----:B------:R1:W4:Y:S01]  /*1b00*/  SYNCS.PHASECHK.TRANS64.TRYWAIT P0, [UR49+0x8], R3 ;  /* 0x00000803ff0075a7 */ /* 0x0003220008001131 */
[----:B------:R-:W-:Y:S02]  /*1b10*/  UISETP.GT.U32.AND UP0, UPT, UR67, -0x200, UPT ;  /* 0xfffffe004300788c */ /* 0x000fe4000bf04070 */
[----:B------:R-:W-:Y:S02]  /*1b20*/  ULEA UR35, UR27, UR64, 0x8 ;  /* 0x000000401b237291 */ /* 0x000fe4000f8e40ff */
[----:B------:R-:W-:Y:S02]  /*1b30*/  USHF.L.U32 UR51, UR20, 0x7, URZ ;  /* 0x0000000714337899 */ /* 0x000fe400080006ff */
[----:B------:R-:W-:Y:S01]  /*1b40*/  ULEA UR27, UR27, UR66, 0x1 ;  /* 0x000000421b1b7291 */ /* 0x000fe2000f8e08ff */
[----:B------:R-:W-:Y:S02]  /*1b50*/  UMOV UR14, URZ ;  /* 0x000000ff000e7c82 */ /* 0x000fe40008000000 */
[----:B------:R-:W-:Y:S09]  /*1b60*/  BRA.U UP0, `(.L_x_25) ;  /* 0x0000000100fc7547 */ /* 0x000ff2000b800000 */
[----:B------:R-:W-:Y:S01]  /*1b70*/  @!P3 MOV R2, 0x18c00 ;  /* 0x00018c000002b802 */ /* 0x000fe20000000f00 */
[----:B----4-:R-:W-:Y:S06]  /*1b80*/  @P0 BRA `(.L_x_26) ;  /* 0x0000000000080947 */ /* 0x010fec0003800000 */
[----:B------:R-:W4:Y:S02]  /*1b90*/  SYNCS.PHASECHK.TRANS64.TRYWAIT P0, [UR49+0x8], R3 ;  /* 0x00000803ff0075a7 */ /* 0x000f240008001131 */
[----:B----4-:R-:W-:Y:S05]  /*1ba0*/  @!P0 BRA `(.L_x_27) ;  /* 0x0000011400e88947 */ /* 0x010fea0003800000 */
.L_x_26:
[----:B------:R4:W-:Y:S01]  /*1bb0*/  @!P3 SYNCS.ARRIVE.TRANS64 RZ, [UR49], R2 ;  /* 0x00000002ffffb9a7 */ /* 0x0009e20008000031 */
[----:B------:R-:W-:Y:S01]  /*1bc0*/  ULOP3.LUT UR4, UR37, 0x2, URZ, 0xfc, !UPT ;  /* 0x0000000225047892 */ /* 0x000fe2000f8efcff */
[----:B------:R-:W-:-:S03]  /*1bd0*/  LOP3.LUT R12, R12, 0x1, RZ, 0x3c, !PT ;  /* 0x000000010c0c7812 */ /* 0x000fc600078e3cff */
[----:B------:R-:W-:-:S09]  /*1be0*/  UISETP.NE.AND UP0, UPT, UR4, 0x2, UPT ;  /* 0x000000020400788c */ /* 0x000fd2000bf05270 */
[----:B------:R-:W-:Y:S05]  /*1bf0*/  BRA.U UP0, `(.L_x_28) ;  /* 0x0000000100047547 */ /* 0x000fea000b800000 */
[----:B--2---:R-:W-:Y:S05]  /*1c00*/  BPT.TRAP 0x1 ;  /* 0x000000040000795c */ /* 0x004fea0000300000 */
.L_x_28:
[----:B------:R-:W-:Y:S04]  /*1c10*/  BSSY.RECONVERGENT B0, `(.L_x_29) ;  /* 0x0000003000007945 */ /* 0x000fe80003800200 */
[----:B------:R-:W-:Y:S05]  /*1c20*/  @P2 BRA `(.L_x_30) ;  /* 0x0000000000042947 */ /* 0x000fea0003800000 */
[----:B--2---:R-:W-:Y:S05]  /*1c30*/  BPT.TRAP 0x1 ;  /* 0x000000040000795c */ /* 0x004fea0000300000 */
.L_x_30:
[----:B--2---:R-:W-:Y:S05]  /*1c40*/  BSYNC.RECONVERGENT B0 ;  /* 0x0000000000007941 */ /* 0x004fea0003800200 */
.L_x_29:
[----:B------:R-:W-:Y:S02]  /*1c50*/  ELECT P0, URZ, PT ;  /* 0x0000000000ff782f */ /* 0x000fe40003800000 */
[----:B---3--:R-:W-:Y:S01]  /*1c60*/  SHF.L.U32 R0, R12, 0x1f, RZ ;  /* 0x0000001f0c007819 */ /* 0x008fe200000006ff */
[----:B------:R-:W-:Y:S01]  /*1c70*/  UMOV UR14, 0x1 ;  /* 0x00000001000e7882 */ /* 0x000fe20000000000 */
[----:B------:R-:W-:Y:S02]  /*1c80*/  BSSY.RECONVERGENT B0, `(.L_x_25) ;  /* 0x000002d000007945 */ /* 0x000fe40003800200 */
[----:B------:R2:W-:Y:S07]  /*1c90*/  SYNCS.PHASECHK.TRANS64.TRYWAIT PT, [UR49+0x8], R0 ;  /* 0x00000800ff0075a7 */ /* 0x0005ee00080e1131 */
[----:B------:R-:W-:Y:S05]  /*1ca0*/  @!P0 BRA `(.L_x_31) ;  /* 0x0000000000a88947 */ /* 0x000fea0003800000 */
[----:B------:R-:W-:Y:S02]  /*1cb0*/  UIADD3 UR4, UP3, UPT, UR30, 0x80, URZ ;  /* 0x000000801e047890 */ /* 0x000fe4000ff7e0ff */
[----:B------:R-:W-:Y:S02]  /*1cc0*/  UIADD3 UR6, UP2, UPT, UR30, 0x180, URZ ;  /* 0x000001801e067890 */ /* 0x000fe4000ff5e0ff */
[----:B------:R-:W-:Y:S02]  /*1cd0*/  UIADD3 UR46, UP1, UPT, UR30, 0x280, URZ ;  /* 0x000002801e2e7890 */ /* 0x000fe4000ff3e0ff */
[----:B------:R-:W-:Y:S02]  /*1ce0*/  UIADD3 UR48, UPT, UPT, UR49, 0x8400, URZ ;  /* 0x0000840031307890 */ /* 0x000fe4000fffe0ff */
[----:B------:R-:W-:Y:S02]  /*1cf0*/  UIADD3.X UR5, UPT, UPT, URZ, UR31, URZ, UP3, !UPT ;  /* 0x0000001fff057290 */ /* 0x000fe40009ffe4ff */
[----:B------:R-:W-:-:S02]  /*1d00*/  UIADD3 UR22, UP0, UPT, UR30, 0x380, URZ ;  /* 0x000003801e167890 */ /* 0x000fc4000ff1e0ff */
[----:B------:R-:W-:Y:S02]  /*1d10*/  UIADD3 UR40, UPT, UPT, UR49, 0xc400, URZ ;  /* 0x0000c40031287890 */ /* 0x000fe4000fffe0ff */
[----:B------:R-:W-:Y:S02]  /*1d20*/  UIADD3 UR32, UPT, UPT, UR15, 0x10400, URZ ;  /* 0x000104000f207890 */ /* 0x000fe4000fffe0ff */
[----:B------:R-:W-:Y:S02]  /*1d30*/  UIADD3.X UR7, UPT, UPT, URZ, UR31, URZ, UP2, !UPT ;  /* 0x0000001fff077290 */ /* 0x000fe400097fe4ff */
[----:B------:R-:W-:Y:S02]  /*1d40*/  UIADD3 UR8, UPT, UPT, UR15, 0x18400, URZ ;  /* 0x000184000f087890 */ /* 0x000fe4000fffe0ff */
[----:B------:R-:W-:Y:S02]  /*1d50*/  UIADD3 UR16, UPT, UPT, UR49, 0x20400, URZ ;  /* 0x0002040031107890 */ /* 0x000fe4000fffe0ff */
[----:B------:R-:W-:-:S02]  /*1d60*/  UIADD3.X UR47, UPT, UPT, URZ, UR31, URZ, UP1, !UPT ;  /* 0x0000001fff2f7290 */ /* 0x000fc40008ffe4ff */
[----:B------:R-:W-:Y:S02]  /*1d70*/  UIADD3 UR24, UPT, UPT, UR38, 0x20800, URZ ;  /* 0x0002080026187890 */ /* 0x000fe4000fffe0ff */
[----:B------:R-:W-:Y:S01]  /*1d80*/  UIADD3.X UR23, UPT, UPT, URZ, UR31, URZ, UP0, !UPT ;  /* 0x0000001fff177290 */ /* 0x000fe200087fe4ff */
[----:B------:R-:W-:Y:S01]  /*1d90*/  UMOV UR56, 0x0 ;  /* 0x0000000000387882 */ /* 0x000fe20000000000 */
[----:B------:R-:W-:Y:S01]  /*1da0*/  UMOV UR57, 0x10000000 ;  /* 0x1000000000397882 */ /* 0x000fe20000000000 */
[----:B------:R-:W-:Y:S01]  /*1db0*/  UMOV UR50, URZ ;  /* 0x000000ff00327c82 */ /* 0x000fe20008000000 */
[----:B------:R-:W-:Y:S01]  /*1dc0*/  UMOV UR42, 0x80 ;  /* 0x00000080002a7882 */ /* 0x000fe20000000000 */
[----:B------:R-:W-:Y:S01]  /*1dd0*/  UMOV UR41, UR49 ;  /* 0x0000003100297c82 */ /* 0x000fe20008000000 */
[----:B------:R-:W-:Y:S01]  /*1de0*/  UMOV UR43, UR51 ;  /* 0x00000033002b7c82 */ /* 0x000fe20008000000 */
[----:B------:R-:W-:Y:S01]  /*1df0*/  UMOV UR44, UR52 ;  /* 0x00000034002c7c82 */ /* 0x000fe20008000000 */
[----:B------:R-:W-:Y:S01]  /*1e00*/  UMOV UR13, 0xff0000 ;  /* 0x00ff0000000d7882 */ /* 0x000fe20000000000 */
[----:B------:R-:W-:Y:S01]  /*1e10*/  UMOV UR33, UR49 ;  /* 0x0000003100217c82 */ /* 0x000fe20008000000 */
[----:B------:R-:W-:Y:S01]  /*1e20*/  UMOV UR36, UR52 ;  /* 0x0000003400247c82 */ /* 0x000fe20008000000 */
[----:B------:R3:W-:Y:S01]  /*1e30*/  UTMALDG.3D [UR48], [UR4], desc[UR56] ;  /* 0x00003830040075b4 */ /* 0x0007e20008011000 */
[----:B------:R-:W-:Y:S01]  /*1e40*/  UMOV UR34, UR50 ;  /* 0x0000003200227c82 */ /* 0x000fe20008000000 */
[----:B------:R-:W-:Y:S01]  /*1e50*/  UMOV UR9, UR49 ;  /* 0x0000003100097c82 */ /* 0x000fe20008000000 */
[----:B------:R-:W-:Y:S01]  /*1e60*/  UMOV UR10, 0x80 ;  /* 0x00000080000a7882 */ /* 0x000fe20000000000 */
[----:B------:R-:W-:Y:S01]  /*1e70*/  UMOV UR11, UR35 ;  /* 0x00000023000b7c82 */ /* 0x000fe20008000000 */
[----:B------:R-:W-:Y:S01]  /*1e80*/  UMOV UR12, UR52 ;  /* 0x00000034000c7c82 */ /* 0x000fe20008000000 */
[----:B------:R-:W-:Y:S01]  /*1e90*/  UMOV UR18, URZ ;  /* 0x000000ff00127c82 */ /* 0x000fe20008000000 */
[----:B------:R-:W-:Y:S01]  /*1ea0*/  UMOV UR19, URZ ;  /* 0x000000ff00137c82 */ /* 0x000fe20008000000 */
[----:B------:R3:W-:Y:S01]  /*1eb0*/  UTMALDG.3D [UR40], [UR4], desc[UR56] ;  /* 0x00003828040075b4 */ /* 0x0007e20008011000 */
[----:B------:R-:W-:Y:S01]  /*1ec0*/  UMOV UR17, UR49 ;  /* 0x0000003100117c82 */ /* 0x000fe20008000000 */
[----:B------:R-:W-:Y:S01]  /*1ed0*/  UMOV UR21, UR52 ;  /* 0x0000003400157c82 */ /* 0x000fe20008000000 */
[----:B------:R-:W-:Y:S01]  /*1ee0*/  UMOV UR25, UR49 ;  /* 0x0000003100197c82 */ /* 0x000fe20008000000 */
[----:B------:R-:W-:Y:S01]  /*1ef0*/  UMOV UR29, UR52 ;  /* 0x00000034001d7c82 */ /* 0x000fe20008000000 */
[----:B------:R3:W-:Y:S01]  /*1f00*/  UTMALDG.3D.MULTICAST [UR32], [UR6], UR13, desc[UR56] ;  /* 0x00003820060073b4 */ /* 0x0007e2000801180d */
[----:B------:R3:W-:Y:S01]  /*1f10*/  UTMALDG.3D.MULTICAST [UR8], [UR6], UR13, desc[UR56] ;  /* 0x00003808060073b4 */ /* 0x0007e2000801180d */
[----:B------:R3:W-:Y:S01]  /*1f20*/  UTMALDG.4D [UR16], [UR46], desc[UR56] ;  /* 0x000038102e0075b4 */ /* 0x0007e20008019000 */
[----:B------:R3:W-:Y:S02]  /*1f30*/  UTMALDG.4D.MULTICAST [UR24], [UR22], UR13, desc[UR56] ;  /* 0x00003818160073b4 */ /* 0x0007e4000801980d */
[----:B---3--:R-:W-:Y:S01]  /*1f40*/  NOP ;  /* 0x0000000000007918 */ /* 0x008fe20000000000 */
.L_x_31:
[----:B------:R-:W-:Y:S05]  /*1f50*/  BSYNC.RECONVERGENT B0 ;  /* 0x0000000000007941 */ /* 0x000fea0003800200 */
.L_x_25:
[----:B--23--:R-:W-:Y:S01]  /*1f60*/  SHF.L.U32 R0, R12, 0x1f, RZ ;  /* 0x0000001f0c007819 */ /* 0x00cfe200000006ff */
[----:B------:R-:W-:Y:S01]  /*1f70*/  @!P1 SYNCS.ARRIVE.TRANS64.A1T0 RZ, [UR49+0x58], RZ ;  /* 0x000058ffffff99a7 */ /* 0x000fe20008100031 */
[----:B------:R-:W-:Y:S02]  /*1f80*/  UISETP.GT.AND UP0, UPT, UR62, UR65, UPT ;  /* 0x000000413e00728c */ /* 0x000fe4000bf04270 */
[----:B------:R2:W3:Y:S07]  /*1f90*/  SYNCS.PHASECHK.TRANS64.TRYWAIT P1, [UR49+0x8], R0 ;  /* 0x00000800ff0075a7 */ /* 0x0004ee0008021131 */
[----:B------:R-:W-:Y:S05]  /*1fa0*/  BRA.U !UP0, `(.L_x_32) ;  /* 0x0000000508187547 */ /* 0x000fea000b800000 */
[----:B------:R-:W-:-:S12]  /*1fb0*/  UIADD3 UR29, UPT, UPT, UR63, UR14, URZ ;  /* 0x0000000e3f1d7290 */ /* 0x000fd8000fffe0ff */
.L_x_40:
[----:B---34-:R-:W-:Y:S01]  /*1fc0*/  @!P3 MOV R2, 0x18c00 ;  /* 0x00018c000002b802 */ /* 0x018fe20000000f00 */
[----:B-123--:R-:W-:Y:S06]  /*1fd0*/  @P1 BRA `(.L_x_33) ;  /* 0x00000000000c1947 */ /* 0x00efec0003800000 */
[----:B-1----:R-:W-:-:S04]  /*1fe0*/  SHF.L.U32 R3, R12, 0x1f, RZ ;  /* 0x0000001f0c037819 */ /* 0x002fc800000006ff */
[----:B------:R-:W1:Y:S02]  /*1ff0*/  SYNCS.PHASECHK.TRANS64.TRYWAIT P0, [UR49+0x8], R3 ;  /* 0x00000803ff0075a7 */ /* 0x000e640008001131 */
[----:B-1----:R-:W-:Y:S05]  /*2000*/  @!P0 BRA `(.L_x_34) ;  /* 0x0000011000e88947 */ /* 0x002fea0003800000 */
.L_x_33:
[----:B------:R3:W-:Y:S01]  /*2010*/  @!P3 SYNCS.ARRIVE.TRANS64 RZ, [UR49], R2 ;  /* 0x00000002ffffb9a7 */ /* 0x0007e20008000031 */
[----:B------:R-:W-:-:S04]  /*2020*/  ULOP3.LUT UR4, UR37, 0x2, URZ, 0xfc, !UPT ;  /* 0x0000000225047892 */ /* 0x000fc8000f8efcff */
[----:B------:R-:W-:-:S09]  /*2030*/  UISETP.NE.AND UP0, UPT, UR4, 0x2, UPT ;  /* 0x000000020400788c */ /* 0x000fd2000bf05270 */
[----:B------:R-:W-:Y:S05]  /*2040*/  BRA.U UP0, `(.L_x_35) ;  /* 0x0000000100047547 */ /* 0x000fea000b800000 */
[----:B------:R-:W-:Y:S05]  /*2050*/  BPT.TRAP 0x1 ;  /* 0x000000040000795c */ /* 0x000fea0000300000 */
.L_x_35:
[----:B------:R-:W-:Y:S04]  /*2060*/  BSSY.RECONVERGENT B0, `(.L_x_36) ;  /* 0x0000003000007945 */ /* 0x000fe80003800200 */
[----:B------:R-:W-:Y:S05]  /*2070*/  @P2 BRA `(.L_x_37) ;  /* 0x0000000000042947 */ /* 0x000fea0003800000 */
[----:B------:R-:W-:Y:S05]  /*2080*/  BPT.TRAP 0x1 ;  /* 0x000000040000795c */ /* 0x000fea0000300000 */
.L_x_37:
[----:B------:R-:W-:Y:S05]  /*2090*/  BSYNC.RECONVERGENT B0 ;  /* 0x0000000000007941 */ /* 0x000fea0003800200 */
.L_x_36:
[----:B------:R-:W-:Y:S02]  /*20a0*/  ELECT P0, URZ, PT ;  /* 0x0000000000ff782f */ /* 0x000fe40003800000 */
[----:B------:R-:W-:Y:S01]  /*20b0*/  LOP3.LUT R12, R12, 0x1, RZ, 0x3c, !PT ;  /* 0x000000010c0c7812 */ /* 0x000fe200078e3cff */
[----:B------:R-:W-:Y:S03]  /*20c0*/  BSSY.RECONVERGENT B0, `(.L_x_38) ;  /* 0x0000031000007945 */ /* 0x000fe60003800200 */
[----:B-12---:R-:W-:-:S04]  /*20d0*/  SHF.L.U32 R0, R12, 0x1f, RZ ;  /* 0x0000001f0c007819 */ /* 0x006fc800000006ff */
[----:B------:R1:W2:Y:S03]  /*20e0*/  SYNCS.PHASECHK.TRANS64.TRYWAIT P1, [UR49+0x8], R0 ;  /* 0x00000800ff0075a7 */ /* 0x0002a60008021131 */
[----:B------:R-:W-:Y:S05]  /*20f0*/  @!P0 BRA `(.L_x_39) ;  /* 0x0000000000b48947 */ /* 0x000fea0003800000 */
[----:B------:R-:W-:Y:S02]  /*2100*/  UIADD3 UR4, UP3, UPT, UR30, 0x80, URZ ;  /* 0x000000801e047890 */ /* 0x000fe4000ff7e0ff */
[----:B------:R-:W-:Y:S02]  /*2110*/  USHF.L.U32 UR58, UR14, 0x8, URZ ;  /* 0x000000080e3a7899 */ /* 0x000fe400080006ff */
[----:B------:R-:W-:Y:S02]  /*2120*/  UIADD3 UR6, UP2, UPT, UR30, 0x180, URZ ;  /* 0x000001801e067890 */ /* 0x000fe4000ff5e0ff */
[----:B------:R-:W-:Y:S02]  /*2130*/  UIADD3 UR10, UP1, UPT, UR30, 0x280, URZ ;  /* 0x000002801e0a7890 */ /* 0x000fe4000ff3e0ff */
[----:B------:R-:W-:Y:S02]  /*2140*/  UIADD3 UR56, UPT, UPT, UR49, 0x8400, URZ ;  /* 0x0000840031387890 */ /* 0x000fe4000fffe0ff */
[----:B------:R-:W-:-:S02]  /*2150*/  UIADD3.X UR5, UPT, UPT, URZ, UR31, URZ, UP3, !UPT ;  /* 0x0000001fff057290 */ /* 0x000fc40009ffe4ff */
[----:B------:R-:W-:Y:S02]  /*2160*/  UIADD3 UR48, UPT, UPT, UR49, 0xc400, URZ ;  /* 0x0000c40031307890 */ /* 0x000fe4000fffe0ff */
[----:B------:R-:W-:Y:S02]  /*2170*/  UIADD3 UR50, UPT, UPT, UR58, 0x80, URZ ;  /* 0x000000803a327890 */ /* 0x000fe4000fffe0ff */
[----:B------:R-:W-:Y:S02]  /*2180*/  UIADD3 UR40, UPT, UPT, UR15, 0x10400, URZ ;  /* 0x000104000f287890 */ /* 0x000fe4000fffe0ff */
[----:B------:R-:W-:Y:S02]  /*2190*/  UIADD3.X UR7, UPT, UPT, URZ, UR31, URZ, UP2, !UPT ;  /* 0x0000001fff077290 */ /* 0x000fe400097fe4ff */
[----:B------:R-:W-:Y:S02]  /*21a0*/  UIADD3 UR22, UP0, UPT, UR30, 0x380, URZ ;  /* 0x000003801e167890 */ /* 0x000fe4000ff1e0ff */
[----:B------:R-:W-:-:S02]  /*21b0*/  UIADD3 UR32, UPT, UPT, UR15, 0x18400, URZ ;  /* 0x000184000f207890 */ /* 0x000fc4000fffe0ff */
[----:B------:R-:W-:Y:S02]  /*21c0*/  USHF.L.U32 UR19, UR14, 0x1, URZ ;  /* 0x000000010e137899 */ /* 0x000fe400080006ff */
[----:B------:R-:W-:Y:S02]  /*21d0*/  UIADD3 UR16, UPT, UPT, UR49, 0x20400, URZ ;  /* 0x0002040031107890 */ /* 0x000fe4000fffe0ff */
[----:B------:R-:W-:Y:S01]  /*21e0*/  UIADD3.X UR11, UPT, UPT, URZ, UR31, URZ, UP1, !UPT ;  /* 0x0000001fff0b7290 */ /* 0x000fe20008ffe4ff */
[----:B------:R-:W-:Y:S01]  /*21f0*/  UMOV UR24, 0x0 ;  /* 0x0000000000187882 */ /* 0x000fe20000000000 */
[----:B------:R-:W-:Y:S01]  /*2200*/  UMOV UR25, 0x10000000 ;  /* 0x1000000000197882 */ /* 0x000fe20000000000 */
[----:B------:R-:W-:Y:S01]  /*2210*/  UMOV UR57, UR49 ;  /* 0x0000003100397c82 */ /* 0x000fe20008000000 */
[----:B------:R-:W-:Y:S01]  /*2220*/  UMOV UR59, UR51 ;  /* 0x00000033003b7c82 */ /* 0x000fe20008000000 */
[----:B------:R-:W-:Y:S01]  /*2230*/  UMOV UR60, UR52 ;  /* 0x00000034003c7c82 */ /* 0x000fe20008000000 */
[----:B------:R-:W-:Y:S01]  /*2240*/  UIADD3 UR8, UPT, UPT, UR38, 0x20800, URZ ;  /* 0x0002080026087890 */ /* 0x000fe2000fffe0ff */
[----:B------:R-:W-:Y:S01]  /*2250*/  UTMALDG.3D [UR56], [UR4], desc[UR24] ;  /* 0x00001838040075b4 */ /* 0x000fe20008011000 */
[----:B------:R-:W-:-:S02]  /*2260*/  UIADD3 UR12, UPT, UPT, UR28, UR19, URZ ;  /* 0x000000131c0c7290 */ /* 0x000fc4000fffe0ff */
[----:B------:R-:W-:Y:S01]  /*2270*/  UIADD3.X UR23, UPT, UPT, URZ, UR31, URZ, UP0, !UPT ;  /* 0x0000001fff177290 */ /* 0x000fe200087fe4ff */
[----:B------:R-:W-:Y:S01]  /*2280*/  UMOV UR45, 0xff0000 ;  /* 0x00ff0000002d7882 */ /* 0x000fe20000000000 */
[----:B------:R-:W-:Y:S01]  /*2290*/  UMOV UR41, UR49 ;  /* 0x0000003100297c82 */ /* 0x000fe20008000000 */
[----:B------:R-:W-:Y:S01]  /*22a0*/  UMOV UR43, UR35 ;  /* 0x00000023002b7c82 */ /* 0x000fe20008000000 */
[----:B------:R-:W-:Y:S01]  /*22b0*/  UMOV UR44, UR52 ;  /* 0x00000034002c7c82 */ /* 0x000fe20008000000 */
[----:B------:R-:W-:Y:S01]  /*22c0*/  UMOV UR42, UR58 ;  /* 0x0000003a002a7c82 */ /* 0x000fe20008000000 */
[----:B------:R-:W-:Y:S01]  /*22d0*/  UMOV UR33, UR49 ;  /* 0x0000003100217c82 */ /* 0x000fe20008000000 */
[----:B------:R-:W-:Y:S01]  /*22e0*/  UMOV UR36, UR52 ;  /* 0x0000003400247c82 */ /* 0x000fe20008000000 */
[----:B------:R-:W-:Y:S01]  /*22f0*/  UTMALDG.3D [UR48], [UR4], desc[UR24] ;  /* 0x00001830040075b4 */ /* 0x000fe20008011000 */
[----:B------:R-:W-:Y:S01]  /*2300*/  UMOV UR34, UR50 ;  /* 0x0000003200227c82 */ /* 0x000fe20008000000 */
[----:B------:R-:W-:Y:S01]  /*2310*/  UMOV UR18, URZ ;  /* 0x000000ff00127c82 */ /* 0x000fe20008000000 */
[----:B------:R-:W-:Y:S01]  /*2320*/  UMOV UR17, UR49 ;  /* 0x0000003100117c82 */ /* 0x000fe20008000000 */
[----:B------:R-:W-:Y:S01]  /*2330*/  UMOV UR21, UR52 ;  /* 0x0000003400157c82 */ /* 0x000fe20008000000 */
[----:B------:R-:W-:Y:S01]  /*2340*/  UMOV UR9, UR49 ;  /* 0x0000003100097c82 */ /* 0x000fe20008000000 */
[----:B------:R-:W-:Y:S01]  /*2350*/  UMOV UR13, UR52 ;  /* 0x00000034000d7c82 */ /* 0x000fe20008000000 */
[----:B------:R-:W-:Y:S01]  /*2360*/  UTMALDG.3D.MULTICAST [UR40], [UR6], UR45, desc[UR24] ;  /* 0x00001828060073b4 */ /* 0x000fe2000801182d */
[----:B------:R-:W-:Y:S01]  /*2370*/  UTMALDG.3D.MULTICAST [UR32], [UR6], UR45, desc[UR24] ;  /* 0x00001820060073b4 */ /* 0x000fe2000801182d */
[----:B------:R4:W-:Y:S02]  /*2380*/  UTMALDG.4D [UR16], [UR10], desc[UR24] ;  /* 0x000018100a0075b4 */ /* 0x0009e40008019000 */
[----:B----4-:R-:W-:Y:S01]  /*2390*/  UMOV UR10, UR26 ;  /* 0x0000001a000a7c82 */ /* 0x010fe20008000000 */
[----:B------:R-:W-:-:S02]  /*23a0*/  UMOV UR11, UR27 ;  /* 0x0000001b000b7c82 */ /* 0x000fc40008000000 */
[----:B------:R4:W-:Y:S02]  /*23b0*/  UTMALDG.4D.MULTICAST [UR8], [UR22], UR45, desc[UR24] ;  /* 0x00001808160073b4 */ /* 0x0009e4000801982d */
[----:B----4-:R-:W-:Y:S01]  /*23c0*/  NOP ;  /* 0x0000000000007918 */ /* 0x010fe20000000000 */
.L_x_39:
[----:B------:R-:W-:Y:S05]  /*23d0*/  BSYNC.RECONVERGENT B0 ;  /* 0x0000000000007941 */ /* 0x000fea0003800200 */
.L_x_38:
[----:B------:R-:W-:-:S04]  /*23e0*/  UIADD3 UR14, UPT, UPT, UR14, 0x1, URZ ;  /* 0x000000010e0e7890 */ /* 0x000fc8000fffe0ff */
[----:B------:R-:W-:-:S09]  /*23f0*/  UISETP.NE.AND UP0, UPT, UR14, UR29, UPT ;  /* 0x0000001d0e00728c */ /* 0x000fd2000bf05270 */
[----:B------:R-:W-:Y:S05]  /*2400*/  BRA.U UP0, `(.L_x_40) ;  /* 0xfffffff900ec7547 */ /* 0x000fea000b83ffff */
.L_x_32:
[C---:B-1----:R-:W-:Y:S01]  /*2410*/  LEA R3, R11.reuse, UR49, 0x3 ;  /* 0x000000310b037c11 */ /* 0x042fe2000f8e18ff */
[----:B------:R-:W-:Y:S01]  /*2420*/  NOP ;  /* 0x0000000000007918 */ /* 0x000fe20000000000 */
[----:B--2---:R-:W-:Y:S02]  /*2430*/  SHF.L.U32 R0, R10, 0x1f, RZ ;  /* 0x0000001f0a007819 */ /* 0x004fe400000006ff */
[----:B------:R-:W-:Y:S02]  /*2440*/  LEA R5, R11, UR49, 0x4 ;  /* 0x000000310b057c11 */ /* 0x000fe4000f8e20ff */
[----:B----4-:R-:W1:Y:S02]  /*2450*/  SYNCS.PHASECHK.TRANS64.TRYWAIT P0, [R3+URZ+0x60], R0 ;  /* 0x00006000030075a7 */ /* 0x010e6400080011ff */
[----:B-1----:R-:W-:Y:S05]  /*2460*/  @!P0 BRA `(.L_x_41) ;  /* 0x0000010c00e88947 */ /* 0x002fea0003800000 */
.L_x_192:
[----:B------:R-:W2:Y:S01]  /*2470*/  LDS.128 R4, [R5+0xc0] ;  /* 0x0000c00005047984 */ /* 0x000ea20000000c00 */
[----:B------:R-:W-:Y:S01]  /*2480*/  UISETP.GE.AND UP0, UPT, UR39, 0x1, UPT ;  /* 0x000000012700788c */ /* 0x000fe2000bf06270 */
[----:B------:R-:W-:Y:S01]  /*2490*/  @!PT LDS RZ, [RZ] ;  /* 0x00000000fffff984 */ /* 0x000fe20000000800 */
[----:B------:R-:W-:Y:S01]  /*24a0*/  @!PT LDS RZ, [RZ] ;  /* 0x00000000fffff984 */ /* 0x000fe20000000800 */
[----:B------:R-:W-:Y:S01]  /*24b0*/  @!PT LDS RZ, [RZ] ;  /* 0x00000000fffff984 */ /* 0x000fe20000000800 */
[----:B------:R-:W-:Y:S01]  /*24c0*/  @!PT LDS RZ, [RZ] ;  /* 0x00000000fffff984 */ /* 0x000fe20000000800 */
[----:B------:R4:W-:Y:S06]  /*24d0*/  MEMBAR.ALL.CTA ;  /* 0x0000000000007992 */ /* 0x0009ec0000008000 */
[----:B----4-:R-:W4:Y:S01]  /*24e0*/  FENCE.VIEW.ASYNC.S ;  /* 0x00000000000073c6 */ /* 0x010f220000000000 */
[----:B--2---:R-:W-:-:S13]  /*24f0*/  LOP3.LUT P0, RZ, R6, 0x1, RZ, 0xc0, !PT ;  /* 0x0000000106ff7812 */ /* 0x004fda000780c0ff */
[----:B----4-:R-:W-:Y:S01]  /*2500*/  VOTEU.ANY UP1, P0 ;  /* 0x0000000000ff7886 */ /* 0x010fe20000020100 */
[----:B------:R-:W-:-:S13]  /*2510*/  PLOP3.LUT P0, PT, PT, PT, UP1, 0x80, 0x8 ;  /* 0x000000000008781c */ /* 0x000fda0003f0f018 */
[----:B-1----:R-:W-:Y:S02]  /*2520*/  @P0 LOP3.LUT R0, R5, 0xffff, RZ, 0xc0, !PT ;  /* 0x0000ffff05000812 */ /* 0x002fe400078ec0ff */
[----:B---3--:R-:W-:Y:S02]  /*2530*/  @P0 MOV R2, R4 ;  /* 0x0000000400020202 */ /* 0x008fe40000000f00 */
[----:B------:R-:W-:Y:S01]  /*2540*/  @P0 R2UR UR5, R0 ;  /* 0x00000000000502ca */ /* 0x000fe200000e0000 */
[----:B------:R-:W-:Y:S01]  /*2550*/  VIADD R0, R3, 0x70 ;  /* 0x0000007003007836 */ /* 0x000fe20000000000 */
[----:B------:R-:W-:Y:S02]  /*2560*/  @P0 SHF.R.U32.HI R4, RZ, 0x10, R5 ;  /* 0x00000010ff040819 */ /* 0x000fe40000011605 */
[----:B------:R-:W-:Y:S02]  /*2570*/  @P0 R2UR UR6, R2 ;  /* 0x00000000020602ca */ /* 0x000fe400000e0000 */
[----:B------:R-:W-:-:S02]  /*2580*/  PRMT R0, RZ, 0x654, R0 ;  /* 0x00000654ff007816 */ /* 0x000fc40000000000 */
[----:B------:R-:W-:Y:S02]  /*2590*/  @P0 R2UR UR4, R4 ;  /* 0x00000000040402ca */ /* 0x000fe400000e0000 */
[----:B------:R1:W-:Y:S03]  /*25a0*/  SYNCS.ARRIVE.TRANS64.RED.A1T0 RZ, [R0+URZ], RZ ;  /* 0x000000ff00ff79a7 */ /* 0x0003e600081004ff */
[----:B------:R-:W-:-:S04]  /*25b0*/  @UP1 UMOV UR53, UR5 ;  /* 0x0000000500351c82 */ /* 0x000fc80008000000 */
[----:B------:R-:W-:-:S04]  /*25c0*/  @UP1 UMOV UR54, UR6 ;  /* 0x0000000600361c82 */ /* 0x000fc80008000000 */
[----:B------:R-:W-:Y:S01]  /*25d0*/  @UP1 UMOV UR52, UR4 ;  /* 0x0000000400341c82 */ /* 0x000fe20008000000 */
[----:B------:R-:W-:Y:S05]  /*25e0*/  BRA.U !UP0, `(.L_x_42) ;  /* 0x0000000108d47547 */ /* 0x000fea000b800000 */
[----:B------:R-:W2:Y:S01]  /*25f0*/  LDCU.128 UR16, c[0x0][0xf10] ;  /* 0x0001e200ff1077ac */ /* 0x000ea20008000c00 */
[----:B------:R-:W3:Y:S01]  /*2600*/  LDCU UR22, c[0x0][0xf20] ;  /* 0x0001e400ff1677ac */ /* 0x000ee20008000800 */
[----:B------:R-:W4:Y:S01]  /*2610*/  LDCU UR14, c[0x0][0xf0c] ;  /* 0x0001e180ff0e77ac */ /* 0x000f220008000800 */
[----:B------:R-:W1:Y:S01]  /*2620*/  LDCU.64 UR8, c[0x0][0xf28] ;  /* 0x0001e500ff0877ac */ /* 0x000e620008000a00 */
[----:B------:R-:W-:Y:S02]  /*2630*/  UISETP.NE.AND UP3, UPT, UR39, 0x1, UPT ;  /* 0x000000012700788c */ /* 0x000fe4000bf65270 */
[----:B--2---:R-:W-:Y:S02]  /*2640*/  UIMAD.WIDE.U32 UR6, UR55, UR19, URZ ;  /* 0x00000013370672a5 */ /* 0x004fe4000f8e00ff */
[----:B------:R-:W-:Y:S02]  /*2650*/  UIMAD.WIDE.U32 UR4, UR61, UR16, URZ ;  /* 0x000000103d0472a5 */ /* 0x000fe4000f8e00ff */
[----:B------:R-:W-:-:S02]  /*2660*/  UISETP.NE.AND UP0, UPT, UR18, 0x1, UPT ;  /* 0x000000011200788c */ /* 0x000fc4000bf05270 */
[----:B------:R-:W-:Y:S01]  /*2670*/  UIMAD.WIDE.U32 UR20, UR53, UR19, URZ ;  /* 0x00000013351472a5 */ /* 0x000fe2000f8e00ff */
[----:B------:R-:W-:Y:S02]  /*2680*/  UMOV UR6, UR7 ;  /* 0x0000000700067c82 */ /* 0x000fe40008000000 */
[----:B------:R-:W-:Y:S01]  /*2690*/  UMOV UR4, UR5 ;  /* 0x0000000500047c82 */ /* 0x000fe20008000000 */
[----:B---3--:R-:W-:Y:S02]  /*26a0*/  USHF.R.U32.HI UR6, URZ, UR22, UR6 ;  /* 0x00000016ff067299 */ /* 0x008fe40008011606 */
[----:B----4-:R-:W-:Y:S02]  /*26b0*/  UISETP.NE.AND UP2, UPT, UR14, 0x1, UPT ;  /* 0x000000010e00788c */ /* 0x010fe4000bf45270 */
[----:B------:R-:W-:Y:S02]  /*26c0*/  USHF.R.U32.HI UR4, URZ, UR17, UR4 ;  /* 0x00000011ff047299 */ /* 0x000fe40008011604 */
[----:B------:R-:W-:-:S02]  /*26d0*/  USEL UR5, UR55, UR6, !UP0 ;  /* 0x0000000637057287 */ /* 0x000fc4000c000000 */
[----:B------:R-:W-:Y:S02]  /*26e0*/  USEL UR6, UR61, UR4, !UP2 ;  /* 0x000000043d067287 */ /* 0x000fe4000d000000 */
[----:B-1----:R-:W-:Y:S01]  /*26f0*/  UIMAD.WIDE.U32 UR10, UR5, UR8, URZ ;  /* 0x00000008050a72a5 */ /* 0x002fe2000f8e00ff */
[----:B------:R-:W-:Y:S01]  /*2700*/  UMOV UR4, UR21 ;  /* 0x0000001500047c82 */ /* 0x000fe20008000000 */
[----:B------:R-:W-:Y:S02]  /*2710*/  UIMAD.WIDE.U32 UR12, UR54, UR16, URZ ;  /* 0x00000010360c72a5 */ /* 0x000fe4000f8e00ff */
[----:B------:R-:W-:-:S03]  /*2720*/  UIMAD.WIDE.U32 UR20, UR6, UR8, URZ ;  /* 0x00000008061472a5 */ /* 0x000fc6000f8e00ff */
[----:B------:R-:W-:Y:S01]  /*2730*/  UMOV UR10, UR11 ;  /* 0x0000000b000a7c82 */ /* 0x000fe20008000000 */
[----:B------:R-:W-:Y:S02]  /*2740*/  USHF.R.U32.HI UR4, URZ, UR22, UR4 ;  /* 0x00000016ff047299 */ /* 0x000fe40008011604 */
[----:B------:R-:W-:Y:S01]  /*2750*/  @UP3 USHF.R.U32.HI UR5, URZ, UR9, UR10 ;  /* 0x00000009ff053299 */ /* 0x000fe2000801160a */
[----:B------:R-:W-:Y:S01]  /*2760*/  UMOV UR12, UR13 ;  /* 0x0000000d000c7c82 */ /* 0x000fe20008000000 */
[----:B------:R-:W-:Y:S01]  /*2770*/  UMOV UR20, UR21 ;  /* 0x0000001500147c82 */ /* 0x000fe20008000000 */
[----:B------:R-:W-:Y:S02]  /*2780*/  USHF.R.U32.HI UR17, URZ, UR17, UR12 ;  /* 0x00000011ff117299 */ /* 0x000fe4000801160c */
[----:B------:R-:W-:Y:S02]  /*2790*/  USEL UR4, UR53, UR4, !UP0 ;  /* 0x0000000435047287 */ /* 0x000fe4000c000000 */
[----:B------:R-:W-:-:S02]  /*27a0*/  @UP3 USHF.R.U32.HI UR6, URZ, UR9, UR20 ;  /* 0x00000009ff063299 */ /* 0x000fc40008011614 */
[----:B------:R-:W-:Y:S02]  /*27b0*/  UIMAD UR7, UR39, UR5, URZ ;  /* 0x00000005270772a4 */ /* 0x000fe4000f8e02ff */
[----:B------:R-:W-:Y:S02]  /*27c0*/  USEL UR5, UR54, UR17, !UP2 ;  /* 0x0000001136057287 */ /* 0x000fe4000d000000 */
[----:B------:R-:W-:Y:S02]  /*27d0*/  UIMAD UR10, UR39, UR6, URZ ;  /* 0x00000006270a72a4 */ /* 0x000fe4000f8e02ff */
[----:B------:R-:W-:Y:S02]  /*27e0*/  UISETP.GE.AND UP0, UPT, UR4, UR7, UPT ;  /* 0x000000070400728c */ /* 0x000fe4000bf06270 */
[----:B------:R-:W-:Y:S02]  /*27f0*/  UIMAD.WIDE.U32 UR12, UR4, UR8, URZ ;  /* 0x00000008040c72a5 */ /* 0x000fe4000f8e00ff */
[----:B------:R-:W-:-:S02]  /*2800*/  UISETP.GE.OR UP0, UPT, UR5, UR10, UP0 ;  /* 0x0000000a0500728c */ /* 0x000fc40008706670 */
[----:B------:R-:W-:Y:S02]  /*2810*/  UIMAD.WIDE.U32 UR10, UR5, UR8, URZ ;  /* 0x00000008050a72a5 */ /* 0x000fe4000f8e00ff */
[----:B------:R-:W-:Y:S01]  /*2820*/  UIADD3 UR12, UPT, UPT, -UR4, URZ, URZ ;  /* 0x000000ff040c7290 */ /* 0x000fe2000fffe1ff */
[----:B------:R-:W-:Y:S01]  /*2830*/  UMOV UR8, UR13 ;  /* 0x0000000d00087c82 */ /* 0x000fe20008000000 */
[----:B------:R-:W-:Y:S02]  /*2840*/  UIADD3 UR10, UPT, UPT, -UR5, URZ, URZ ;  /* 0x000000ff050a7290 */ /* 0x000fe4000fffe1ff */
[----:B------:R-:W-:-:S03]  /*2850*/  USHF.R.U32.HI UR8, URZ, UR9, UR8 ;  /* 0x00000009ff087299 */ /* 0x000fc60008011608 */
[----:B------:R-:W-:Y:S01]  /*2860*/  @!UP0 UMOV UR7, UR11 ;  /* 0x0000000b00078c82 */ /* 0x000fe20008000000 */
[----:B------:R-:W-:Y:S02]  /*2870*/  UIMAD UR12, UR18, UR12, UR53 ;  /* 0x0000000c120c72a4 */ /* 0x000fe4000f8e0235 */
[----:B------:R-:W-:Y:S02]  /*2880*/  USEL UR8, UR4, UR8, !UP3 ;  /* 0x0000000804087287 */ /* 0x000fe4000d800000 */
[----:B------:R-:W-:Y:S02]  /*2890*/  @!UP0 USHF.R.U32.HI UR7, URZ, UR9, UR7 ;  /* 0x00000009ff078299 */ /* 0x000fe40008011607 */
[----:B------:R-:W-:Y:S02]  /*28a0*/  UIADD3 UR9, UPT, UPT, -UR8, URZ, URZ ;  /* 0x000000ff08097290 */ /* 0x000fe4000fffe1ff */
[----:B------:R-:W-:Y:S02]  /*28b0*/  @!UP0 USEL UR7, UR5, UR7, !UP3 ;  /* 0x0000000705078287 */ /* 0x000fe4000d800000 */
[----:B------:R-:W-:-:S02]  /*28c0*/  UIMAD UR9, UR39, UR9, UR4 ;  /* 0x00000009270972a4 */ /* 0x000fc4000f8e0204 */
[----:B------:R-:W-:Y:S02]  /*28d0*/  @!UP0 UIADD3 UR8, UPT, UPT, UR8, -UR7, URZ ;  /* 0x8000000708088290 */ /* 0x000fe4000fffe0ff */
[----:B------:R-:W-:Y:S02]  /*28e0*/  @!UP0 UIMAD UR7, UR9, UR6, UR7 ;  /* 0x00000006090782a4 */ /* 0x000fe4000f8e0207 */
[----:B------:R-:W-:Y:S02]  /*28f0*/  @!UP0 UIMAD UR4, UR39, UR8, UR5 ;  /* 0x00000008270482a4 */ /* 0x000fe4000f8e0205 */
[----:B------:R-:W-:Y:S02]  /*2900*/  UIMAD UR6, UR14, UR10, UR54 ;  /* 0x0000000a0e0672a4 */ /* 0x000fe4000f8e0236 */
[----:B------:R-:W-:Y:S01]  /*2910*/  UIMAD UR53, UR4, UR18, UR12 ;  /* 0x00000012043572a4 */ /* 0x000fe2000f8e020c */
[----:B------:R-:W-:Y:S02]  /*2920*/  @!UP0 UMOV UR5, UR7 ;  /* 0x0000000700058c82 */ /* 0x000fe40008000000 */
[----:B------:R-:W-:-:S12]  /*2930*/  UIMAD UR54, UR5, UR14, UR6 ;  /* 0x0000000e053672a4 */ /* 0x000fd8000f8e0206 */
.L_x_42:
[----:B------:R-:W2:Y:S02]  /*2940*/  LDCU UR4, c[0x0][0xf30] ;  /* 0x0001e600ff0477ac */ /* 0x000ea40008000800 */
[----:B--2---:R-:W-:-:S09]  /*2950*/  UISETP.NE.AND UP0, UPT, UR4, 0x1, UPT ;  /* 0x000000010400788c */ /* 0x004fd2000bf05270 */
[----:B------:R-:W-:Y:S05]  /*2960*/  BRA.U UP0, `(.L_x_43) ;  /* 0x0000000100447547 */ /* 0x000fea000b800000 */
[----:B------:R-:W2:Y:S01]  /*2970*/  LDCU.128 UR8, c[0x0][0xf10] ;  /* 0x0001e200ff0877ac */ /* 0x000ea20008000c00 */
[----:B------:R-:W3:Y:S01]  /*2980*/  LDCU UR12, c[0x0][0xf0c] ;  /* 0x0001e180ff0c77ac */ /* 0x000ee20008000800 */
[----:B------:R-:W4:Y:S01]  /*2990*/  LDCU UR13, c[0x0][0xf20] ;  /* 0x0001e400ff0d77ac */ /* 0x000f220008000800 */
[----:B--2---:R-:W-:Y:S02]  /*29a0*/  UIMAD.WIDE.U32 UR6, UR54, UR8, URZ ;  /* 0x00000008360672a5 */ /* 0x004fe4000f8e00ff */
[----:B------:R-:W-:Y:S02]  /*29b0*/  UIMAD.WIDE.U32 UR4, UR53, UR11, URZ ;  /* 0x0000000b350472a5 */ /* 0x000fe4000f8e00ff */
[----:B---3--:R-:W-:Y:S02]  /*29c0*/  UISETP.NE.AND UP2, UPT, UR12, 0x1, UPT ;  /* 0x000000010c00788c */ /* 0x008fe4000bf45270 */
[----:B------:R-:W-:Y:S01]  /*29d0*/  UISETP.NE.AND UP0, UPT, UR10, 0x1, UPT ;  /* 0x000000010a00788c */ /* 0x000fe2000bf05270 */
[----:B------:R-:W-:-:S02]  /*29e0*/  UMOV UR6, UR7 ;  /* 0x0000000700067c82 */ /* 0x000fc40008000000 */
[----:B------:R-:W-:Y:S01]  /*29f0*/  UMOV UR4, UR5 ;  /* 0x0000000500047c82 */ /* 0x000fe20008000000 */
[----:B------:R-:W-:Y:S02]  /*2a00*/  USHF.R.U32.HI UR9, URZ, UR9, UR6 ;  /* 0x00000009ff097299 */ /* 0x000fe40008011606 */
[----:B----4-:R-:W-:Y:S02]  /*2a10*/  USHF.R.U32.HI UR4, URZ, UR13, UR4 ;  /* 0x0000000dff047299 */ /* 0x010fe40008011604 */
[----:B------:R-:W-:Y:S02]  /*2a20*/  USEL UR5, UR54, UR9, !UP2 ;  /* 0x0000000936057287 */ /* 0x000fe4000d000000 */
[----:B------:R-:W-:-:S04]  /*2a30*/  USEL UR4, UR53, UR4, !UP0 ;  /* 0x0000000435047287 */ /* 0x000fc8000c000000 */
[----:B------:R-:W-:Y:S02]  /*2a40*/  UIADD3 UR6, UPT, UPT, UR5, -UR4, URZ ;  /* 0x8000000405067290 */ /* 0x000fe4000fffe0ff */
[----:B------:R-:W-:Y:S02]  /*2a50*/  UIADD3 UR4, UPT, UPT, -UR5, UR4, URZ ;  /* 0x0000000405047290 */ /* 0x000fe4000fffe1ff */
[----:B------:R-:W-:Y:S02]  /*2a60*/  UIMAD UR53, UR6, UR10, UR53 ;  /* 0x0000000a063572a4 */ /* 0x000fe4000f8e0235 */
[----:B------:R-:W-:-:S12]  /*2a70*/  UIMAD UR54, UR4, UR12, UR54 ;  /* 0x0000000c043672a4 */ /* 0x000fd8000f8e0236 */
.L_x_43:
[----:B------:R-:W-:Y:S01]  /*2a80*/  VIADD R11, R11, 0x1 ;  /* 0x000000010b0b7836 */ /* 0x000fe20000000000 */
[----:B------:R-:W-:Y:S02]  /*2a90*/  R2UR UR5, R178 ;  /* 0x00000000b20572ca */ /* 0x000fe400000e0000 */
[----:B------:R-:W-:Y:S02]  /*2aa0*/  R2UR UR4, R179 ;  /* 0x00000000b30472ca */ /* 0x000fe400000e0000 */
[C---:B------:R-:W-:Y:S02]  /*2ab0*/  ISETP.NE.AND P0, PT, R11.reuse, 0x2, PT ;  /* 0x000000020b00780c */ /* 0x040fe40003f05270 */
[----:B------:R-:W-:Y:S02]  /*2ac0*/  PLOP3.LUT P1, PT, PT, PT, PT, 0x80, 0x8 ;  /* 0x000000000008781c */ /* 0x000fe40003f2f070 */
[----:B------:R-:W-:Y:S02]  /*2ad0*/  SEL R3, RZ, 0x1, P0 ;  /* 0x00000001ff037807 */ /* 0x000fe40000000000 */
[----:B------:R-:W-:-:S02]  /*2ae0*/  SEL R11, R11, RZ, P0 ;  /* 0x000000ff0b0b7207 */ /* 0x000fc40000000000 */
[----:B------:R-:W-:Y:S01]  /*2af0*/  LOP3.LUT R10, R10, R3, RZ, 0x3c, !PT ;  /* 0x000000030a0a7212 */ /* 0x000fe200078e3cff */
[----:B------:R-:W-:Y:S02]  /*2b00*/  UIADD3 UR27, UPT, UPT, UR53, UR5, URZ ;  /* 0x00000005351b7290 */ /* 0x000fe4000fffe0ff */
[----:B------:R-:W-:Y:S01]  /*2b10*/  UIADD3 UR20, UPT, UPT, UR54, UR4, URZ ;  /* 0x0000000436147290 */ /* 0x000fe2000fffe0ff */
[----:B------:R-:W-:Y:S11]  /*2b20*/  BRA.U UP1, `(.L_x_44) ;  /* 0xffffffed01bc7547 */ /* 0x000ff6000b83ffff */
[----:B-1----:R-:W-:-:S07]  /*2b30*/  MOV R0, UR49 ;  /* 0x0000003100007c02 */ /* 0x002fce0008000f00 */
.L_x_45:
[----:B-1----:R-:W-:-:S04]  /*2b40*/  SHF.L.U32 R3, R12, 0x1f, RZ ;  /* 0x0000001f0c037819 */ /* 0x002fc800000006ff */
[----:B------:R1:W2:Y:S03]  /*2b50*/  SYNCS.PHASECHK.TRANS64.TRYWAIT P0, [R0+URZ+0x8], R3 ;  /* 0x00000803000075a7 */ /* 0x0002a600080011ff */
[----:B--2---:R-:W-:Y:S05]  /*2b60*/  @!P0 NANOSLEEP.SYNCS 0x989680 ;  /* 0x009896800000895d */ /* 0x004fea0003900000 */
[----:B------:R-:W2:Y:S02]  /*2b70*/  @!P0 SYNCS.PHASECHK.TRANS64 P0, [R0+URZ+0x8], R3 ;  /* 0x00000803000085a7 */ /* 0x000ea400080010ff */
[----:B--2---:R-:W-:Y:S05]  /*2b80*/  @P0 EXIT ;  /* 0x000000000000094d */ /* 0x004fea0003800000 */
[----:B------:R-:W-:Y:S05]  /*2b90*/  BRA `(.L_x_45) ;  /* 0xfffffffc00e87947 */ /* 0x000fea000383ffff */
.L_x_22:
[----:B------:R-:W2:Y:S02]  /*2ba0*/  S2UR UR4, SR_CgaCtaId ;  /* 0x00000000000479c3 */ /* 0x000ea40000008800 */
[----:B--2---:R-:W-:-:S04]  /*2bb0*/  UISETP.NE.AND UP0, UPT, UR4, URZ, UPT ;  /* 0x000000ff0400728c */ /* 0x004fc8000bf05270 */
[----:B------:R-:W-:-:S09]  /*2bc0*/  UISETP.NE.OR UP0, UPT, UR18, 0x1, UP0 ;  /* 0x000000011200788c */ /* 0x000fd20008705670 */
[----:B------:R-:W-:Y:S05]  /*2bd0*/  BRA.U UP0, `(.L_x_46) ;  /* 0x00000005004c7547 */ /* 0x000fea000b800000 */
[----:B------:R-:W2:Y:S01]  /*2be0*/  S2UR UR5, SR_CgaCtaId ;  /* 0x00000000000579c3 */ /* 0x000ea20000008800 */
[----:B------:R-:W-:Y:S01]  /*2bf0*/  UMOV UR4, 0x400 ;  /* 0x0000040000047882 */ /* 0x000fe20000000000 */
[----:B------:R-:W-:Y:S01]  /*2c00*/  ISETP.GE.U32.AND P2, PT, R2, 0x8, PT ;  /* 0x000000080200780c */ /* 0x000fe20003f46070 */
[----:B------:R-:W-:Y:S01]  /*2c10*/  IMAD.MOV.U32 R12, RZ, RZ, 0x1 ;  /* 0x00000001ff0c7424 */ /* 0x000fe200078e00ff */
[----:B------:R-:W-:Y:S02]  /*2c20*/  CS2R R10, SRZ ;  /* 0x00000000000a7805 */ /* 0x000fe4000001ff00 */
[----:B------:R-:W-:Y:S01]  /*2c30*/  CS2R R8, SRZ ;  /* 0x0000000000087805 */ /* 0x000fe2000001ff00 */
[----:B--2---:R-:W-:-:S03]  /*2c40*/  ULEA UR6, UR5, UR4, 0x18 ;  /* 0x0000000405067291 */ /* 0x004fc6000f8ec0ff */
[----:B------:R-:W-:-:S09]  /*2c50*/  UMOV UR5, URZ ;  /* 0x000000ff00057c82 */ /* 0x000fd20008000000 */
.L_x_50:
[----:B------:R-:W-:Y:S02]  /*2c60*/  LEA R0, R8, UR6, 0x3 ;  /* 0x0000000608007c11 */ /* 0x000fe4000f8e18ff */
[----:B------:R-:W-:-:S03]  /*2c70*/  SHF.L.U32 R5, R9, 0x1f, RZ ;  /* 0x0000001f09057819 */ /* 0x000fc600000006ff */
[----:B------:R-:W-:Y:S01]  /*2c80*/  VIADD R4, R0, 0xa0 ;  /* 0x000000a000047836 */ /* 0x000fe20000000000 */
[----:B------:R-:W2:Y:S02]  /*2c90*/  SYNCS.PHASECHK.TRANS64.TRYWAIT P0, [R0+URZ+0x90], R5 ;  /* 0x00009005000075a7 */ /* 0x000ea400080011ff */
[----:B--2---:R-:W-:Y:S05]  /*2ca0*/  @!P0 BRA `(.L_x_47) ;  /* 0x0000010400ec8947 */ /* 0x004fea0003800000 */
.L_x_193:
[----:B------:R-:W-:Y:S01]  /*2cb0*/  ULEA UR4, UR5, UR6, 0x3 ;  /* 0x0000000605047291 */ /* 0x000fe2000f8e18ff */
[----:B------:R-:W-:Y:S02]  /*2cc0*/  PRMT R4, RZ, 0x654, R4 ;  /* 0x00000654ff047816 */ /* 0x000fe40000000004 */
[----:B--2---:R-:W-:Y:S01]  /*2cd0*/  SHF.L.U32 R5, R12, 0x1f, RZ ;  /* 0x0000001f0c057819 */ /* 0x004fe200000006ff */
[----:B------:R-:W-:Y:S01]  /*2ce0*/  UIADD3 UR7, UPT, UPT, UR4, 0x60, URZ ;  /* 0x0000006004077890 */ /* 0x000fe2000fffe0ff */
[----:B------:R2:W-:Y:S05]  /*2cf0*/  SYNCS.ARRIVE.TRANS64.RED.A1T0 RZ, [R4+URZ], RZ ;  /* 0x000000ff04ff79a7 */ /* 0x0005ea00081004ff */
[----:B------:R-:W-:Y:S01]  /*2d00*/  IMAD.U32 R7, RZ, RZ, UR7 ;  /* 0x00000007ff077e24 */ /* 0x000fe2000f8e00ff */
[----:B------:R-:W3:Y:S04]  /*2d10*/  SYNCS.PHASECHK.TRANS64.TRYWAIT P0, [UR4+0x70], R5 ;  /* 0x00007005ff0075a7 */ /* 0x000ee80008001104 */
[----:B------:R-:W-:Y:S01]  /*2d20*/  PRMT R6, R2, 0x654, R7 ;  /* 0x0000065402067816 */ /* 0x000fe20000000007 */
[----:B--2---:R-:W-:Y:S01]  /*2d30*/  @!P2 IMAD.MOV.U32 R4, RZ, RZ, 0x10 ;  /* 0x00000010ff04a424 */ /* 0x004fe200078e00ff */
[----:B---3--:R-:W-:Y:S06]  /*2d40*/  @!P0 BRA `(.L_x_48) ;  /* 0x0000010400d88947 */ /* 0x008fec0003800000 */
.L_x_195:
[----:B------:R-:W-:Y:S01]  /*2d50*/  ULEA UR8, UR5, UR6, 0x4 ;  /* 0x0000000605087291 */ /* 0x000fe2000f8e20ff */
[----:B------:R-:W-:Y:S01]  /*2d60*/  SEL R3, R6, R3, !P2 ;  /* 0x0000000306037207 */ /* 0x000fe20005000000 */
[----:B------:R-:W-:Y:S01]  /*2d70*/  UIADD3 UR9, UPT, UPT, UR4, 0x60, URZ ;  /* 0x0000006004097890 */ /* 0x000fe2000fffe0ff */
[----:B--2---:R-:W-:Y:S01]  /*2d80*/  LEA R0, R11, UR6, 0x3 ;  /* 0x000000060b007c11 */ /* 0x004fe2000f8e18ff */
[----:B------:R-:W-:Y:S01]  /*2d90*/  UIADD3 UR8, UPT, UPT, UR8, 0xc0, URZ ;  /* 0x000000c008087890 */ /* 0x000fe2000fffe0ff */
[----:B------:R-:W-:Y:S01]  /*2da0*/  SHF.L.U32 R5, R10, 0x1f, RZ ;  /* 0x0000001f0a057819 */ /* 0x000fe200000006ff */
[----:B------:R2:W-:Y:S01]  /*2db0*/  @!P2 SYNCS.ARRIVE.TRANS64.RED RZ, [R3+URZ], R4 ;  /* 0x0000000403ffa9a7 */ /* 0x0005e200080004ff */
[----:B------:R-:W-:Y:S01]  /*2dc0*/  UIADD3 UR4, UPT, UPT, UR5, 0x1, URZ ;  /* 0x0000000105047890 */ /* 0x000fe2000fffe0ff */
[----:B------:R-:W-:-:S03]  /*2dd0*/  VIADD R8, R8, 0x1 ;  /* 0x0000000108087836 */ /* 0x000fc60000000000 */
[----:B------:R-:W-:Y:S02]  /*2de0*/  UISETP.NE.AND UP0, UPT, UR4, 0x2, UPT ;  /* 0x000000020400788c */ /* 0x000fe4000bf05270 */
[----:B------:R-:W-:Y:S06]  /*2df0*/  UGETNEXTWORKID.BROADCAST [UR8], [UR9] ;  /* 0x00000000080073ca */ /* 0x000fec0008000100 */
[----:B------:R-:W-:Y:S01]  /*2e00*/  USEL UR7, URZ, 0x1, UP0 ;  /* 0x00000001ff077887 */ /* 0x000fe20008000000 */
[----:B------:R-:W-:Y:S01]  /*2e10*/  ISETP.NE.AND P0, PT, R8, 0x2, PT ;  /* 0x000000020800780c */ /* 0x000fe20003f05270 */
[----:B------:R-:W-:Y:S01]  /*2e20*/  USEL UR5, UR4, URZ, UP0 ;  /* 0x000000ff04057287 */ /* 0x000fe20008000000 */
[----:B------:R-:W3:Y:S03]  /*2e30*/  SYNCS.PHASECHK.TRANS64.TRYWAIT P1, [R0+URZ+0x60], R5 ;  /* 0x00006005000075a7 */ /* 0x000ee600080211ff */
[----:B------:R-:W-:Y:S01]  /*2e40*/  LOP3.LUT R12, R12, UR7, RZ, 0x3c, !PT ;  /* 0x000000070c0c7c12 */ /* 0x000fe2000f8e3cff */
[----:B--23--:R-:W-:Y:S07]  /*2e50*/  @!P1 BRA `(.L_x_49) ;  /* 0x0000010400ac9947 */ /* 0x00cfee0003800000 */
.L_x_196:
[C---:B------:R-:W-:Y:S01]  /*2e60*/  LEA R4, R11.reuse, UR6, 0x4 ;  /* 0x000000060b047c11 */ /* 0x040fe2000f8e20ff */
[----:B--2---:R-:W-:Y:S01]  /*2e70*/  VIADD R0, R0, 0x70 ;  /* 0x0000007000007836 */ /* 0x004fe20000000000 */
[----:B------:R-:W-:Y:S01]  /*2e80*/  SEL R8, R8, RZ, P0 ;  /* 0x000000ff08087207 */ /* 0x000fe20000000000 */
[----:B------:R-:W-:-:S03]  /*2e90*/  VIADD R11, R11, 0x1 ;  /* 0x000000010b0b7836 */ /* 0x000fc60000000000 */
[----:B------:R-:W2:Y:S01]  /*2ea0*/  LDS.128 R4, [R4+0xc0] ;  /* 0x0000c00004047984 */ /* 0x000ea20000000c00 */
[----:B------:R-:W-:Y:S02]  /*2eb0*/  PRMT R0, RZ, 0x654, R0 ;  /* 0x00000654ff007816 */ /* 0x000fe40000000000 */
[C---:B------:R-:W-:Y:S01]  /*2ec0*/  ISETP.NE.AND P1, PT, R11.reuse, 0x2, PT ;  /* 0x000000020b00780c */ /* 0x040fe20003f25270 */
[----:B------:R-:W-:Y:S01]  /*2ed0*/  @!PT LDS RZ, [RZ] ;  /* 0x00000000fffff984 */ /* 0x000fe20000000800 */
[----:B------:R-:W-:Y:S01]  /*2ee0*/  @!PT LDS RZ, [RZ] ;  /* 0x00000000fffff984 */ /* 0x000fe20000000800 */
[----:B------:R-:W-:Y:S01]  /*2ef0*/  @!PT LDS RZ, [RZ] ;  /* 0x00000000fffff984 */ /* 0x000fe20000000800 */
[----:B------:R-:W-:Y:S01]  /*2f00*/  @!PT LDS RZ, [RZ] ;  /* 0x00000000fffff984 */ /* 0x000fe20000000800 */
[----:B------:R3:W-:Y:S06]  /*2f10*/  MEMBAR.ALL.CTA ;  /* 0x0000000000007992 */ /* 0x0007ec0000008000 */
[----:B---3--:R-:W3:Y:S01]  /*2f20*/  FENCE.VIEW.ASYNC.S ;  /* 0x00000000000073c6 */ /* 0x008ee20000000000 */
[----:B------:R-:W-:Y:S01]  /*2f30*/  SEL R11, R11, RZ, P1 ;  /* 0x000000ff0b0b7207 */ /* 0x000fe20000800000 */
[----:B---3--:R3:W-:Y:S01]  /*2f40*/  SYNCS.ARRIVE.TRANS64.RED.A1T0 RZ, [R0+URZ], RZ ;  /* 0x000000ff00ff79a7 */ /* 0x0087e200081004ff */
[----:B--2---:R-:W-:-:S02]  /*2f50*/  LOP3.LUT P3, RZ, R6, 0x1, RZ, 0xc0, !PT ;  /* 0x0000000106ff7812 */ /* 0x004fc4000786c0ff */
[----:B------:R-:W-:-:S04]  /*2f60*/  SEL R5, RZ, 0x1, P1 ;  /* 0x00000001ff057807 */ /* 0x000fc80000800000 */
[----:B------:R-:W-:Y:S02]  /*2f70*/  LOP3.LUT R10, R10, R5, RZ, 0x3c, !PT ;  /* 0x000000050a0a7212 */ /* 0x000fe400078e3cff */
[----:B---3--:R-:W-:-:S04]  /*2f80*/  SEL R0, RZ, 0x1, P0 ;  /* 0x00000001ff007807 */ /* 0x008fc80000000000 */
[----:B------:R-:W-:Y:S01]  /*2f90*/  LOP3.LUT R9, R9, R0, RZ, 0x3c, !PT ;  /* 0x0000000009097212 */ /* 0x000fe200078e3cff */
[----:B------:R-:W-:Y:S06]  /*2fa0*/  @P3 BRA `(.L_x_50) ;  /* 0xfffffffc002c3947 */ /* 0x000fec000383ffff */
[----:B------:R-:W-:Y:S01]  /*2fb0*/  ULEA UR4, UR5, UR6, 0x3 ;  /* 0x0000000605047291 */ /* 0x000fe2000f8e18ff */
[----:B------:R-:W-:-:S08]  /*2fc0*/  SHF.L.U32 R3, R12, 0x1f, RZ ;  /* 0x0000001f0c037819 */ /* 0x000fd000000006ff */
[----:B------:R-:W2:Y:S02]  /*2fd0*/  SYNCS.PHASECHK.TRANS64 P0, [UR4+0x70], R3 ;  /* 0x00007003ff0075a7 */ /* 0x000ea40008001004 */
[----:B--2---:R-:W-:Y:S05]  /*2fe0*/  @P0 BRA `(.L_x_51) ;  /* 0x0000000000080947 */ /* 0x004fea0003800000 */
[----:B------:R-:W2:Y:S02]  /*2ff0*/  SYNCS.PHASECHK.TRANS64.TRYWAIT P0, [UR4+0x70], R3 ;  /* 0x00007003ff0075a7 */ /* 0x000ea40008001104 */
[----:B--2---:R-:W-:Y:S05]  /*3000*/  @!P0 BRA `(.L_x_52) ;  /* 0x0000010400548947 */ /* 0x004fea0003800000 */
.L_x_51:
[----:B------:R-:W-:-:S04]  /*3010*/  UIADD3 UR7, UPT, UPT, UR5, 0x1, URZ ;  /* 0x0000000105077890 */ /* 0x000fc8000fffe0ff */
[----:B------:R-:W-:-:S04]  /*3020*/  UISETP.NE.AND UP0, UPT, UR7, 0x2, UPT ;  /* 0x000000020700788c */ /* 0x000fc8000bf05270 */
[----:B------:R-:W-:Y:S02]  /*3030*/  USEL UR8, URZ, 0x1, UP0 ;  /* 0x00000001ff087887 */ /* 0x000fe40008000000 */
[----:B------:R-:W-:-:S04]  /*3040*/  USEL UR7, UR7, URZ, UP0 ;  /* 0x000000ff07077287 */ /* 0x000fc80008000000 */
[----:B------:R-:W-:Y:S01]  /*3050*/  ULEA UR7, UR7, UR6, 0x3 ;  /* 0x0000000607077291 */ /* 0x000fe2000f8e18ff */
[----:B--2---:R-:W-:-:S04]  /*3060*/  LOP3.LUT R3, R12, UR8, RZ, 0x3c, !PT ;  /* 0x000000080c037c12 */ /* 0x004fc8000f8e3cff */
[----:B------:R-:W-:-:S04]  /*3070*/  SHF.L.U32 R0, R3, 0x1f, RZ ;  /* 0x0000001f03007819 */ /* 0x000fc800000006ff */
[----:B------:R-:W2:Y:S02]  /*3080*/  SYNCS.PHASECHK.TRANS64 P0, [UR7+0x70], R0 ;  /* 0x00007000ff0075a7 */ /* 0x000ea40008001007 */
[----:B-12---:R-:W-:Y:S05]  /*3090*/  @P0 EXIT ;  /* 0x000000000000094d */ /* 0x006fea0003800000 */
[----:B------:R-:W-:Y:S02]  /*30a0*/  SHF.L.U32 R3, R3, 0x1f, RZ ;  /* 0x0000001f03037819 */ /* 0x000fe400000006ff */
[----:B------:R-:W-:-:S07]  /*30b0*/  MOV R0, UR7 ;  /* 0x0000000700007c02 */ /* 0x000fce0008000f00 */
.L_x_53:
[----:B-1----:R1:W2:Y:S02]  /*30c0*/  SYNCS.PHASECHK.TRANS64.TRYWAIT P0, [R0+URZ+0x70], R3 ;  /* 0x00007003000075a7 */ /* 0x0022a400080011ff */
[----:B--2---:R-:W-:Y:S05]  /*30d0*/  @!P0 NANOSLEEP.SYNCS 0x989680 ;  /* 0x009896800000895d */ /* 0x004fea0003900000 */
[----:B------:R-:W2:Y:S02]  /*30e0*/  @!P0 SYNCS.PHASECHK.TRANS64 P0, [R0+URZ+0x70], R3 ;  /* 0x00007003000085a7 */ /* 0x000ea400080010ff */
[----:B--2---:R-:W-:Y:S05]  /*30f0*/  @P0 EXIT ;  /* 0x000000000000094d */ /* 0x004fea0003800000 */
[----:B------:R-:W-:Y:S05]  /*3100*/  BRA `(.L_x_53) ;  /* 0xfffffffc00ec7947 */ /* 0x000fea000383ffff */
.L_x_46:
[----:B------:R-:W-:Y:S05]  /*3110*/  BRA.U UP4, `(.L_x_54) ;  /* 0x0000001d04487547 */ /* 0x000fea000b800000 */
[----:B------:R-:W2:Y:S01]  /*3120*/  S2UR UR7, SR_CgaCtaId ;  /* 0x00000000000779c3 */ /* 0x000ea20000008800 */
[----:B------:R-:W-:Y:S01]  /*3130*/  UMOV UR4, 0x40 ;  /* 0x0000004000047882 */ /* 0x000fe20000000000 */
[----:B------:R-:W-:Y:S01]  /*3140*/  NOP ;  /* 0x0000000000007918 */ /* 0x000fe20000000000 */
[----:B------:R-:W-:Y:S01]  /*3150*/  UMOV UR6, 0x400 ;  /* 0x0000040000067882 */ /* 0x000fe20000000000 */
[----:B--2---:R-:W-:Y:S02]  /*3160*/  ULEA UR5, UR7, UR4, 0x18 ;  /* 0x0000000407057291 */ /* 0x004fe4000f8ec0ff */
[----:B------:R-:W-:-:S07]  /*3170*/  ULEA UR6, UR7, UR6, 0x18 ;  /* 0x0000000607067291 */ /* 0x000fce000f8ec0ff */
[----:B------:R-:W2:Y:S02]  /*3180*/  LDS.U8 R2, [UR5+0x1c] ;  /* 0x00001c05ff027984 */ /* 0x000ea40008000000 */
[----:B--2---:R-:W-:-:S13]  /*3190*/  ISETP.NE.AND P0, PT, R2, RZ, PT ;  /* 0x000000ff0200720c */ /* 0x004fda0003f05270 */
[----:B------:R-:W-:Y:S05]  /*31a0*/  @P0 BRA `(.L_x_55) ;  /* 0x0000000000580947 */ /* 0x000fea0003800000 */
[----:B------:R-:W-:-:S13]  /*31b0*/  ELECT P0, URZ, PT ;  /* 0x0000000000ff782f */ /* 0x000fda0003800000 */
[----:B------:R-:W-:Y:S05]  /*31c0*/  @!P0 BRA `(.L_x_56) ;  /* 0x0000000000608947 */ /* 0x000fea0003800000 */
[----:B------:R-:W-:Y:S01]  /*31d0*/  UMOV UR4, 0x10 ;  /* 0x0000001000047882 */ /* 0x000fe20000000000 */
[----:B------:R-:W-:Y:S01]  /*31e0*/  HFMA2 R2, -RZ, RZ, 0, 5.9604644775390625e-08 ;  /* 0x00000001ff027431 */ /* 0x000fe200000001ff */
[----:B------:R-:W-:-:S03]  /*31f0*/  MOV R3, 0xffff ;  /* 0x0000ffff00037802 */ /* 0x000fc60000000f00 */
[----:B------:R-:W-:Y:S04]  /*3200*/  DEPBAR.LE SB2, 0x36 ;  /* 0x0000ad800000791a */ /* 0x000fe80000000000 */
[----:B------:R-:W2:Y:S02]  /*3210*/  UTCATOMSWS.FIND_AND_SET.ALIGN UP0, UR4, UR4 ;  /* 0x00000004000475e3 */ /* 0x000ea40008000800 */
[----:B--2---:R-:W-:Y:S01]  /*3220*/  MOV R4, UR4 ;  /* 0x0000000400047c02 */ /* 0x004fe20008000f00 */
[----:B------:R-:W-:Y:S06]  /*3230*/  BRA.U UP0, `(.L_x_57) ;  /* 0x0000000100187547 */ /* 0x000fec000b800000 */
.L_x_58:
[----:B------:R-:W-:Y:S05]  /*3240*/  NANOSLEEP 0x64 ;  /* 0x000000640000795d */ /* 0x000fea0003800000 */
[----:B------:R-:W-:-:S05]  /*3250*/  UMOV UR4, 0x10 ;  /* 0x0000001000047882 */ /* 0x000fca0000000000 */
[----:B------:R-:W-:Y:S04]  /*3260*/  DEPBAR.LE SB2, 0x36 ;  /* 0x0000ad800000791a */ /* 0x000fe80000000000 */
[----:B------:R-:W2:Y:S02]  /*3270*/  UTCATOMSWS.FIND_AND_SET.ALIGN UP0, UR4, UR4 ;  /* 0x00000004000475e3 */ /* 0x000ea40008000800 */
[----:B--2---:R-:W-:Y:S01]  /*3280*/  MOV R4, UR4 ;  /* 0x0000000400047c02 */ /* 0x004fe20008000f00 */
[----:B------:R-:W-:Y:S05]  /*3290*/  BRA.U !UP0, `(.L_x_58) ;  /* 0xfffffffd08e87547 */ /* 0x000fea000b83ffff */
.L_x_57:
[-C--:B------:R-:W-:Y:S02]  /*32a0*/  SHF.L.U32 R3, R3, R4.reuse, RZ ;  /* 0x0000000403037219 */ /* 0x080fe400000006ff */
[----:B------:R-:W-:Y:S01]  /*32b0*/  SHF.L.U32 R2, R2, R4, RZ ;  /* 0x0000000402027219 */ /* 0x000fe200000006ff */
[----:B------:R-:W-:Y:S02]  /*32c0*/  IMAD.SHL.U32 R4, R4, 0x20, RZ ;  /* 0x0000002004047824 */ /* 0x000fe400078e00ff */
[----:B------:R2:W-:Y:S04]  /*32d0*/  ATOMS.OR RZ, [UR5+0x14], R3 ;  /* 0x00001403ffff798c */ /* 0x0005e8000b000005 */
[----:B------:R2:W-:Y:S04]  /*32e0*/  ATOMS.OR RZ, [UR5+0x18], R2 ;  /* 0x00001802ffff798c */ /* 0x0005e8000b000005 */
[----:B------:R2:W-:Y:S01]  /*32f0*/  STS [UR6+0xe0], R4 ;  /* 0x0000e004ff007988 */ /* 0x0005e20008000806 */
[----:B------:R-:W-:Y:S05]  /*3300*/  BRA `(.L_x_56) ;  /* 0x0000000000107947 */ /* 0x000fea0003800000 */
.L_x_55:
[----:B------:R-:W-:-:S05]  /*3310*/  MOV R2, 0xffffffff ;  /* 0xffffffff00027802 */ /* 0x000fca0000000f00 */
[----:B------:R2:W-:Y:S02]  /*3320*/  STS [UR6+0xe0], R2 ;  /* 0x0000e002ff007988 */ /* 0x0005e40008000806 */
[----:B--2---:R-:W-:Y:S02]  /*3330*/  MOV R2, 0x3350 ;  /* 0x0000335000027802 */ /* 0x004fe40000000f00 */
[----:B-1---5:R-:W-:Y:S05]  /*3340*/  CALL.REL.NOINC `($__internal_1_$__cuda_sm10x_tcgen05_guardrail_trap_phase_invalid_during_alloc) ;  /* 0x0000010c00207944 */ /* 0x022fea0003c00000 */
.L_x_56:
[----:B------:R-:W-:Y:S05]  /*3350*/  WARPSYNC.ALL ;  /* 0x0000000000007948 */ /* 0x000fea0003800000 */
[----:B------:R-:W3:Y:S01]  /*3360*/  S2UR UR4, SR_CgaCtaId ;  /* 0x00000000000479c3 */ /* 0x000ee20000008800 */
[----:B------:R-:W-:Y:S01]  /*3370*/  UMOV UR12, 0x400 ;  /* 0x00000400000c7882 */ /* 0x000fe20000000000 */
[----:B------:R-:W-:-:S06]  /*3380*/  NOP ;  /* 0x0000000000007918 */ /* 0x000fcc0000000000 */
[----:B------:R-:W-:Y:S06]  /*3390*/  BAR.ARV 0x6, 0xa0 ;  /* 0x0182800000007b1d */ /* 0x000fec0000002000 */
[----:B------:R-:W4:Y:S01]  /*33a0*/  LDCU UR7, c[0x0][0x38c] ;  /* 0x00007180ff0777ac */ /* 0x000f220008000800 */
[----:B------:R-:W-:Y:S02]  /*33b0*/  IMAD.MOV.U32 R28, RZ, RZ, RZ ;  /* 0x000000ffff1c7224 */ /* 0x000fe400078e00ff */
[----:B------:R-:W-:Y:S01]  /*33c0*/  IMAD.MOV.U32 R26, RZ, RZ, 0x1 ;  /* 0x00000001ff1a7424 */ /* 0x000fe200078e00ff */
[----:B------:R-:W-:Y:S01]  /*33d0*/  UMOV UR66, URZ ;  /* 0x000000ff00427c82 */ /* 0x000fe20008000000 */
[----:B------:R-:W-:Y:S01]  /*33e0*/  UMOV UR64, URZ ;  /* 0x000000ff00407c82 */ /* 0x000fe20008000000 */
[----:B------:R-:W-:Y:S01]  /*33f0*/  UMOV UR62, URZ ;  /* 0x000000ff003e7c82 */ /* 0x000fe20008000000 */
[----:B------:R-:W-:Y:S01]  /*3400*/  UMOV UR60, URZ ;  /* 0x000000ff003c7c82 */ /* 0x000fe20008000000 */
[----:B------:R-:W-:Y:S01]  /*3410*/  UMOV UR58, URZ ;  /* 0x000000ff003a7c82 */ /* 0x000fe20008000000 */
[----:B------:R-:W-:Y:S01]  /*3420*/  MOV R40, UR66 ;  /* 0x0000004200287c02 */ /* 0x000fe20008000f00 */
[----:B---3--:R-:W-:Y:S01]  /*3430*/  ULEA UR12, UR4, UR12, 0x18 ;  /* 0x0000000c040c7291 */ /* 0x008fe2000f8ec0ff */
[----:B------:R-:W-:Y:S01]  /*3440*/  IMAD.U32 R38, RZ, RZ, UR64 ;  /* 0x00000040ff267e24 */ /* 0x000fe2000f8e00ff */
[----:B------:R-:W-:Y:S01]  /*3450*/  MOV R24, UR60 ;  /* 0x0000003c00187c02 */ /* 0x000fe20008000f00 */
[----:B------:R-:W-:Y:S01]  /*3460*/  IMAD.U32 R36, RZ, RZ, UR62 ;  /* 0x0000003eff247e24 */ /* 0x000fe2000f8e00ff */
[----:B------:R-:W-:Y:S01]  /*3470*/  UIADD3 UR8, UPT, UPT, UR12, 0x8, URZ ;  /* 0x000000080c087890 */ /* 0x000fe2000fffe0ff */
[----:B------:R-:W-:Y:S01]  /*3480*/  IMAD.U32 R22, RZ, RZ, UR58 ;  /* 0x0000003aff167e24 */ /* 0x000fe2000f8e00ff */
[----:B------:R-:W-:-:S02]  /*3490*/  UIADD3 UR5, UPT, UPT, UR12, 0x8400, URZ ;  /* 0x000084000c057890 */ /* 0x000fc4000fffe0ff */
[----:B----4-:R-:W-:Y:S01]  /*34a0*/  UIADD3 UR7, UPT, UPT, UR7, 0xff, URZ ;  /* 0x000000ff07077890 */ /* 0x010fe2000fffe0ff */
[----:B--2---:R-:W2:Y:S01]  /*34b0*/  LDS R2, [UR12+0xe0] ;  /* 0x0000e00cff027984 */ /* 0x004ea20008000800 */
[----:B------:R-:W-:Y:S02]  /*34c0*/  UIADD3 UR9, UPT, UPT, UR12, 0x20400, URZ ;  /* 0x000204000c097890 */ /* 0x000fe4000fffe0ff */
[----:B------:R-:W-:Y:S02]  /*34d0*/  USHF.R.S32.HI UR4, URZ, 0x1f, UR7 ;  /* 0x0000001fff047899 */ /* 0x000fe40008011407 */
[----:B------:R-:W-:Y:S02]  /*34e0*/  UIADD3 UR14, UPT, UPT, UR12, 0x8, URZ ;  /* 0x000000080c0e7890 */ /* 0x000fe4000fffe0ff */
[----:B------:R-:W-:Y:S02]  /*34f0*/  UIADD3 UR13, UPT, UPT, UR12, 0x80, URZ ;  /* 0x000000800c0d7890 */ /* 0x000fe4000fffe0ff */
[----:B------:R-:W-:-:S02]  /*3500*/  UIADD3 UR10, UPT, UPT, UR12, 0x20800, URZ ;  /* 0x000208000c0a7890 */ /* 0x000fc4000fffe0ff */
[----:B------:R-:W-:Y:S01]  /*3510*/  UIADD3 UR6, UPT, UPT, UR12, 0x10400, URZ ;  /* 0x000104000c067890 */ /* 0x000fe2000fffe0ff */
[----:B------:R-:W-:Y:S01]  /*3520*/  UMOV UR17, 0x40004040 ;  /* 0x4000404000117882 */ /* 0x000fe20000000000 */
[----:B------:R-:W-:Y:S02]  /*3530*/  UMOV UR15, 0x40004040 ;  /* 0x40004040000f7882 */ /* 0x000fe40000000000 */
[----:B------:R-:W-:Y:S01]  /*3540*/  USHF.R.U32.HI UR6, URZ, 0x4, UR6 ;  /* 0x00000004ff067899 */ /* 0x000fe20008011606 */
[----:B------:R-:W-:Y:S01]  /*3550*/  UMOV UR57, 0x40004040 ;  /* 0x4000404000397882 */ /* 0x000fe20000000000 */
[----:B------:R-:W-:Y:S02]  /*3560*/  UMOV UR55, 0x40004040 ;  /* 0x4000404000377882 */ /* 0x000fe40000000000 */
[----:B------:R-:W-:Y:S01]  /*3570*/  ULOP3.LUT UR6, UR6, 0x3fff, URZ, 0xc0, !UPT ;  /* 0x00003fff06067892 */ /* 0x000fe2000f8ec0ff */
[----:B------:R-:W-:Y:S01]  /*3580*/  UMOV UR53, 0x40004040 ;  /* 0x4000404000357882 */ /* 0x000fe20000000000 */
        /* <DEDUP_REMOVED lines=11> */
[----:B--2---:R-:W-:Y:S01]  /*3640*/  R2UR UR11, R2 ;  /* 0x00000000020b72ca */ /* 0x004fe200000e0000 */
[----:B------:R-:W-:Y:S01]  /*3650*/  IMAD.U32 R2, RZ, RZ, UR8 ;  /* 0x00000008ff027e24 */ /* 0x000fe2000f8e00ff */
[----:B------:R-:W-:Y:S01]  /*3660*/  ULEA.HI UR8, UR4, UR7, URZ, 0x8 ;  /* 0x0000000704087291 */ /* 0x000fe2000f8f40ff */
[----:B------:R-:W-:Y:S01]  /*3670*/  IMAD.U32 R2, RZ, RZ, UR14 ;  /* 0x0000000eff027e24 */ /* 0x000fe2000f8e00ff */
[----:B------:R-:W-:Y:S01]  /*3680*/  USHF.R.U32.HI UR7, URZ, 0x4, UR5 ;  /* 0x00000004ff077899 */ /* 0x000fe20008011605 */
[----:B------:R-:W-:Y:S01]  /*3690*/  IMAD.U32 R2, RZ, RZ, UR13 ;  /* 0x0000000dff027e24 */ /* 0x000fe2000f8e00ff */
[----:B------:R-:W-:-:S02]  /*36a0*/  USHF.R.U32.HI UR5, URZ, 0x4, UR9 ;  /* 0x00000004ff057899 */ /* 0x000fc40008011609 */
[----:B------:R-:W-:Y:S02]  /*36b0*/  USHF.R.S32.HI UR27, URZ, 0x8, UR8 ;  /* 0x00000008ff1b7899 */ /* 0x000fe40008011408 */
[----:B------:R-:W-:Y:S02]  /*36c0*/  ULOP3.LUT UR5, UR5, 0x3fff, URZ, 0xc0, !UPT ;  /* 0x00003fff05057892 */ /* 0x000fe4000f8ec0ff */
[----:B------:R-:W-:Y:S02]  /*36d0*/  USHF.R.U32.HI UR4, URZ, 0x4, UR10 ;  /* 0x00000004ff047899 */ /* 0x000fe4000801160a */
[----:B------:R-:W-:Y:S01]  /*36e0*/  UIADD3 UR72, UPT, UPT, UR11, 0x400001c4, URZ ;  /* 0x400001c40b487890 */ /* 0x000fe2000fffe0ff */
[----:B------:R-:W-:Y:S01]  /*36f0*/  IMAD.U32 R14, RZ, RZ, UR27 ;  /* 0x0000001bff0e7e24 */ /* 0x000fe2000f8e00ff */
[----:B------:R-:W-:Y:S02]  /*3700*/  UIADD3 UR73, UPT, UPT, UR11, 0x400001d0, URZ ;  /* 0x400001d00b497890 */ /* 0x000fe4000fffe0ff */
[----:B------:R-:W-:-:S02]  /*3710*/  UIADD3 UR70, UPT, UPT, UR11, -0x7ffffe3c, URZ ;  /* 0x800001c40b467890 */ /* 0x000fc4000fffe0ff */
[----:B------:R-:W-:Y:S01]  /*3720*/  IMAD.U32 R7, RZ, RZ, UR72 ;  /* 0x00000048ff077e24 */ /* 0x000fe2000f8e00ff */
[----:B------:R-:W-:Y:S01]  /*3730*/  UIADD3 UR68, UPT, UPT, UR11, -0x3ffffe3c, URZ ;  /* 0xc00001c40b447890 */ /* 0x000fe2000fffe0ff */
[----:B------:R-:W-:Y:S01]  /*3740*/  MOV R4, UR73 ;  /* 0x0000004900047c02 */ /* 0x000fe20008000f00 */
[----:B------:R-:W-:Y:S01]  /*3750*/  UIADD3 UR71, UPT, UPT, UR11, -0x7ffffe30, URZ ;  /* 0x800001d00b477890 */ /* 0x000fe2000fffe0ff */
[----:B------:R-:W-:Y:S01]  /*3760*/  IMAD.U32 R6, RZ, RZ, UR70 ;  /* 0x00000046ff067e24 */ /* 0x000fe2000f8e00ff */
[----:B------:R-:W-:Y:S01]  /*3770*/  SHF.R.U32.HI R7, RZ, 0x11, R7 ;  /* 0x00000011ff077819 */ /* 0x000fe20000011607 */
[----:B------:R-:W-:Y:S01]  /*3780*/  UIADD3 UR69, UPT, UPT, UR11, -0x3ffffe30, URZ ;  /* 0xc00001d00b457890 */ /* 0x000fe2000fffe0ff */
[----:B------:R-:W-:Y:S01]  /*3790*/  SHF.R.U32.HI R4, RZ, 0x1a, R4 ;  /* 0x0000001aff047819 */ /* 0x000fe20000011604 */
[----:B------:R-:W-:Y:S01]  /*37a0*/  IMAD.U32 R5, RZ, RZ, UR68 ;  /* 0x00000044ff057e24 */ /* 0x000fe2000f8e00ff */
[----:B------:R-:W-:Y:S01]  /*37b0*/  LOP3.LUT R7, R7, 0x6000, RZ, 0xc0, !PT ;  /* 0x0000600007077812 */ /* 0x000fe200078ec0ff */
[----:B------:R-:W-:Y:S01]  /*37c0*/  IMAD.U32 R3, RZ, RZ, UR71 ;  /* 0x00000047ff037e24 */ /* 0x000fe2000f8e00ff */
[----:B------:R-:W-:Y:S01]  /*37d0*/  LOP3.LUT R4, R4, 0x30, RZ, 0xc0, !PT ;  /* 0x0000003004047812 */ /* 0x000fe200078ec0ff */
[----:B------:R-:W-:Y:S01]  /*37e0*/  ULOP3.LUT UR20, UR5, 0x10000, URZ, 0xfc, !UPT ;  /* 0x0001000005147892 */ /* 0x000fe2000f8efcff */
[----:B------:R-:W-:Y:S01]  /*37f0*/  LOP3.LUT R7, R7, 0x8c0, RZ, 0xfc, !PT ;  /* 0x000008c007077812 */ /* 0x000fe200078efcff */
[----:B------:R-:W-:Y:S01]  /*3800*/  UIADD3 UR5, UPT, UPT, UR27, -0x1, URZ ;  /* 0xffffffff1b057890 */ /* 0x000fe2000fffe0ff */
[----:B------:R-:W-:Y:S01]  /*3810*/  SHF.R.U32.HI R6, RZ, 0x11, R6 ;  /* 0x00000011ff067819 */ /* 0x000fe20000011606 */
[----:B------:R-:W-:Y:S01]  /*3820*/  IMAD.U32 R2, RZ, RZ, UR69 ;  /* 0x00000045ff027e24 */ /* 0x000fe2000f8e00ff */
[----:B------:R-:W-:Y:S01]  /*3830*/  PRMT R4, R4, 0x5410, R7 ;  /* 0x0000541004047816 */ /* 0x000fe20000000007 */
[----:B------:R-:W-:Y:S01]  /*3840*/  ULOP3.LUT UR4, UR4, 0x3fff, URZ, 0xc0, !UPT ;  /* 0x00003fff04047892 */ /* 0x000fe2000f8ec0ff */
[----:B------:R-:W-:Y:S01]  /*3850*/  SHF.R.U32.HI R5, RZ, 0x11, R5 ;  /* 0x00000011ff057819 */ /* 0x000fe20000011605 */
[----:B------:R-:W-:Y:S01]  /*3860*/  UIADD3 UR26, UPT, UPT, UR11, 0x1c0, URZ ;  /* 0x000001c00b1a7890 */ /* 0x000fe2000fffe0ff */
[----:B------:R-:W-:Y:S01]  /*3870*/  R2UR UR27, R4 ;  /* 0x00000000041b72ca */ /* 0x000fe200000e0000 */
[----:B------:R-:W-:Y:S01]  /*3880*/  UIADD3 UR25, UPT, UPT, UR11, 0x1c8, URZ ;  /* 0x000001c80b197890 */ /* 0x000fe2000fffe0ff */
[----:B------:R-:W-:Y:S01]  /*3890*/  SHF.R.U32.HI R3, RZ, 0x1a, R3 ;  /* 0x0000001aff037819 */ /* 0x000fe20000011603 */
[----:B------:R-:W-:Y:S01]  /*38a0*/  UIADD3 UR23, UPT, UPT, UR11, 0x400001c8, URZ ;  /* 0x400001c80b177890 */ /* 0x000fe2000fffe0ff */
[----:B------:R-:W-:Y:S01]  /*38b0*/  LOP3.LUT R6, R6, 0x6000, RZ, 0xc0, !PT ;  /* 0x0000600006067812 */ /* 0x000fe200078ec0ff */
[----:B------:R-:W-:Y:S01]  /*38c0*/  UIADD3 UR13, UPT, UPT, UR11, 0x1d0, URZ ;  /* 0x000001d00b0d7890 */ /* 0x000fe2000fffe0ff */
[----:B------:R-:W-:Y:S01]  /*38d0*/  SHF.R.U32.HI R2, RZ, 0x1a, R2 ;  /* 0x0000001aff027819 */ /* 0x000fe20000011602 */
[----:B------:R-:W-:Y:S01]  /*38e0*/  ULOP3.LUT UR18, UR4, 0x10000, URZ, 0xfc, !UPT ;  /* 0x0001000004127892 */ /* 0x000fe2000f8efcff */
[----:B------:R-:W-:Y:S01]  /*38f0*/  LOP3.LUT R5, R5, 0x6000, RZ, 0xc0, !PT ;  /* 0x0000600005057812 */ /* 0x000fe200078ec0ff */
[----:B------:R-:W-:Y:S01]  /*3900*/  USHF.R.U32.HI UR4, URZ, 0x11, UR26 ;  /* 0x00000011ff047899 */ /* 0x000fe2000801161a */
[----:B------:R-:W-:Y:S01]  /*3910*/  LOP3.LUT R3, R3, 0x30, RZ, 0xc0, !PT ;  /* 0x0000003003037812 */ /* 0x000fe200078ec0ff */
[----:B------:R-:W-:Y:S01]  /*3920*/  IMAD.U32 R19, RZ, RZ, UR25 ;  /* 0x00000019ff137e24 */ /* 0x000fe2000f8e00ff */
[----:B------:R-:W-:Y:S01]  /*3930*/  LOP3.LUT R6, R6, 0x8c0, RZ, 0xfc, !PT ;  /* 0x000008c006067812 */ /* 0x000fe200078efcff */
[----:B------:R-:W-:Y:S01]  /*3940*/  ULOP3.LUT UR14, UR6, 0x10000, URZ, 0xfc, !UPT ;  /* 0x00010000060e7892 */ /* 0x000fe2000f8efcff */
[----:B------:R-:W-:Y:S01]  /*3950*/  LOP3.LUT R2, R2, 0x30, RZ, 0xc0, !PT ;  /* 0x0000003002027812 */ /* 0x000fe200078ec0ff */
[----:B------:R-:W-:Y:S01]  /*3960*/  USHF.R.U32.HI UR8, URZ, 0x1a, UR25 ;  /* 0x0000001aff087899 */ /* 0x000fe20008011619 */
[----:B------:R-:W-:Y:S01]  /*3970*/  LOP3.LUT R5, R5, 0x8c0, RZ, 0xfc, !PT ;  /* 0x000008c005057812 */ /* 0x000fe200078efcff */
[----:B------:R-:W-:Y:S01]  /*3980*/  IMAD.U32 R12, RZ, RZ, UR27 ;  /* 0x0000001bff0c7e24 */ /* 0x000fe2000f8e00ff */
[----:B------:R-:W-:Y:S01]  /*3990*/  PRMT R3, R3, 0x5410, R6 ;  /* 0x0000541003037816 */ /* 0x000fe20000000006 */
[----:B------:R-:W-:Y:S01]  /*39a0*/  IMAD.U32 R15, RZ, RZ, UR23 ;  /* 0x00000017ff0f7e24 */ /* 0x000fe2000f8e00ff */
[----:B------:R-:W-:Y:S01]  /*39b0*/  PRMT R2, R2, 0x5410, R5 ;  /* 0x0000541002027816 */ /* 0x000fe20000000005 */
[----:B------:R-:W-:Y:S01]  /*39c0*/  IMAD.U32 R17, RZ, RZ, UR13 ;  /* 0x0000000dff117e24 */ /* 0x000fe2000f8e00ff */
[----:B------:R-:W-:Y:S01]  /*39d0*/  USHF.R.U32.HI UR6, URZ, 0x1a, UR23 ;  /* 0x0000001aff067899 */ /* 0x000fe20008011617 */
[----:B------:R-:W-:Y:S01]  /*39e0*/  R2UR UR27, R3 ;  /* 0x00000000031b72ca */ /* 0x000fe200000e0000 */
[----:B------:R-:W-:Y:S01]  /*39f0*/  USHF.R.U32.HI UR25, URZ, 0x1a, UR13 ;  /* 0x0000001aff197899 */ /* 0x000fe2000801160d */
[----:B------:R-:W-:Y:S01]  /*3a00*/  R2UR UR13, R4 ;  /* 0x00000000040d72ca */ /* 0x000fe200000e0000 */
[----:B------:R-:W-:Y:S01]  /*3a10*/  ULOP3.LUT UR23, UR4, 0x6000, URZ, 0xc0, !UPT ;  /* 0x0000600004177892 */ /* 0x000fe2000f8ec0ff */
[----:B------:R-:W-:Y:S01]  /*3a20*/  R2UR UR4, R2 ;  /* 0x00000000020472ca */ /* 0x000fe200000e0000 */
[----:B------:R-:W-:Y:S01]  /*3a30*/  ULOP3.LUT UR7, UR7, 0x3fff, URZ, 0xc0, !UPT ;  /* 0x00003fff07077892 */ /* 0x000fe2000f8ec0ff */
[----:B------:R-:W-:Y:S01]  /*3a40*/  IMAD.U32 R13, RZ, RZ, UR5 ;  /* 0x00000005ff0d7e24 */ /* 0x000fe2000f8e00ff */
[----:B------:R-:W-:Y:S01]  /*3a50*/  UIADD3 UR24, UPT, UPT, UR11, 0x400001c0, URZ ;  /* 0x400001c00b187890 */ /* 0x000fe2000fffe0ff */
[----:B------:R-:W-:Y:S01]  /*3a60*/  IMAD.U32 R20, RZ, RZ, UR26 ;  /* 0x0000001aff147e24 */ /* 0x000fe2000f8e00ff */
[----:B------:R-:W-:-:S02]  /*3a70*/  UIADD3 UR76, UPT, UPT, UR11, -0x7ffffe40, URZ ;  /* 0x800001c00b4c7890 */ /* 0x000fc4000fffe0ff */
[----:B------:R-:W-:Y:S02]  /*3a80*/  UIADD3 UR74, UPT, UPT, UR11, -0x3ffffe40, URZ ;  /* 0xc00001c00b4a7890 */ /* 0x000fe4000fffe0ff */
[----:B------:R-:W-:Y:S01]  /*3a90*/  UIADD3 UR22, UPT, UPT, UR11, 0x1c4, URZ ;  /* 0x000001c40b167890 */ /* 0x000fe2000fffe0ff */
[----:B------:R-:W-:Y:S01]  /*3aa0*/  IMAD.U32 R11, RZ, RZ, UR27 ;  /* 0x0000001bff0b7e24 */ /* 0x000fe2000f8e00ff */
[----:B------:R-:W-:Y:S01]  /*3ab0*/  ULOP3.LUT UR16, UR7, 0x10000, URZ, 0xfc, !UPT ;  /* 0x0001000007107892 */ /* 0x000fe2000f8efcff */
[----:B------:R-:W-:Y:S01]  /*3ac0*/  MOV R9, UR13 ;  /* 0x0000000d00097c02 */ /* 0x000fe20008000f00 */
[----:B------:R-:W-:Y:S01]  /*3ad0*/  USHF.R.U32.HI UR7, URZ, 0x11, UR24 ;  /* 0x00000011ff077899 */ /* 0x000fe20008011618 */
[----:B------:R-:W-:Y:S01]  /*3ae0*/  R2UR UR13, R3 ;  /* 0x00000000030d72ca */ /* 0x000fe200000e0000 */
[----:B------:R-:W-:Y:S01]  /*3af0*/  UIADD3 UR77, UPT, UPT, UR11, -0x7ffffe38, URZ ;  /* 0x800001c80b4d7890 */ /* 0x000fe2000fffe0ff */
[----:B------:R-:W-:Y:S01]  /*3b00*/  IMAD.U32 R10, RZ, RZ, UR4 ;  /* 0x00000004ff0a7e24 */ /* 0x000fe2000f8e00ff */
[----:B------:R-:W-:Y:S01]  /*3b10*/  UIADD3 UR75, UPT, UPT, UR11, -0x3ffffe38, URZ ;  /* 0xc00001c80b4b7890 */ /* 0x000fe2000fffe0ff */
[----:B------:R-:W-:Y:S01]  /*3b20*/  MOV R16, UR24 ;  /* 0x0000001800107c02 */ /* 0x000fe20008000f00 */
[----:B------:R-:W-:Y:S01]  /*3b30*/  USHF.R.U32.HI UR5, URZ, 0x11, UR76 ;  /* 0x00000011ff057899 */ /* 0x000fe2000801164c */
[----:B------:R-:W-:Y:S01]  /*3b40*/  IMAD.U32 R18, RZ, RZ, UR22 ;  /* 0x00000016ff127e24 */ /* 0x000fe2000f8e00ff */
[----:B------:R-:W-:-:S02]  /*3b50*/  USHF.R.U32.HI UR9, URZ, 0x11, UR74 ;  /* 0x00000011ff097899 */ /* 0x000fc4000801164a */
[----:B------:R-:W-:Y:S02]  /*3b60*/  USHF.R.U32.HI UR19, URZ, 0x11, UR22 ;  /* 0x00000011ff137899 */ /* 0x000fe40008011616 */
[----:B------:R-:W-:Y:S02]  /*3b70*/  ULOP3.LUT UR27, UR8, 0x30, URZ, 0xc0, !UPT ;  /* 0x00000030081b7892 */ /* 0x000fe4000f8ec0ff */
[----:B------:R-:W-:Y:S01]  /*3b80*/  ULOP3.LUT UR8, UR7, 0x6000, URZ, 0xc0, !UPT ;  /* 0x0000600007087892 */ /* 0x000fe2000f8ec0ff */
[----:B------:R-:W-:Y:S01]  /*3b90*/  IMAD.U32 R8, RZ, RZ, UR13 ;  /* 0x0000000dff087e24 */ /* 0x000fe2000f8e00ff */
[----:B------:R-:W-:Y:S01]  /*3ba0*/  USHF.R.U32.HI UR10, URZ, 0x1a, UR77 ;  /* 0x0000001aff0a7899 */ /* 0x000fe2000801164d */
[----:B------:R-:W-:Y:S01]  /*3bb0*/  R2UR UR13, R2 ;  /* 0x00000000020d72ca */ /* 0x000fe200000e0000 */
[----:B------:R-:W-:Y:S01]  /*3bc0*/  USHF.R.U32.HI UR21, URZ, 0x1a, UR75 ;  /* 0x0000001aff157899 */ /* 0x000fe2000801164b */
[----:B------:R-:W-:Y:S01]  /*3bd0*/  CS2R R2, SRZ ;  /* 0x0000000000027805 */ /* 0x000fe2000001ff00 */
[----:B------:R-:W-:-:S02]  /*3be0*/  ULOP3.LUT UR5, UR5, 0x6000, URZ, 0xc0, !UPT ;  /* 0x0000600005057892 */ /* 0x000fc4000f8ec0ff */
[----:B------:R-:W-:Y:S02]  /*3bf0*/  ULOP3.LUT UR4, UR9, 0x6000, URZ, 0xc0, !UPT ;  /* 0x0000600009047892 */ /* 0x000fe4000f8ec0ff */
[----:B------:R-:W-:Y:S02]  /*3c00*/  ULOP3.LUT UR7, UR19, 0x6000, URZ, 0xc0, !UPT ;  /* 0x0000600013077892 */ /* 0x000fe4000f8ec0ff */
[----:B------:R-:W-:Y:S02]  /*3c10*/  ULOP3.LUT UR29, UR6, 0x30, URZ, 0xc0, !UPT ;  /* 0x00000030061d7892 */ /* 0x000fe4000f8ec0ff */
[----:B------:R-:W-:Y:S02]  /*3c20*/  ULOP3.LUT UR10, UR10, 0x30, URZ, 0xc0, !UPT ;  /* 0x000000300a0a7892 */ /* 0x000fe4000f8ec0ff */
[----:B------:R-:W-:Y:S02]  /*3c30*/  ULOP3.LUT UR9, UR21, 0x30, URZ, 0xc0, !UPT ;  /* 0x0000003015097892 */ /* 0x000fe4000f8ec0ff */
[----:B------:R-:W-:-:S02]  /*3c40*/  ULOP3.LUT UR25, UR25, 0x30, URZ, 0xc0, !UPT ;  /* 0x0000003019197892 */ /* 0x000fc4000f8ec0ff */
[----:B------:R-:W-:Y:S02]  /*3c50*/  ULOP3.LUT UR6, UR23, 0x8c0, URZ, 0xfc, !UPT ;  /* 0x000008c017067892 */ /* 0x000fe4000f8efcff */
[----:B------:R-:W-:Y:S02]  /*3c60*/  ULOP3.LUT UR8, UR8, 0x8c0, URZ, 0xfc, !UPT ;  /* 0x000008c008087892 */ /* 0x000fe4000f8efcff */
[----:B------:R-:W-:Y:S02]  /*3c70*/  ULOP3.LUT UR5, UR5, 0x8c0, URZ, 0xfc, !UPT ;  /* 0x000008c005057892 */ /* 0x000fe4000f8efcff */
[----:B------:R-:W-:Y:S02]  /*3c80*/  ULOP3.LUT UR4, UR4, 0x8c0, URZ, 0xfc, !UPT ;  /* 0x000008c004047892 */ /* 0x000fe4000f8efcff */
[----:B------:R-:W-:Y:S02]  /*3c90*/  ULOP3.LUT UR7, UR7, 0x8c0, URZ, 0xfc, !UPT ;  /* 0x000008c007077892 */ /* 0x000fe4000f8efcff */
[----:B------:R-:W-:-:S02]  /*3ca0*/  UPRMT UR67, UR27, 0x5410, UR6 ;  /* 0x000054101b437896 */ /* 0x000fc40008000006 */
[----:B------:R-:W-:Y:S02]  /*3cb0*/  UPRMT UR65, UR29, 0x5410, UR8 ;  /* 0x000054101d417896 */ /* 0x000fe40008000008 */
[----:B------:R-:W-:Y:S02]  /*3cc0*/  UPRMT UR63, UR10, 0x5410, UR5 ;  /* 0x000054100a3f7896 */ /* 0x000fe40008000005 */
[----:B------:R-:W-:Y:S01]  /*3cd0*/  UPRMT UR61, UR9, 0x5410, UR4 ;  /* 0x00005410093d7896 */ /* 0x000fe20008000004 */
[----:B------:R-:W-:Y:S01]  /*3ce0*/  IMAD.U32 R41, RZ, RZ, UR67 ;  /* 0x00000043ff297e24 */ /* 0x000fe2000f8e00ff */
[----:B------:R-:W-:Y:S01]  /*3cf0*/  UPRMT UR59, UR25, 0x5410, UR7 ;  /* 0x00005410193b7896 */ /* 0x000fe20008000007 */
[----:B------:R-:W-:Y:S01]  /*3d00*/  IMAD.U32 R39, RZ, RZ, UR65 ;  /* 0x00000041ff277e24 */ /* 0x000fe2000f8e00ff */
[----:B------:R-:W-:Y:S01]  /*3d10*/  UIADD3 UR56, UPT, UPT, UR16, 0x2, URZ ;  /* 0x0000000210387890 */ /* 0x000fe2000fffe0ff */
[----:B------:R-:W-:Y:S01]  /*3d20*/  IMAD.U32 R37, RZ, RZ, UR63 ;  /* 0x0000003fff257e24 */ /* 0x000fe2000f8e00ff */
[----:B------:R-:W-:Y:S01]  /*3d30*/  UIADD3 UR54, UPT, UPT, UR16, 0x4, URZ ;  /* 0x0000000410367890 */ /* 0x000fe2000fffe0ff */
[----:B------:R-:W-:Y:S01]  /*3d40*/  IMAD.U32 R25, RZ, RZ, UR61 ;  /* 0x0000003dff197e24 */ /* 0x000fe2000f8e00ff */
[----:B-1----:R-:W-:Y:S01]  /*3d50*/  UIADD3 UR52, UPT, UPT, UR16, 0x6, URZ ;  /* 0x0000000610347890 */ /* 0x002fe2000fffe0ff */
[----:B------:R-:W-:Y:S01]  /*3d60*/  IMAD.U32 R23, RZ, RZ, UR59 ;  /* 0x0000003bff177e24 */ /* 0x000fe2000f8e00ff */
[----:B------:R-:W-:-:S02]  /*3d70*/  UIADD3 UR50, UPT, UPT, UR16, 0x400, URZ ;  /* 0x0000040010327890 */ /* 0x000fc4000fffe0ff */
[----:B------:R-:W-:Y:S02]  /*3d80*/  UIADD3 UR48, UPT, UPT, UR16, 0x402, URZ ;  /* 0x0000040210307890 */ /* 0x000fe4000fffe0ff */
[----:B------:R-:W-:Y:S02]  /*3d90*/  UIADD3 UR46, UPT, UPT, UR16, 0x404, URZ ;  /* 0x00000404102e7890 */ /* 0x000fe4000fffe0ff */
[----:B------:R-:W-:Y:S02]  /*3da0*/  UIADD3 UR44, UPT, UPT, UR16, 0x406, URZ ;  /* 0x00000406102c7890 */ /* 0x000fe4000fffe0ff */
[----:B------:R-:W-:Y:S02]  /*3db0*/  UIADD3 UR42, UPT, UPT, UR14, 0x2, URZ ;  /* 0x000000020e2a7890 */ /* 0x000fe4000fffe0ff */
[----:B------:R-:W-:Y:S02]  /*3dc0*/  UIADD3 UR40, UPT, UPT, UR14, 0x4, URZ ;  /* 0x000000040e287890 */ /* 0x000fe4000fffe0ff */
        /* <DEDUP_REMOVED lines=8> */
[----:B------:R-:W-:Y:S01]  /*3e50*/  UIADD3 UR22, UPT, UPT, UR18, 0x60, URZ ;  /* 0x0000006012167890 */ /* 0x000fe2000fffe0ff */
[----:B------:R-:W-:Y:S01]  /*3e60*/  UMOV UR21, 0x4008 ;  /* 0x0000400800157882 */ /* 0x000fe20000000000 */
[----:B------:R-:W-:Y:S01]  /*3e70*/  UMOV UR19, 0x4008 ;  /* 0x0000400800137882 */ /* 0x000fe20000000000 */
[----:B------:R-:W-:Y:S01]  /*3e80*/  UMOV UR29, 0x4008 ;  /* 0x00004008001d7882 */ /* 0x000fe20000000000 */
[----:B------:R-:W-:Y:S01]  /*3e90*/  UMOV UR27, 0x4008 ;  /* 0x00004008001b7882 */ /* 0x000fe20000000000 */
[----:B------:R-:W-:Y:S01]  /*3ea0*/  UMOV UR25, 0x4008 ;  /* 0x0000400800197882 */ /* 0x000fe20000000000 */
[----:B------:R-:W-:-:S06]  /*3eb0*/  UMOV UR23, 0x4008 ;  /* 0x0000400800177882 */ /* 0x000fcc0000000000 */
.L_x_68:
[C---:B------:R-:W-:Y:S02]  /*3ec0*/  LEA R27, R28.reuse, UR12, 0x3 ;  /* 0x0000000c1c1b7c11 */ /* 0x040fe4000f8e18ff */
[----:B------:R-:W-:Y:S02]  /*3ed0*/  SHF.L.U32 R4, R3, 0x1f, RZ ;  /* 0x0000001f03047819 */ /* 0x000fe400000006ff */
[----:B------:R-:W-:Y:S02]  /*3ee0*/  LEA R5, R28, UR12, 0x4 ;  /* 0x0000000c1c057c11 */ /* 0x000fe4000f8e20ff */
[----:B-1----:R-:W1:Y:S02]  /*3ef0*/  SYNCS.PHASECHK.TRANS64.TRYWAIT P0, [R27+URZ+0x60], R4 ;  /* 0x000060041b0075a7 */ /* 0x002e6400080011ff */
[----:B-1----:R-:W-:Y:S05]  /*3f00*/  @!P0 BRA `(.L_x_59) ;  /* 0x000000f400ac8947 */ /* 0x002fea0003800000 */
.L_x_198:
[----:B-1----:R-:W1:Y:S01]  /*3f10*/  LDS.128 R4, [R5+0xc0] ;  /* 0x0000c00005047984 */ /* 0x002e620000000c00 */
[----:B------:R-:W2:Y:S01]  /*3f20*/  LDC R21, c[0x0][0x38c] ;  /* 0x0000e300ff157b82 */ /* 0x000ea20000000800 */
[----:B------:R-:W-:Y:S01]  /*3f30*/  R2UR UR4, R14 ;  /* 0x000000000e0472ca */ /* 0x000fe200000e0000 */
[----:B------:R-:W-:Y:S01]  /*3f40*/  VIADD R27, R27, 0x70 ;  /* 0x000000701b1b7836 */ /* 0x000fe20000000000 */
[----:B------:R-:W-:Y:S01]  /*3f50*/  @!PT LDS RZ, [RZ] ;  /* 0x00000000fffff984 */ /* 0x000fe20000000800 */
[----:B------:R-:W-:Y:S01]  /*3f60*/  @!PT LDS RZ, [RZ] ;  /* 0x00000000fffff984 */ /* 0x000fe20000000800 */
[----:B------:R-:W-:Y:S01]  /*3f70*/  @!PT LDS RZ, [RZ] ;  /* 0x00000000fffff984 */ /* 0x000fe20000000800 */
[----:B------:R-:W-:Y:S01]  /*3f80*/  @!PT LDS RZ, [RZ] ;  /* 0x00000000fffff984 */ /* 0x000fe20000000800 */
[----:B------:R3:W-:Y:S06]  /*3f90*/  MEMBAR.ALL.CTA ;  /* 0x0000000000007992 */ /* 0x0007ec0000008000 */
[----:B---3--:R-:W3:Y:S01]  /*3fa0*/  FENCE.VIEW.ASYNC.S ;  /* 0x00000000000073c6 */ /* 0x008ee20000000000 */
[----:B------:R-:W-:-:S02]  /*3fb0*/  PRMT R27, RZ, 0x654, R27 ;  /* 0x00000654ff1b7816 */ /* 0x000fc4000000001b */
[----:B--2---:R-:W-:Y:S02]  /*3fc0*/  ISETP.GE.AND P0, PT, R21, 0x1, PT ;  /* 0x000000011500780c */ /* 0x004fe40003f06270 */
[----:B---3--:R2:W-:Y:S01]  /*3fd0*/  SYNCS.ARRIVE.TRANS64.RED.A1T0 RZ, [R27+URZ], RZ ;  /* 0x000000ff1bff79a7 */ /* 0x0085e200081004ff */
[----:B-1----:R-:W-:Y:S01]  /*3fe0*/  LOP3.LUT P1, RZ, R6, 0x1, RZ, 0xc0, !PT ;  /* 0x0000000106ff7812 */ /* 0x002fe2000782c0ff */
[----:B------:R-:W-:Y:S01]  /*3ff0*/  IMAD.U32 R6, RZ, RZ, UR4 ;  /* 0x00000004ff067e24 */ /* 0x000fe2000f8e00ff */
[----:B------:R-:W-:Y:S01]  /*4000*/  LOP3.LUT R4, R26, 0x1, RZ, 0x3c, !PT ;  /* 0x000000011a047812 */ /* 0x000fe200078e3cff */
[----:B------:R-:W-:Y:S02]  /*4010*/  VIADD R5, R28, 0x1 ;  /* 0x000000011c057836 */ /* 0x000fe40000000000 */
[----:B------:R-:W-:Y:S01]  /*4020*/  IMAD.MOV.U32 R7, RZ, RZ, 0x1 ;  /* 0x00000001ff077424 */ /* 0x000fe200078e00ff */
[----:B------:R-:W-:Y:S01]  /*4030*/  R2UR UR10, R4 ;  /* 0x00000000040a72ca */ /* 0x000fe200000e0000 */
[----:B--2---:R-:W-:-:S12]  /*4040*/  IMAD.MOV.U32 R27, RZ, RZ, RZ ;  /* 0x000000ffff1b7224 */ /* 0x004fd800078e00ff */
[----:B------:R-:W-:Y:S01]  /*4050*/  UIMAD UR10, UR10, 0xc0, UR11 ;  /* 0x000000c00a0a78a4 */ /* 0x000fe2000f8e020b */
[----:B------:R-:W-:Y:S11]  /*4060*/  @!P0 BRA `(.L_x_60) ;  /* 0x0000000400848947 */ /* 0x000ff60003800000 */
[C---:B------:R-:W-:Y:S02]  /*4070*/  SHF.L.U32 R6, R2.reuse, 0x1f, RZ ;  /* 0x0000001f02067819 */ /* 0x040fe400000006ff */
[----:B------:R-:W-:Y:S02]  /*4080*/  ISETP.GE.U32.AND P0, PT, R21, 0x101, PT ;  /* 0x000001011500780c */ /* 0x000fe40003f06070 */
[----:B------:R-:W1:Y:S01]  /*4090*/  SYNCS.PHASECHK.TRANS64.TRYWAIT P2, [UR12], R6 ;  /* 0x00000006ff0075a7 */ /* 0x000e62000804110c */
[----:B------:R-:W-:Y:S02]  /*40a0*/  LOP3.LUT R2, R2, 0x1, RZ, 0x3c, !PT ;  /* 0x0000000102027812 */ /* 0x000fe400078e3cff */
[----:B------:R-:W-:-:S08]  /*40b0*/  SHF.L.U32 R26, R26, 0x1f, RZ ;  /* 0x0000001f1a1a7819 */ /* 0x000fd000000006ff */
[----:B------:R-:W-:Y:S01]  /*40c0*/  @P0 SHF.L.U32 R21, R2, 0x1f, RZ ;  /* 0x0000001f02150819 */ /* 0x000fe200000006ff */
[----:B-1----:R-:W-:Y:S06]  /*40d0*/  @P2 BRA `(.L_x_61) ;  /* 0x0000000000082947 */ /* 0x002fec0003800000 */
[----:B------:R-:W1:Y:S02]  /*40e0*/  SYNCS.PHASECHK.TRANS64.TRYWAIT P2, [UR12], R6 ;  /* 0x00000006ff0075a7 */ /* 0x000e64000804110c */
[----:B-1----:R-:W-:Y:S05]  /*40f0*/  @!P2 BRA `(.L_x_62) ;  /* 0x000000f40044a947 */ /* 0x002fea0003800000 */
.L_x_61:
[----:B------:R2:W3:Y:S01]  /*4100*/  @P0 SYNCS.PHASECHK.TRANS64.TRYWAIT P3, [UR12], R21 ;  /* 0x00000015ff0005a7 */ /* 0x0004e2000806110c */
[----:B------:R2:W-:Y:S01]  /*4110*/  UTCCP.T.S.4x32dp128bit tmem[UR11+0x1c0], gdesc[UR20] ;  /* 0x0001c0140b0079e7 */ /* 0x0005e20009100000 */
[----:B------:R2:W-:Y:S01]  /*4120*/  UTCCP.T.S.4x32dp128bit tmem[UR11+0x1c4], gdesc[UR28] ;  /* 0x0001c41c0b0079e7 */ /* 0x0005e20009100000 */
[----:B------:R2:W-:Y:S01]  /*4130*/  UTCCP.T.S.4x32dp128bit tmem[UR11+0x1c8], gdesc[UR18] ;  /* 0x0001c8120b0079e7 */ /* 0x0005e20009100000 */
[----:B------:R2:W-:Y:S01]  /*4140*/  UTCCP.T.S.4x32dp128bit tmem[UR11+0x1cc], gdesc[UR26] ;  /* 0x0001cc1a0b0079e7 */ /* 0x0005e20009100000 */
[----:B------:R2:W-:Y:S01]  /*4150*/  UTCCP.T.S.4x32dp128bit tmem[UR11+0x1d0], gdesc[UR24] ;  /* 0x0001d0180b0079e7 */ /* 0x0005e20009100000 */
[----:B------:R2:W-:Y:S01]  /*4160*/  UTCCP.T.S.4x32dp128bit tmem[UR11+0x1d4], gdesc[UR22] ;  /* 0x0001d4160b0079e7 */ /* 0x0005e20009100000 */
[----:B------:R-:W4:Y:S02]  /*4170*/  SYNCS.PHASECHK.TRANS64.TRYWAIT P2, [UR12+0x88], R26 ;  /* 0x0000881aff0075a7 */ /* 0x000f24000804110c */
[----:B--234-:R-:W-:Y:S05]  /*4180*/  @!P2 BRA `(.L_x_63) ;  /* 0x000000f40038a947 */ /* 0x01cfea0003800000 */
.L_x_201:
[----:B------:R-:W-:Y:S02]  /*4190*/  MOV.SPILL R35, UR11 ;  /* 0x0000000b00237c02 */ /* 0x000fe40009000f00 */
[----:B------:R-:W-:Y:S02]  /*41a0*/  ELECT P2, URZ, PT ;  /* 0x0000000000ff782f */ /* 0x000fe40003840000 */
[----:B------:R-:W-:Y:S02]  /*41b0*/  MOV.SPILL R34, UR29 ;  /* 0x0000001d00227c02 */ /* 0x000fe40009000f00 */
[----:B------:R-:W-:Y:S02]  /*41c0*/  MOV.SPILL R33, UR28 ;  /* 0x0000001c00217c02 */ /* 0x000fe40009000f00 */
[----:B------:R-:W-:Y:S02]  /*41d0*/  MOV.SPILL R32, UR27 ;  /* 0x0000001b00207c02 */ /* 0x000fe40009000f00 */
[----:B------:R-:W-:-:S02]  /*41e0*/  MOV.SPILL R31, UR26 ;  /* 0x0000001a001f7c02 */ /* 0x000fc40009000f00 */
[----:B------:R-:W-:Y:S02]  /*41f0*/  R2UR UR11, R12 ;  /* 0x000000000c0b72ca */ /* 0x000fe400000e0000 */
[----:B------:R-:W-:Y:S02]  /*4200*/  R2UR UR28, R20 ;  /* 0x00000000141c72ca */ /* 0x000fe400000e0000 */
[----:B------:R-:W-:Y:S01]  /*4210*/  R2UR UR29, R19 ;  /* 0x00000000131d72ca */ /* 0x000fe200000e0000 */
[----:B------:R-:W-:Y:S01]  /*4220*/  @P2 IMAD.MOV.U32 R42, RZ, RZ, RZ ;  /* 0x000000ffff2a2224 */ /* 0x000fe200078e00ff */
[----:B------:R-:W-:Y:S02]  /*4230*/  R2UR UR26, R40 ;  /* 0x00000000281a72ca */ /* 0x000fe400000e0000 */
[----:B------:R-:W-:Y:S02]  /*4240*/  R2UR UR27, R41 ;  /* 0x00000000291b72ca */ /* 0x000fe400000e0000 */
[----:B------:R-:W-:-:S02]  /*4250*/  MOV.SPILL R30, UR25 ;  /* 0x00000019001e7c02 */ /* 0x000fc40009000f00 */
[----:B------:R-:W-:Y:S01]  /*4260*/  MOV.SPILL R29, UR24 ;  /* 0x00000018001d7c02 */ /* 0x000fe20009000f00 */
[----:B------:R-:W-:Y:S01]  /*4270*/  IMAD.U32 R43, RZ, RZ, UR11 ;  /* 0x0000000bff2b7e24 */ /* 0x000fe2000f8e00ff */
[----:B------:R-:W-:Y:S02]  /*4280*/  MOV.SPILL R28, UR23 ;  /* 0x00000017001c7c02 */ /* 0x000fe40009000f00 */
[----:B------:R-:W-:Y:S02]  /*4290*/  MOV.SPILL R27, UR22 ;  /* 0x00000016001b7c02 */ /* 0x000fe40009000f00 */
[----:B------:R-:W-:Y:S02]  /*42a0*/  R2UR UR24, R16 ;  /* 0x00000000101872ca */ /* 0x000fe400000e0000 */
[----:B------:R-:W-:Y:S01]  /*42b0*/  R2UR UR25, R15 ;  /* 0x000000000f1972ca */ /* 0x000fe200000e0000 */
[----:B------:R2:W-:Y:S01]  /*42c0*/  UTCQMMA gdesc[UR16], gdesc[UR14], tmem[UR10], tmem[UR26], idesc[UR27], tmem[UR28], !UPT ;  /* 0x001c1a0e10007dea */ /* 0x0005e2000f80030a */
[----:B------:R-:W-:-:S02]  /*42d0*/  R2UR UR22, R38 ;  /* 0x00000000261672ca */ /* 0x000fc400000e0000 */
[----:B------:R-:W-:Y:S02]  /*42e0*/  R2UR UR23, R39 ;  /* 0x00000000271772ca */ /* 0x000fe400000e0000 */
[----:B-1----:R-:W-:Y:S02]  /*42f0*/  MOV.SPILL R26, UR21 ;  /* 0x00000015001a7c02 */ /* 0x002fe40009000f00 */
[----:B------:R-:W-:Y:S02]  /*4300*/  MOV.SPILL R21, UR20 ;  /* 0x0000001400157c02 */ /* 0x000fe40009000f00 */
[----:B------:R-:W-:Y:S02]  /*4310*/  R2UR UR20, R36 ;  /* 0x00000000241472ca */ /* 0x000fe400000e0000 */
[----:B------:R-:W-:Y:S02]  /*4320*/  R2UR UR21, R37 ;  /* 0x00000000251572ca */ /* 0x000fe400000e0000 */
[----:B------:R-:W-:-:S02]  /*4330*/  MOV.SPILL R7, UR19 ;  /* 0x0000001300077c02 */ /* 0x000fc40009000f00 */
[----:B------:R-:W-:Y:S01]  /*4340*/  MOV.SPILL R6, UR18 ;  /* 0x0000001200067c02 */ /* 0x000fe20009000f00 */
[----:B------:R1:W-:Y:S01]  /*4350*/  UTCQMMA gdesc[UR56], gdesc[UR42], tmem[UR10], tmem[UR22], idesc[UR23], tmem[UR24], UPT ;  /* 0x0018162a38007dea */ /* 0x0003e2000b80030a */
[----:B------:R-:W-:Y:S02]  /*4360*/  R2UR UR18, R24 ;  /* 0x00000000181272ca */ /* 0x000fe400000e0000 */
[----:B------:R-:W-:Y:S02]  /*4370*/  R2UR UR19, R25 ;  /* 0x00000000191372ca */ /* 0x000fe400000e0000 */
[----:B------:R-:W-:Y:S02]  /*4380*/  R2UR UR8, R18 ;  /* 0x00000000120872ca */ /* 0x000fe400000e0000 */
[----:B------:R-:W-:Y:S01]  /*4390*/  R2UR UR9, R17 ;  /* 0x00000000110972ca */ /* 0x000fe200000e0000 */
[----:B------:R3:W-:Y:S01]  /*43a0*/  UTCQMMA gdesc[UR54], gdesc[UR40], tmem[UR10], tmem[UR20], idesc[UR21], tmem[UR76], UPT ;  /* 0x004c142836007dea */ /* 0x0007e2000b80030a */
[----:B------:R-:W-:-:S02]  /*43b0*/  R2UR UR6, R22 ;  /* 0x00000000160672ca */ /* 0x000fc400000e0000 */
[----:B------:R-:W-:Y:S02]  /*43c0*/  R2UR UR7, R23 ;  /* 0x00000000170772ca */ /* 0x000fe400000e0000 */
[----:B------:R-:W-:Y:S02]  /*43d0*/  R2UR UR5, R11 ;  /* 0x000000000b0572ca */ /* 0x000fe400000e0000 */
[----:B------:R-:W-:Y:S01]  /*43e0*/  R2UR UR4, R10 ;  /* 0x000000000a0472ca */ /* 0x000fe200000e0000 */
[----:B------:R4:W-:Y:S01]  /*43f0*/  UTCQMMA gdesc[UR52], gdesc[UR38], tmem[UR10], tmem[UR18], idesc[UR19], tmem[UR74], UPT ;  /* 0x004a122634007dea */ /* 0x0009e2000b80030a */
[----:B------:R-:W-:Y:S02]  /*4400*/  R2UR.FILL UR11, R35 ;  /* 0x00000000230b72ca */ /* 0x000fe400004e0000 */
[----:B--2---:R-:W-:Y:S02]  /*4410*/  R2UR.FILL UR29, R34 ;  /* 0x00000000221d72ca */ /* 0x004fe400004e0000 */
[----:B------:R-:W-:-:S02]  /*4420*/  R2UR.FILL UR28, R33 ;  /* 0x00000000211c72ca */ /* 0x000fc400004e0000 */
[----:B------:R-:W-:Y:S01]  /*4430*/  R2UR.FILL UR27, R32 ;  /* 0x00000000201b72ca */ /* 0x000fe200004e0000 */
[----:B------:R2:W-:Y:S01]  /*4440*/  UTCQMMA gdesc[UR50], gdesc[UR36], tmem[UR10], tmem[UR6], idesc[UR7], tmem[UR8], UPT ;  /* 0x0008062432007dea */ /* 0x0005e2000b80030a */
[----:B------:R-:W-:Y:S02]  /*4450*/  R2UR.FILL UR26, R31 ;  /* 0x000000001f1a72ca */ /* 0x000fe400004e0000 */
[----:B-1----:R-:W-:Y:S02]  /*4460*/  R2UR.FILL UR25, R30 ;  /* 0x000000001e1972ca */ /* 0x002fe400004e0000 */
[----:B------:R-:W-:Y:S02]  /*4470*/  R2UR.FILL UR24, R29 ;  /* 0x000000001d1872ca */ /* 0x000fe400004e0000 */
[----:B------:R-:W-:Y:S02]  /*4480*/  R2UR.FILL UR23, R28 ;  /* 0x000000001c1772ca */ /* 0x000fe400004e0000 */
[----:B------:R-:W-:Y:S01]  /*4490*/  R2UR.FILL UR22, R27 ;  /* 0x000000001b1672ca */ /* 0x000fe200004e0000 */
[----:B------:R-:W-:Y:S01]  /*44a0*/  IMAD.MOV.U32 R27, RZ, RZ, 0x1 ;  /* 0x00000001ff1b7424 */ /* 0x000fe200078e00ff */
[----:B---3--:R-:W-:-:S02]  /*44b0*/  R2UR.FILL UR21, R26 ;  /* 0x000000001a1572ca */ /* 0x008fc400004e0000 */
[----:B------:R-:W-:Y:S02]  /*44c0*/  R2UR.FILL UR20, R21 ;  /* 0x00000000151472ca */ /* 0x000fe400004e0000 */
[----:B----4-:R-:W-:Y:S01]  /*44d0*/  R2UR.FILL UR19, R7 ;  /* 0x00000000071372ca */ /* 0x010fe200004e0000 */
[----:B------:R-:W-:Y:S01]  /*44e0*/  IMAD.U32 R7, RZ, RZ, UR5 ;  /* 0x00000005ff077e24 */ /* 0x000fe2000f8e00ff */
[----:B------:R-:W-:Y:S02]  /*44f0*/  R2UR.FILL UR18, R6 ;  /* 0x00000000061272ca */ /* 0x000fe400004e0000 */
[----:B--2---:R-:W-:Y:S02]  /*4500*/  @P2 R2UR UR8, R42 ;  /* 0x000000002a0822ca */ /* 0x004fe400000e0000 */
[----:B------:R-:W-:Y:S02]  /*4510*/  @P2 R2UR UR9, R43 ;  /* 0x000000002b0922ca */ /* 0x000fe400000e0000 */
[----:B------:R-:W-:-:S11]  /*4520*/  ELECT P2, URZ, PT ;  /* 0x0000000000ff782f */ /* 0x000fd60003840000 */
[----:B------:R1:W-:Y:S02]  /*4530*/  UTCQMMA gdesc[UR48], gdesc[UR34], tmem[UR10], tmem[UR8], idesc[UR9], tmem[UR72], UPT ;  /* 0x0048082230007dea */ /* 0x0003e4000b80030a */
[----:B------:R-:W-:Y:S01]  /*4540*/  @P2 IMAD.MOV.U32 R6, RZ, RZ, RZ ;  /* 0x000000ffff062224 */ /* 0x000fe200078e00ff */
[----:B------:R-:W-:Y:S01]  /*4550*/  @P2 R2UR UR7, R7 ;  /* 0x00000000070722ca */ /* 0x000fe200000e0000 */
[----:B------:R-:W-:-:S03]  /*4560*/  IMAD.U32 R7, RZ, RZ, UR4 ;  /* 0x00000004ff077e24 */ /* 0x000fc6000f8e00ff */
[----:B------:R-:W-:Y:S02]  /*4570*/  @P2 R2UR UR6, R6 ;  /* 0x00000000060622ca */ /* 0x000fe400000e0000 */
[----:B------:R-:W-:-:S11]  /*4580*/  ELECT P2, URZ, PT ;  /* 0x0000000000ff782f */ /* 0x000fd60003840000 */
[----:B------:R2:W-:Y:S02]  /*4590*/  UTCQMMA gdesc[UR46], gdesc[UR32], tmem[UR10], tmem[UR6], idesc[UR7], tmem[UR70], UPT ;  /* 0x004606202e007dea */ /* 0x0005e4000b80030a */
[----:B------:R-:W-:Y:S01]  /*45a0*/  @P2 IMAD.MOV.U32 R6, RZ, RZ, RZ ;  /* 0x000000ffff062224 */ /* 0x000fe200078e00ff */
[----:B------:R-:W-:Y:S01]  /*45b0*/  @P2 R2UR UR5, R7 ;  /* 0x00000000070522ca */ /* 0x000fe200000e0000 */
[----:B------:R-:W-:Y:S01]  /*45c0*/  IMAD.MOV.U32 R7, RZ, RZ, 0x1 ;  /* 0x00000001ff077424 */ /* 0x000fe200078e00ff */
[----:B------:R-:W-:Y:S02]  /*45d0*/  @P0 SEL R7, RZ, 0x1, !P3 ;  /* 0x00000001ff070807 */ /* 0x000fe40005800000 */
[----:B------:R-:W-:Y:S02]  /*45e0*/  @P2 R2UR UR4, R6 ;  /* 0x00000000060422ca */ /* 0x000fe400000e0000 */
[----:B------:R-:W-:Y:S02]  /*45f0*/  ELECT P2, URZ, PT ;  /* 0x0000000000ff782f */ /* 0x000fe40003840000 */
[----:B-1----:R-:W-:-:S09]  /*4600*/  R2UR UR9, R13 ;  /* 0x000000000d0972ca */ /* 0x002fd200000e0000 */
[----:B------:R1:W-:Y:S02]  /*4610*/  UTCQMMA gdesc[UR44], gdesc[UR30], tmem[UR10], tmem[UR4], idesc[UR5], tmem[UR68], UPT ;  /* 0x0044041e2c007dea */ /* 0x0003e4000b80030a */
[----:B------:R-:W-:-:S04]  /*4620*/  @P2 LOP3.LUT R6, R0, 0xffff, RZ, 0xc0, !PT ;  /* 0x0000ffff00062812 */ /* 0x000fc800078ec0ff */
[----:B------:R-:W-:Y:S01]  /*4630*/  @P2 R2UR UR8, R6 ;  /* 0x00000000060822ca */ /* 0x000fe200000e0000 */
[----:B------:R-:W-:Y:S01]  /*4640*/  IMAD.U32 R6, RZ, RZ, UR9 ;  /* 0x00000009ff067e24 */ /* 0x000fe2000f8e00ff */
[----:B--2---:R-:W-:-:S11]  /*4650*/  UIADD3 UR7, UPT, UPT, UR12, 0x8, URZ ;  /* 0x000000080c077890 */ /* 0x004fd6000fffe0ff */
[----:B------:R1:W-:Y:S01]  /*4660*/  UTCBAR.MULTICAST [UR7], URZ, UR8 ;  /* 0x000000ff070073e9 */ /* 0x0003e20008000808 */
[----:B------:R-:W-:Y:S01]  /*4670*/  NOP ;  /* 0x0000000000007918 */ /* 0x000fe20000000000 */
.L_x_60:
[----:B------:R-:W-:-:S13]  /*4680*/  ISETP.GE.AND P0, PT, R6, 0x1, PT ;  /* 0x000000010600780c */ /* 0x000fda0003f06270 */
[----:B------:R-:W-:Y:S05]  /*4690*/  @!P0 BRA `(.L_x_64) ;  /* 0x00000004000c8947 */ /* 0x000fea0003800000 */
[----:B------:R-:W-:Y:S02]  /*46a0*/  IADD3 R6, PT, PT, R6, -0x1, RZ ;  /* 0xffffffff06067810 */ /* 0x000fe40007ffe0ff */
.L_x_67:
[----:B------:R-:W-:Y:S11]  /*46b0*/  ISETP.NE.AND P0, PT, R7, RZ, PT ;  /* 0x000000ff0700720c */ /* 0x000ff60003f05270 */
[----:B------:R-:W-:Y:S02]  /*46c0*/  @!UPT UIADD3 URZ, UPT, UPT, URZ, URZ, URZ ;  /* 0x000000fffffff290 */ /* 0x000fe4000fffe0ff */
[----:B---3--:R-:W-:Y:S05]  /*46d0*/  @P0 BRA `(.L_x_65) ;  /* 0x00000000000c0947 */ /* 0x008fea0003800000 */
[----:B------:R-:W-:Y:S04]  /*46e0*/  SHF.L.U32 R26, R2, 0x1f, RZ ;  /* 0x0000001f021a7819 */ /* 0x000fe800000006ff */
[----:B------:R-:W2:Y:S02]  /*46f0*/  SYNCS.PHASECHK.TRANS64.TRYWAIT P0, [UR12], R26 ;  /* 0x0000001aff0075a7 */ /* 0x000ea4000800110c */
[----:B--2---:R-:W-:Y:S05]  /*4700*/  @!P0 BRA `(.L_x_66) ;  /* 0x000000ec00f08947 */ /* 0x004fea0003800000 */
.L_x_65:
[----:B------:R-:W-:Y:S02]  /*4710*/  ISETP.NE.AND P2, PT, R6, RZ, PT ;  /* 0x000000ff0600720c */ /* 0x000fe40003f45270 */
[----:B------:R-:W-:Y:S02]  /*4720*/  ELECT P4, URZ, PT ;  /* 0x0000000000ff782f */ /* 0x000fe40003880000 */
[----:B------:R-:W-:Y:S02]  /*4730*/  LOP3.LUT R2, R2, 0x1, RZ, 0x3c, !PT ;  /* 0x0000000102027812 */ /* 0x000fe400078e3cff */
[----:B------:R-:W-:Y:S02]  /*4740*/  ELECT P3, URZ, PT ;  /* 0x0000000000ff782f */ /* 0x000fe40003860000 */
[----:B------:R-:W-:Y:S02]  /*4750*/  MOV.SPILL R21, UR69 ;  /* 0x0000004500157c02 */ /* 0x000fe40009000f00 */
[----:B--2---:R-:W-:Y:S02]  /*4760*/  MOV.SPILL R7, UR68 ;  /* 0x0000004400077c02 */ /* 0x004fe40009000f00 */
[----:B-1----:R-:W-:Y:S02]  /*4770*/  R2UR UR68, R20 ;  /* 0x00000000144472ca */ /* 0x002fe400000e0000 */
[----:B------:R-:W-:Y:S02]  /*4780*/  R2UR UR69, R19 ;  /* 0x00000000134572ca */ /* 0x000fe400000e0000 */
[----:B------:R-:W-:Y:S02]  /*4790*/  R2UR UR8, R16 ;  /* 0x00000000100872ca */ /* 0x000fe400000e0000 */
[----:B------:R-:W-:Y:S02]  /*47a0*/  @P2 SHF.L.U32 R26, R2, 0x1f, RZ ;  /* 0x0000001f021a2819 */ /* 0x000fe400000006ff */
[----:B------:R-:W-:Y:S01]  /*47b0*/  @P4 ISETP.NE.U32.AND P0, PT, R27, RZ, PT ;  /* 0x000000ff1b00420c */ /* 0x000fe20003f05070 */
[----:B------:R-:W-:Y:S01]  /*47c0*/  @P3 IMAD.MOV.U32 R28, RZ, RZ, RZ ;  /* 0x000000ffff1c3224 */ /* 0x000fe200078e00ff */
[----:B------:R-:W-:Y:S01]  /*47d0*/  R2UR UR9, R15 ;  /* 0x000000000f0972ca */ /* 0x000fe200000e0000 */
[----:B------:R-:W1:Y:S01]  /*47e0*/  @P2 SYNCS.PHASECHK.TRANS64.TRYWAIT P5, [UR12], R26 ;  /* 0x0000001aff0025a7 */ /* 0x000e6200080a110c */
[----:B------:R-:W-:Y:S01]  /*47f0*/  R2UR UR4, R18 ;  /* 0x00000000120472ca */ /* 0x000fe200000e0000 */
[----:B------:R-:W-:Y:S01]  /*4800*/  UTCCP.T.S.4x32dp128bit tmem[UR11+0x1c0], gdesc[UR20] ;  /* 0x0001c0140b0079e7 */ /* 0x000fe20009100000 */
[----:B------:R-:W-:Y:S01]  /*4810*/  R2UR UR5, R17 ;  /* 0x00000000110572ca */ /* 0x000fe200000e0000 */
[----:B------:R-:W-:Y:S01]  /*4820*/  UTCCP.T.S.4x32dp128bit tmem[UR11+0x1c4], gdesc[UR28] ;  /* 0x0001c41c0b0079e7 */ /* 0x000fe20009100000 */
[----:B------:R-:W-:Y:S01]  /*4830*/  R2UR UR6, R9 ;  /* 0x00000000090672ca */ /* 0x000fe200000e0000 */
[----:B------:R-:W-:Y:S01]  /*4840*/  UTCCP.T.S.4x32dp128bit tmem[UR11+0x1c8], gdesc[UR18] ;  /* 0x0001c8120b0079e7 */ /* 0x000fe20009100000 */
[----:B------:R-:W-:Y:S01]  /*4850*/  UTCCP.T.S.4x32dp128bit tmem[UR11+0x1cc], gdesc[UR26] ;  /* 0x0001cc1a0b0079e7 */ /* 0x000fe20009100000 */
[----:B------:R-:W-:Y:S01]  /*4860*/  UTCCP.T.S.4x32dp128bit tmem[UR11+0x1d0], gdesc[UR24] ;  /* 0x0001d0180b0079e7 */ /* 0x000fe20009100000 */
[----:B------:R-:W-:Y:S01]  /*4870*/  UTCCP.T.S.4x32dp128bit tmem[UR11+0x1d4], gdesc[UR22] ;  /* 0x0001d4160b0079e7 */ /* 0x000fe20009100000 */
[----:B------:R-:W-:Y:S01]  /*4880*/  @P4 VOTEU.ANY UP0, P0 ;  /* 0x0000000000ff4886 */ /* 0x000fe20000000100 */
[----:B------:R-:W-:Y:S01]  /*4890*/  ELECT P0, URZ, PT ;  /* 0x0000000000ff782f */ /* 0x000fe20003800000 */
[----:B------:R-:W-:Y:S03]  /*48a0*/  IMAD.MOV.U32 R27, RZ, RZ, 0x1 ;  /* 0x00000001ff1b7424 */ /* 0x000fe600078e00ff */
[----:B------:R2:W-:Y:S01]  /*48b0*/  UTCQMMA gdesc[UR16], gdesc[UR14], tmem[UR10], tmem[UR66], idesc[UR67], tmem[UR68], UP0 ;  /* 0x0044420e10007dea */ /* 0x0005e2000800030a */
[----:B------:R-:W-:Y:S01]  /*48c0*/  UTCQMMA gdesc[UR56], gdesc[UR42], tmem[UR10], tmem[UR64], idesc[UR65], tmem[UR8], UPT ;  /* 0x0008402a38007dea */ /* 0x000fe2000b80030a */
[----:B------:R-:W-:Y:S01]  /*48d0*/  UTCQMMA gdesc[UR54], gdesc[UR40], tmem[UR10], tmem[UR62], idesc[UR63], tmem[UR76], UPT ;  /* 0x004c3e2836007dea */ /* 0x000fe2000b80030a */
[----:B------:R-:W-:Y:S01]  /*48e0*/  UTCQMMA gdesc[UR52], gdesc[UR38], tmem[UR10], tmem[UR60], idesc[UR61], tmem[UR74], UPT ;  /* 0x004a3c2634007dea */ /* 0x000fe2000b80030a */
[----:B------:R3:W-:Y:S01]  /*48f0*/  UTCQMMA gdesc[UR50], gdesc[UR36], tmem[UR10], tmem[UR58], idesc[UR59], tmem[UR4], UPT ;  /* 0x00043a2432007dea */ /* 0x0007e2000b80030a */
[----:B------:R-:W-:Y:S01]  /*4900*/  IMAD.U32 R29, RZ, RZ, UR6 ;  /* 0x00000006ff1d7e24 */ /* 0x000fe2000f8e00ff */
[----:B------:R-:W-:Y:S02]  /*4910*/  R2UR UR6, R8 ;  /* 0x00000000080672ca */ /* 0x000fe400000e0000 */
[----:B--2---:R-:W-:Y:S02]  /*4920*/  R2UR.FILL UR68, R7 ;  /* 0x00000000074472ca */ /* 0x004fe400004e0000 */
[----:B------:R-:W-:Y:S02]  /*4930*/  R2UR.FILL UR69, R21 ;  /* 0x00000000154572ca */ /* 0x000fe400004e0000 */
[----:B---3--:R-:W-:Y:S01]  /*4940*/  @P3 R2UR UR4, R28 ;  /* 0x000000001c0432ca */ /* 0x008fe200000e0000 */
[----:B------:R-:W-:Y:S01]  /*4950*/  @P0 IMAD.MOV.U32 R28, RZ, RZ, RZ ;  /* 0x000000ffff1c0224 */ /* 0x000fe200078e00ff */
[----:B------:R-:W-:Y:S05]  /*4960*/  @P3 R2UR UR5, R29 ;  /* 0x000000001d0532ca */ /* 0x000fea00000e0000 */
[----:B------:R-:W-:Y:S01]  /*4970*/  IMAD.U32 R29, RZ, RZ, UR6 ;  /* 0x00000006ff1d7e24 */ /* 0x000fe2000f8e00ff */
[----:B------:R-:W-:Y:S04]  /*4980*/  @P0 R2UR UR8, R28 ;  /* 0x000000001c0802ca */ /* 0x000fe800000e0000 */
[----:B------:R-:W-:Y:S02]  /*4990*/  @P0 R2UR UR9, R29 ;  /* 0x000000001d0902ca */ /* 0x000fe400000e0000 */
[----:B------:R-:W-:Y:S01]  /*49a0*/  ELECT P0, URZ, PT ;  /* 0x0000000000ff782f */ /* 0x000fe20003800000 */
[----:B------:R-:W-:Y:S01]  /*49b0*/  IMAD.U32 R29, RZ, RZ, UR13 ;  /* 0x0000000dff1d7e24 */ /* 0x000fe2000f8e00ff */
[----:B------:R2:W-:Y:S09]  /*49c0*/  UTCQMMA gdesc[UR48], gdesc[UR34], tmem[UR10], tmem[UR4], idesc[UR5], tmem[UR72], UPT ;  /* 0x0048042230007dea */ /* 0x0005f2000b80030a */
[----:B------:R3:W-:Y:S02]  /*49d0*/  UTCQMMA gdesc[UR46], gdesc[UR32], tmem[UR10], tmem[UR8], idesc[UR9], tmem[UR70], UPT ;  /* 0x004608202e007dea */ /* 0x0007e4000b80030a */
[----:B------:R-:W-:Y:S01]  /*49e0*/  @P0 R2UR UR7, R29 ;  /* 0x000000001d0702ca */ /* 0x000fe200000e0000 */
[----:B------:R-:W-:Y:S05]  /*49f0*/  @P0 IMAD.MOV.U32 R28, RZ, RZ, RZ ;  /* 0x000000ffff1c0224 */ /* 0x000fea00078e00ff */
[----:B------:R-:W-:Y:S02]  /*4a00*/  @P0 R2UR UR6, R28 ;  /* 0x000000001c0602ca */ /* 0x000fe400000e0000 */
[----:B------:R-:W-:Y:S11]  /*4a10*/  ELECT P0, URZ, PT ;  /* 0x0000000000ff782f */ /* 0x000ff60003800000 */
[----:B------:R3:W-:Y:S02]  /*4a20*/  UTCQMMA gdesc[UR44], gdesc[UR30], tmem[UR10], tmem[UR6], idesc[UR7], tmem[UR68], UPT ;  /* 0x0044061e2c007dea */ /* 0x0007e4000b80030a */
[----:B------:R-:W-:Y:S01]  /*4a30*/  @P0 LOP3.LUT R7, R0, 0xffff, RZ, 0xc0, !PT ;  /* 0x0000ffff00070812 */ /* 0x000fe200078ec0ff */
[----:B--2---:R-:W-:Y:S03]  /*4a40*/  UIADD3 UR5, UPT, UPT, UR12, 0x8, URZ ;  /* 0x000000080c057890 */ /* 0x004fe6000fffe0ff */
[----:B------:R-:W-:Y:S01]  /*4a50*/  @P0 R2UR UR4, R7 ;  /* 0x00000000070402ca */ /* 0x000fe200000e0000 */
[C---:B------:R-:W-:Y:S02]  /*4a60*/  VIADD R7, R6.reuse, 0x1 ;  /* 0x0000000106077836 */ /* 0x040fe40000000000 */
[----:B------:R-:W-:Y:S03]  /*4a70*/  VIADD R6, R6, 0xffffffff ;  /* 0xffffffff06067836 */ /* 0x000fe60000000000 */
[----:B------:R-:W-:Y:S01]  /*4a80*/  ISETP.GT.U32.AND P0, PT, R7, 0x1, PT ;  /* 0x000000010700780c */ /* 0x000fe20003f04070 */
[----:B------:R-:W-:Y:S01]  /*4a90*/  IMAD.MOV.U32 R7, RZ, RZ, 0x1 ;  /* 0x00000001ff077424 */ /* 0x000fe200078e00ff */
[----:B-1----:R-:W-:Y:S05]  /*4aa0*/  @P2 SEL R7, RZ, 0x1, !P5 ;  /* 0x00000001ff072807 */ /* 0x002fea0006800000 */
[----:B------:R3:W-:Y:S06]  /*4ab0*/  UTCBAR.MULTICAST [UR5], URZ, UR4 ;  /* 0x000000ff050073e9 */ /* 0x0007ec0008000804 */
[----:B------:R-:W-:Y:S05]  /*4ac0*/  @P0 BRA `(.L_x_67) ;  /* 0xfffffff800f80947 */ /* 0x000fea000383ffff */
.L_x_64:
[----:B-1-3--:R-:W-:Y:S01]  /*4ad0*/  UIADD3 UR4, UPT, UPT, UR12, 0x80, URZ ;  /* 0x000000800c047890 */ /* 0x00afe2000fffe0ff */
[----:B------:R-:W-:Y:S01]  /*4ae0*/  ISETP.NE.AND P0, PT, R5, 0x2, PT ;  /* 0x000000020500780c */ /* 0x000fe20003f05270 */
[----:B------:R-:W-:-:S03]  /*4af0*/  IMAD.MOV.U32 R26, RZ, RZ, R4 ;  /* 0x000000ffff1a7224 */ /* 0x000fc600078e0004 */
[----:B------:R-:W-:Y:S02]  /*4b00*/  SEL R6, RZ, 0x1, P0 ;  /* 0x00000001ff067807 */ /* 0x000fe40000000000 */
[----:B------:R-:W-:Y:S02]  /*4b10*/  SEL R28, R5, RZ, P0 ;  /* 0x000000ff051c7207 */ /* 0x000fe40000000000 */
[----:B------:R1:W-:Y:S01]  /*4b20*/  UTCBAR [UR4], URZ ;  /* 0x000000ff040073e9 */ /* 0x0003e200080000ff */
[----:B------:R-:W-:Y:S01]  /*4b30*/  LOP3.LUT R3, R3, R6, RZ, 0x3c, !PT ;  /* 0x0000000603037212 */ /* 0x000fe200078e3cff */
[----:B------:R-:W-:Y:S06]  /*4b40*/  @P1 BRA `(.L_x_68) ;  /* 0xfffffff000dc1947 */ /* 0x000fec000383ffff */
[----:B------:R-:W2:Y:S01]  /*4b50*/  S2UR UR6, SR_CgaCtaId ;  /* 0x00000000000679c3 */ /* 0x000ea20000008800 */
[----:B------:R-:W-:Y:S01]  /*4b60*/  ELECT P0, URZ, PT ;  /* 0x0000000000ff782f */ /* 0x000fe20003800000 */
[----:B------:R-:W-:Y:S01]  /*4b70*/  IMAD.MOV.U32 R0, RZ, RZ, 0x1 ;  /* 0x00000001ff007424 */ /* 0x000fe200078e00ff */
[----:B-1----:R-:W-:Y:S01]  /*4b80*/  UMOV UR4, 0x40 ;  /* 0x0000004000047882 */ /* 0x002fe20000000000 */
[----:B------:R-:W-:-:S04]  /*4b90*/  SHF.L.U32 R3, RZ, 0x1f, RZ ;  /* 0x0000001fff037819 */ /* 0x000fc800000006ff */
[----:B------:R-:W-:Y:S01]  /*4ba0*/  UVIRTCOUNT.DEALLOC.SMPOOL 0x80 ;  /* 0x000000800000784c */ /* 0x000fe20000000000 */
[----:B--2---:R-:W-:-:S09]  /*4bb0*/  ULEA UR6, UR6, UR4, 0x18 ;  /* 0x0000000406067291 */ /* 0x004fd2000f8ec0ff */
[----:B------:R1:W-:Y:S01]  /*4bc0*/  @P0 STS.U8 [UR6+0x1c], R0 ;  /* 0x00001c00ff000988 */ /* 0x0003e20008000006 */
[----:B------:R-:W2:Y:S02]  /*4bd0*/  SYNCS.PHASECHK.TRANS64.TRYWAIT P0, [UR12+0xb0], R3 ;  /* 0x0000b003ff0075a7 */ /* 0x000ea4000800110c */
[----:B-12---:R-:W-:Y:S05]  /*4be0*/  @!P0 BRA `(.L_x_69) ;  /* 0x000000e800d08947 */ /* 0x006fea0003800000 */
.L_x_204:
[----:B------:R-:W-:Y:S01]  /*4bf0*/  NOP ;  /* 0x0000000000007918 */ /* 0x000fe20000000000 */
[----:B-1----:R-:W1:Y:S01]  /*4c00*/  LDS R0, [UR6+0x14] ;  /* 0x00001406ff007984 */ /* 0x002e620008000800 */
[----:B------:R-:W-:Y:S01]  /*4c10*/  ULOP3.LUT UR4, UR11, 0xffff, URZ, 0xc0, !UPT ;  /* 0x0000ffff0b047892 */ /* 0x000fe2000f8ec0ff */
[----:B------:R-:W-:Y:S01]  /*4c20*/  UMOV UR5, 0xffff ;  /* 0x0000ffff00057882 */ /* 0x000fe20000000000 */
[----:B------:R-:W-:Y:S02]  /*4c30*/  UMOV UR7, 0x1 ;  /* 0x0000000100077882 */ /* 0x000fe40000000000 */
[----:B------:R-:W-:-:S04]  /*4c40*/  USHF.R.U32.HI UR4, URZ, 0x5, UR4 ;  /* 0x00000005ff047899 */ /* 0x000fc80008011604 */
[----:B------:R-:W-:Y:S02]  /*4c50*/  USHF.L.U32 UR5, UR5, UR4, URZ ;  /* 0x0000000405057299 */ /* 0x000fe400080006ff */
[----:B------:R-:W-:-:S04]  /*4c60*/  USHF.L.U32 UR4, UR7, UR4, URZ ;  /* 0x0000000407047299 */ /* 0x000fc800080006ff */
[----:B-1----:R-:W-:-:S04]  /*4c70*/  LOP3.LUT R0, R0, UR5, RZ, 0xc0, !PT ;  /* 0x0000000500007c12 */ /* 0x002fc8000f8ec0ff */
[----:B------:R-:W-:-:S13]  /*4c80*/  ISETP.NE.AND P0, PT, R0, UR5, PT ;  /* 0x0000000500007c0c */ /* 0x000fda000bf05270 */
[----:B------:R-:W-:Y:S05]  /*4c90*/  @P0 BRA `(.L_x_70) ;  /* 0x0000000000580947 */ /* 0x000fea0003800000 */
[----:B------:R-:W1:Y:S02]  /*4ca0*/  LDS R0, [UR6+0x18] ;  /* 0x00001806ff007984 */ /* 0x000e640008000800 */
[----:B-1----:R-:W-:-:S04]  /*4cb0*/  LOP3.LUT R0, R0, UR4, RZ, 0xc0, !PT ;  /* 0x0000000400007c12 */ /* 0x002fc8000f8ec0ff */
[----:B------:R-:W-:-:S13]  /*4cc0*/  ISETP.NE.AND P0, PT, R0, UR4, PT ;  /* 0x0000000400007c0c */ /* 0x000fda000bf05270 */
[----:B------:R-:W-:Y:S05]  /*4cd0*/  @P0 BRA `(.L_x_71) ;  /* 0x00000000003c0947 */ /* 0x000fea0003800000 */
[----:B------:R-:W1:Y:S01]  /*4ce0*/  S2R R2, SR_LANEID ;  /* 0x0000000000027919 */ /* 0x000e620000000000 */
[----:B------:R-:W-:Y:S01]  /*4cf0*/  ULOP3.LUT UR5, URZ, UR5, URZ, 0x33, !UPT ;  /* 0x00000005ff057292 */ /* 0x000fe2000f8e33ff */
[----:B------:R-:W-:Y:S01]  /*4d00*/  LOP3.LUT R4, RZ, UR4, RZ, 0x33, !PT ;  /* 0x00000004ff047c12 */ /* 0x000fe2000f8e33ff */
[----:B------:R-:W-:Y:S02]  /*4d10*/  VOTEU.ANY UR4, UPT, PT ;  /* 0x0000000000047886 */ /* 0x000fe400038e0100 */
[----:B------:R-:W-:Y:S01]  /*4d20*/  UFLO.U32 UR4, UR4 ;  /* 0x00000004000472bd */ /* 0x000fe200080e0000 */
[----:B------:R-:W2:Y:S01]  /*4d30*/  REDUX UR7, R4 ;  /* 0x00000000040773c4 */ /* 0x000ea20000000000 */
[----:B------:R-:W-:-:S06]  /*4d40*/  IMAD.U32 R0, RZ, RZ, UR5 ;  /* 0x00000005ff007e24 */ /* 0x000fcc000f8e00ff */
[----:B------:R3:W-:Y:S01]  /*4d50*/  UTCATOMSWS.AND URZ, UR5 ;  /* 0x0000000500ff79e3 */ /* 0x0007e20008000000 */
[----:B------:R-:W4:Y:S01]  /*4d60*/  REDUX UR8, R0 ;  /* 0x00000000000873c4 */ /* 0x000f220000000000 */
[----:B-1----:R-:W-:Y:S01]  /*4d70*/  ISETP.EQ.U32.AND P0, PT, R2, UR4, PT ;  /* 0x0000000402007c0c */ /* 0x002fe2000bf02070 */
[----:B--2---:R-:W-:Y:S01]  /*4d80*/  IMAD.U32 R2, RZ, RZ, UR7 ;  /* 0x00000007ff027e24 */ /* 0x004fe2000f8e00ff */
[----:B----4-:R-:W-:-:S11]  /*4d90*/  MOV R3, UR8 ;  /* 0x0000000800037c02 */ /* 0x010fd60008000f00 */
[----:B------:R3:W-:Y:S04]  /*4da0*/  @P0 ATOMS.AND RZ, [UR6+0x14], R3 ;  /* 0x00001403ffff098c */ /* 0x0007e8000a800006 */
[----:B------:R3:W-:Y:S01]  /*4db0*/  @P0 ATOMS.AND RZ, [UR6+0x18], R2 ;  /* 0x00001802ffff098c */ /* 0x0007e2000a800006 */
[----:B------:R-:W-:Y:S05]  /*4dc0*/  BRA `(.L_x_72) ;  /* 0x0000000000147947 */ /* 0x000fea0003800000 */
.L_x_71:
[----:B------:R-:W-:Y:S02]  /*4dd0*/  MOV R2, 0x4df0 ;  /* 0x00004df000027802 */ /* 0x000fe40000000f00 */
[----:B-----5:R-:W-:Y:S05]  /*4de0*/  CALL.REL.NOINC `($__internal_0_$__cuda_sm10x_tcgen05_guardrail_trap_col_being_dealloced_not_returned_by_alloc) ;  /* 0x000000f0006c7944 */ /* 0x020fea0003c00000 */
[----:B------:R-:W-:Y:S05]  /*4df0*/  BRA `(.L_x_72) ;  /* 0x0000000000087947 */ /* 0x000fea0003800000 */
.L_x_70:
[----:B------:R-:W-:Y:S02]  /*4e00*/  MOV R2, 0x4e20 ;  /* 0x00004e2000027802 */ /* 0x000fe40000000f00 */
[----:B-----5:R-:W-:Y:S05]  /*4e10*/  CALL.REL.NOINC `($__internal_2_$__cuda_sm10x_tcgen05_guardrail_trap_unallocated_columns_being_dealloced) ;  /* 0x000000f000787944 */ /* 0x020fea0003c00000 */
.L_x_72:
[----:B------:R-:W-:Y:S01]  /*4e20*/  NOP ;  /* 0x0000000000007918 */ /* 0x000fe20000000000 */
[----:B---3--:R-:W-:Y:S05]  /*4e30*/  EXIT ;  /* 0x000000000000794d */ /* 0x008fea0003800000 */
.L_x_54:
[----:B------:R-:W-:-:S09]  /*4e40*/  UISETP.NE.OR UP0, UPT, UR18, 0x3, !UP3 ;  /* 0x000000031200788c */ /* 0x000fd2000df05670 */
[----:B------:R-:W-:Y:S05]  /*4e50*/  BRA.U UP0, `(.L_x_73) ;  /* 0x0000001900f87547 */ /* 0x000fea000b800000 */
[----:B------:R-:W2:Y:S01]  /*4e60*/  LDCU.64 UR4, c[0x0][0xc88] ;  /* 0x00019100ff0477ac */ /* 0x000ea20008000a00 */
[----:B------:R-:W3:Y:S01]  /*4e70*/  S2UR UR10, SR_CgaCtaId ;  /* 0x00000000000a79c3 */ /* 0x000ee20000008800 */
[----:B------:R-:W-:Y:S01]  /*4e80*/  HFMA2 R10, -RZ, RZ, 0, 0 ;  /* 0x00000000ff0a7431 */ /* 0x000fe200000001ff */
[----:B------:R-:W-:Y:S01]  /*4e90*/  MOV R9, RZ ;  /* 0x000000ff00097202 */ /* 0x000fe20000000f00 */
[----:B------:R-:W4:Y:S01]  /*4ea0*/  LDCU UR61, c[0x0][0x370] ;  /* 0x00006e00ff3d77ac */ /* 0x000f220008000800 */
[----:B------:R-:W-:Y:S01]  /*4eb0*/  HFMA2 R3, -RZ, RZ, 0, 0.0078125 ;  /* 0x00002000ff037431 */ /* 0x000fe200000001ff */
[----:B------:R-:W4:Y:S03]  /*4ec0*/  LDCU.128 UR64, c[0x0][0xf10] ;  /* 0x0001e200ff4077ac */ /* 0x000f260008000c00 */
[----:B------:R-:W1:Y:S01]  /*4ed0*/  LDC.64 R12, c[0x0][0x348] ;  /* 0x0000d200ff0c7b82 */ /* 0x000e620000000a00 */
[----:B------:R-:W3:Y:S01]  /*4ee0*/  LDCU UR53, c[0x0][0x374] ;  /* 0x00006e80ff3577ac */ /* 0x000ee20008000800 */
[----:B------:R-:W3:Y:S01]  /*4ef0*/  LDCU.64 UR54, c[0x0][0xc90] ;  /* 0x00019200ff3677ac */ /* 0x000ee20008000a00 */
[----:B--2---:R-:W-:Y:S01]  /*4f00*/  UISETP.NE.U32.AND UP0, UPT, UR4, URZ, UPT ;  /* 0x000000ff0400728c */ /* 0x004fe2000bf05070 */
[----:B------:R-:W2:Y:S01]  /*4f10*/  LDCU UR15, c[0x0][0xf0c] ;  /* 0x0001e180ff0f77ac */ /* 0x000ea20008000800 */
[----:B------:R-:W2:Y:S01]  /*4f20*/  LDCU UR69, c[0x0][0xf20] ;  /* 0x0001e400ff4577ac */ /* 0x000ea20008000800 */
[----:B------:R-:W2:Y:S01]  /*4f30*/  LDCU UR4, c[0x0][0xf30] ;  /* 0x0001e600ff0477ac */ /* 0x000ea20008000800 */
[----:B------:R-:W-:Y:S01]  /*4f40*/  UMOV UR21, 0x400 ;  /* 0x0000040000157882 */ /* 0x000fe20000000000 */
[----:B----4-:R-:W-:-:S02]  /*4f50*/  UIMAD.WIDE.U32 UR6, UR61, UR64, URZ ;  /* 0x000000403d0672a5 */ /* 0x010fc4000f8e00ff */
[----:B---3--:R-:W-:Y:S02]  /*4f60*/  UIMAD.WIDE.U32 UR8, UR53, UR67, URZ ;  /* 0x00000043350872a5 */ /* 0x008fe4000f8e00ff */
[----:B------:R-:W-:Y:S02]  /*4f70*/  ULEA UR21, UR10, UR21, 0x18 ;  /* 0x000000150a157291 */ /* 0x000fe4000f8ec0ff */
[----:B------:R-:W-:Y:S02]  /*4f80*/  UISETP.NE.AND.EX UP6, UPT, UR5, URZ, UPT, UP0 ;  /* 0x000000ff0500728c */ /* 0x000fe4000bfc5300 */
[----:B------:R-:W-:Y:S02]  /*4f90*/  UISETP.NE.AND UP0, UPT, UR39, 0x1, UPT ;  /* 0x000000012700788c */ /* 0x000fe4000bf05270 */
[----:B------:R-:W-:Y:S02]  /*4fa0*/  UISETP.NE.U32.AND UP0, UPT, UR54, URZ, UPT ;  /* 0x000000ff3600728c */ /* 0x000fe4000bf05070 */
[----:B------:R-:W-:-:S02]  /*4fb0*/  UIADD3 UR57, UPT, UPT, UR21, 0x10, URZ ;  /* 0x0000001015397890 */ /* 0x000fc4000fffe0ff */
[----:B------:R-:W-:Y:S02]  /*4fc0*/  UIADD3 UR49, UPT, UPT, UR21, 0x18, URZ ;  /* 0x0000001815317890 */ /* 0x000fe4000fffe0ff */
[----:B------:R-:W-:Y:S02]  /*4fd0*/  UIADD3 UR41, UPT, UPT, UR21, 0x20, URZ ;  /* 0x0000002015297890 */ /* 0x000fe4000fffe0ff */
[----:B------:R-:W-:Y:S02]  /*4fe0*/  UIADD3 UR33, UPT, UPT, UR21, 0x28, URZ ;  /* 0x0000002815217890 */ /* 0x000fe4000fffe0ff */
[----:B------:R-:W-:Y:S01]  /*4ff0*/  USEL UR68, URZ, 0x1, UP5 ;  /* 0x00000001ff447887 */ /* 0x000fe2000a800000 */
[----:B------:R-:W-:Y:S01]  /*5000*/  UMOV UR6, UR7 ;  /* 0x0000000700067c82 */ /* 0x000fe20008000000 */
[----:B------:R-:W-:Y:S01]  /*5010*/  UMOV UR62, UR9 ;  /* 0x00000009003e7c82 */ /* 0x000fe20008000000 */
[----:B------:R-:W-:Y:S02]  /*5020*/  UISETP.GE.AND UP3, UPT, UR39, 0x1, UPT ;  /* 0x000000012700788c */ /* 0x000fe4000bf66270 */
[----:B------:R-:W-:Y:S01]  /*5030*/  UISETP.NE.AND.EX UP5, UPT, UR55, URZ, UPT, UP0 ;  /* 0x000000ff3700728c */ /* 0x000fe2000bfa5300 */
[----:B------:R-:W-:Y:S01]  /*5040*/  UMOV UR29, URZ ;  /* 0x000000ff001d7c82 */ /* 0x000fe20008000000 */
[----:B------:R-:W-:Y:S01]  /*5050*/  UPLOP3.LUT UP1, UPT, UPT, UPT, UPT, 0x40, 0x4 ;  /* 0x000000000004789c */ /* 0x000fe20003f2e870 */
[----:B------:R-:W3:Y:S01]  /*5060*/  LDCU.64 UR22, c[0x0][0xf28] ;  /* 0x0001e500ff1677ac */ /* 0x000ee20008000a00 */
[----:B--2---:R-:W-:-:S02]  /*5070*/  UISETP.NE.AND UP3, UPT, UR15, 0x1, UPT ;  /* 0x000000010f00788c */ /* 0x004fc4000bf65270 */
[----:B------:R-:W-:Y:S02]  /*5080*/  UPRMT UR46, UR10, 0x654, UR57 ;  /* 0x000006540a2e7896 */ /* 0x000fe40008000039 */
[----:B------:R-:W-:Y:S02]  /*5090*/  UPRMT UR45, UR10, 0x654, UR49 ;  /* 0x000006540a2d7896 */ /* 0x000fe40008000031 */
[----:B------:R-:W-:Y:S02]  /*50a0*/  UPRMT UR38, UR10, 0x654, UR41 ;  /* 0x000006540a267896 */ /* 0x000fe40008000029 */
[----:B------:R-:W-:Y:S02]  /*50b0*/  UPRMT UR37, UR10, 0x654, UR33 ;  /* 0x000006540a257896 */ /* 0x000fe40008000021 */
[----:B------:R-:W-:Y:S02]  /*50c0*/  USHF.R.U32.HI UR63, URZ, UR65, UR6 ;  /* 0x00000041ff3f7299 */ /* 0x000fe40008011606 */
[----:B------:R-:W-:-:S02]  /*50d0*/  USHF.R.U32.HI UR62, URZ, UR69, UR62 ;  /* 0x00000045ff3e7299 */ /* 0x000fc4000801163e */
[----:B------:R-:W-:Y:S02]  /*50e0*/  UISETP.NE.AND UP0, UPT, UR66, 0x1, UPT ;  /* 0x000000014200788c */ /* 0x000fe4000bf05270 */
[----:B-1----:R-:W-:-:S11]  /*50f0*/  UISETP.NE.AND UP4, UPT, UR4, 0x1, UPT ;  /* 0x000000010400788c */ /* 0x002fd6000bf85270 */
.L_x_88:
[C---:B------:R-:W-:Y:S02]  /*5100*/  LEA R8, R10.reuse, UR21, 0x3 ;  /* 0x000000150a087c11 */ /* 0x040fe4000f8e18ff */
[----:B------:R-:W-:Y:S02]  /*5110*/  SHF.L.U32 R5, R9, 0x1f, RZ ;  /* 0x0000001f09057819 */ /* 0x000fe400000006ff */
[----:B------:R-:W-:Y:S02]  /*5120*/  LEA R6, R10, UR21, 0x4 ;  /* 0x000000150a067c11 */ /* 0x000fe4000f8e20ff */
[----:B------:R-:W1:Y:S02]  /*5130*/  SYNCS.PHASECHK.TRANS64.TRYWAIT P0, [R8+URZ+0x60], R5 ;  /* 0x00006005080075a7 */ /* 0x000e6400080011ff */
[----:B-12---:R-:W-:Y:S05]  /*5140*/  @!P0 BRA `(.L_x_74) ;  /* 0x000000e400908947 */ /* 0x006fea0003800000 */
.L_x_205:
[----:B-1----:R-:W1:Y:S01]  /*5150*/  LDS.128 R4, [R6+0xc0] ;  /* 0x0000c00006047984 */ /* 0x002e620000000c00 */
[----:B------:R-:W-:Y:S01]  /*5160*/  UISETP.GE.AND UP0, UPT, UR39, 0x1, UPT ;  /* 0x000000012700788c */ /* 0x000fe2000bf06270 */
[----:B------:R-:W-:Y:S01]  /*5170*/  @!PT LDS RZ, [RZ] ;  /* 0x00000000fffff984 */ /* 0x000fe20000000800 */
[----:B------:R-:W-:Y:S01]  /*5180*/  @!PT LDS RZ, [RZ] ;  /* 0x00000000fffff984 */ /* 0x000fe20000000800 */
[----:B------:R-:W-:Y:S01]  /*5190*/  @!PT LDS RZ, [RZ] ;  /* 0x00000000fffff984 */ /* 0x000fe20000000800 */
[----:B------:R-:W-:Y:S01]  /*51a0*/  @!PT LDS RZ, [RZ] ;  /* 0x00000000fffff984 */ /* 0x000fe20000000800 */
[----:B------:R2:W-:Y:S06]  /*51b0*/  MEMBAR.ALL.CTA ;  /* 0x0000000000007992 */ /* 0x0005ec0000008000 */
[----:B--2---:R-:W2:Y:S01]  /*51c0*/  FENCE.VIEW.ASYNC.S ;  /* 0x00000000000073c6 */ /* 0x004ea20000000000 */
[----:B-1----:R-:W-:Y:S11]  /*51d0*/  LOP3.LUT P0, RZ, R6, 0x1, RZ, 0xc0, !PT ;  /* 0x0000000106ff7812 */ /* 0x002ff6000780c0ff */
[----:B------:R-:W-:Y:S02]  /*51e0*/  @!UPT UIADD3 URZ, UPT, UPT, URZ, URZ, URZ ;  /* 0x000000fffffff290 */ /* 0x000fe4000fffe0ff */
[----:B--2---:R-:W-:Y:S01]  /*51f0*/  VOTEU.ANY UP3, P0 ;  /* 0x0000000000ff7886 */ /* 0x004fe20000060100 */
[----:B------:R-:W-:Y:S11]  /*5200*/  PLOP3.LUT P0, PT, PT, PT, UP3, 0x80, 0x8 ;  /* 0x000000000008781c */ /* 0x000ff60003f0f038 */
[----:B------:R-:W-:Y:S02]  /*5210*/  @!UPT UIADD3 URZ, UPT, UPT, URZ, URZ, URZ ;  /* 0x000000fffffff290 */ /* 0x000fe4000fffe0ff */
[----:B------:R-:W-:Y:S02]  /*5220*/  @P0 SHF.R.U32.HI R0, RZ, 0x10, R5 ;  /* 0x00000010ff000819 */ /* 0x000fe40000011605 */
[----:B------:R-:W-:Y:S02]  /*5230*/  @P0 MOV R2, R4 ;  /* 0x0000000400020202 */ /* 0x000fe40000000f00 */
[----:B------:R-:W-:Y:S01]  /*5240*/  @P0 R2UR UR4, R0 ;  /* 0x00000000000402ca */ /* 0x000fe200000e0000 */
[----:B------:R-:W-:Y:S01]  /*5250*/  VIADD R0, R8, 0x70 ;  /* 0x0000007008007836 */ /* 0x000fe20000000000 */
[----:B------:R-:W-:Y:S02]  /*5260*/  @P0 LOP3.LUT R4, R5, 0xffff, RZ, 0xc0, !PT ;  /* 0x0000ffff05040812 */ /* 0x000fe400078ec0ff */
[----:B------:R-:W-:Y:S02]  /*5270*/  @P0 R2UR UR6, R2 ;  /* 0x00000000020602ca */ /* 0x000fe400000e0000 */
[----:B------:R-:W-:Y:S02]  /*5280*/  PRMT R0, RZ, 0x654, R0 ;  /* 0x00000654ff007816 */ /* 0x000fe40000000000 */
[----:B------:R-:W-:Y:S02]  /*5290*/  @P0 R2UR UR5, R4 ;  /* 0x00000000040502ca */ /* 0x000fe400000e0000 */
[----:B------:R1:W-:Y:S03]  /*52a0*/  SYNCS.ARRIVE.TRANS64.RED.A1T0 RZ, [R0+URZ], RZ ;  /* 0x000000ff00ff79a7 */ /* 0x0003e600081004ff */
[----:B------:R-:W-:Y:S04]  /*52b0*/  @UP3 UMOV UR47, UR4 ;  /* 0x00000004002f3c82 */ /* 0x000fe80008000000 */
[----:B------:R-:W-:Y:S04]  /*52c0*/  @UP3 UMOV UR14, UR6 ;  /* 0x00000006000e3c82 */ /* 0x000fe80008000000 */
[----:B------:R-:W-:Y:S01]  /*52d0*/  @UP3 UMOV UR13, UR5 ;  /* 0x00000005000d3c82 */ /* 0x000fe20008000000 */
[----:B------:R-:W-:Y:S05]  /*52e0*/  BRA.U !UP0, `(.L_x_75) ;  /* 0x0000000108c07547 */ /* 0x000fea000b800000 */
[----:B------:R-:W-:Y:S02]  /*52f0*/  UIMAD.WIDE.U32 UR16, UR13, UR67, URZ ;  /* 0x000000430d1072a5 */ /* 0x000fe4000f8e00ff */
[----:B------:R-:W-:Y:S02]  /*5300*/  UP2UR UR24, UPR, URZ, 0x4 ;  /* 0x00000004ff187883 */ /* 0x000fe40008000000 */
[----:B------:R-:W-:Y:S02]  /*5310*/  UISETP.NE.AND UP2, UPT, UR66, 0x1, UPT ;  /* 0x000000014200788c */ /* 0x000fe4000bf45270 */
[----:B------:R-:W-:Y:S02]  /*5320*/  UIMAD.WIDE.U32 UR18, UR14, UR64, URZ ;  /* 0x000000400e1272a5 */ /* 0x000fe4000f8e00ff */
[----:B------:R-:W-:Y:S02]  /*5330*/  USEL UR4, UR53, UR62, !UP2 ;  /* 0x0000003e35047287 */ /* 0x000fe4000d000000 */
[----:B------:R-:W-:Y:S02]  /*5340*/  UISETP.NE.AND UP0, UPT, UR15, 0x1, UPT ;  /* 0x000000010f00788c */ /* 0x000fe4000bf05270 */
[----:B------:R-:W-:Y:S02]  /*5350*/  UP2UR UR25, UPR, URZ, 0x2 ;  /* 0x00000002ff197883 */ /* 0x000fe40008000000 */
[----:B------:R-:W-:Y:S02]  /*5360*/  UISETP.NE.AND UP1, UPT, UR39, 0x1, UPT ;  /* 0x000000012700788c */ /* 0x000fe4000bf25270 */
[----:B---3--:R-:W-:Y:S02]  /*5370*/  UIMAD.WIDE.U32 UR8, UR4, UR22, URZ ;  /* 0x00000016040872a5 */ /* 0x008fe4000f8e00ff */
[----:B------:R-:W-:Y:S01]  /*5380*/  USEL UR7, UR61, UR63, !UP0 ;  /* 0x0000003f3d077287 */ /* 0x000fe2000c000000 */
[----:B------:R-:W-:Y:S02]  /*5390*/  UMOV UR5, UR17 ;  /* 0x0000001100057c82 */ /* 0x000fe40008000000 */
[----:B------:R-:W-:Y:S02]  /*53a0*/  USHF.R.U32.HI UR6, URZ, UR69, UR5 ;  /* 0x00000045ff067299 */ /* 0x000fe40008011605 */
[----:B------:R-:W-:Y:S02]  /*53b0*/  UIMAD.WIDE.U32 UR10, UR7, UR22, URZ ;  /* 0x00000016070a72a5 */ /* 0x000fe4000f8e00ff */
[----:B------:R-:W-:Y:S02]  /*53c0*/  USEL UR6, UR13, UR6, !UP2 ;  /* 0x000000060d067287 */ /* 0x000fe4000d000000 */
[----:B------:R-:W-:Y:S01]  /*53d0*/  UISETP.NE.AND UP2, UPT, UR24, URZ, UPT ;  /* 0x000000ff1800728c */ /* 0x000fe2000bf45270 */
[----:B------:R-:W-:Y:S02]  /*53e0*/  UMOV UR5, UR19 ;  /* 0x0000001300057c82 */ /* 0x000fe40008000000 */
[----:B------:R-:W-:Y:S03]  /*53f0*/  USHF.R.U32.HI UR12, URZ, UR65, UR5 ;  /* 0x00000041ff0c7299 */ /* 0x000fe60008011605 */
[----:B------:R-:W-:Y:S02]  /*5400*/  UMOV UR5, UR9 ;  /* 0x0000000900057c82 */ /* 0x000fe40008000000 */
[----:B------:R-:W-:Y:S03]  /*5410*/  @UP1 USHF.R.U32.HI UR4, URZ, UR23, UR5 ;  /* 0x00000017ff041299 */ /* 0x000fe60008011605 */
[----:B------:R-:W-:Y:S01]  /*5420*/  UMOV UR5, UR11 ;  /* 0x0000000b00057c82 */ /* 0x000fe20008000000 */
[----:B------:R-:W-:Y:S02]  /*5430*/  UIMAD UR4, UR39, UR4, URZ ;  /* 0x00000004270472a4 */ /* 0x000fe4000f8e02ff */
[----:B------:R-:W-:Y:S02]  /*5440*/  @UP1 USHF.R.U32.HI UR7, URZ, UR23, UR5 ;  /* 0x00000017ff071299 */ /* 0x000fe40008011605 */
[----:B------:R-:W-:Y:S02]  /*5450*/  USEL UR5, UR14, UR12, !UP0 ;  /* 0x0000000c0e057287 */ /* 0x000fe4000c000000 */
[----:B------:R-:W-:Y:S02]  /*5460*/  UIMAD.WIDE.U32 UR10, UR6, UR22, URZ ;  /* 0x00000016060a72a5 */ /* 0x000fe4000f8e00ff */
[----:B------:R-:W-:Y:S02]  /*5470*/  UIMAD UR8, UR39, UR7, URZ ;  /* 0x00000007270872a4 */ /* 0x000fe4000f8e02ff */
[----:B------:R-:W-:Y:S03]  /*5480*/  UISETP.GE.AND UP0, UPT, UR6, UR4, UPT ;  /* 0x000000040600728c */ /* 0x000fe6000bf06270 */
[----:B------:R-:W-:Y:S01]  /*5490*/  UMOV UR4, UR11 ;  /* 0x0000000b00047c82 */ /* 0x000fe20008000000 */
[----:B------:R-:W-:Y:S02]  /*54a0*/  UISETP.GE.OR UP0, UPT, UR5, UR8, UP0 ;  /* 0x000000080500728c */ /* 0x000fe40008706670 */
[----:B------:R-:W-:Y:S02]  /*54b0*/  USHF.R.U32.HI UR4, URZ, UR23, UR4 ;  /* 0x00000017ff047299 */ /* 0x000fe40008011604 */
[----:B------:R-:W-:Y:S02]  /*54c0*/  UIMAD.WIDE.U32 UR8, UR5, UR22, URZ ;  /* 0x00000016050872a5 */ /* 0x000fe4000f8e00ff */
[----:B------:R-:W-:Y:S04]  /*54d0*/  USEL UR10, UR6, UR4, !UP1 ;  /* 0x00000004060a7287 */ /* 0x000fe8000c800000 */
[----:B------:R-:W-:Y:S01]  /*54e0*/  UIADD3 UR11, UPT, UPT, -UR10, URZ, URZ ;  /* 0x000000ff0a0b7290 */ /* 0x000fe2000fffe1ff */
[----:B------:R-:W-:Y:S02]  /*54f0*/  @!UP0 UMOV UR4, UR9 ;  /* 0x0000000900048c82 */ /* 0x000fe40008000000 */
[----:B------:R-:W-:Y:S02]  /*5500*/  @!UP0 USHF.R.U32.HI UR4, URZ, UR23, UR4 ;  /* 0x00000017ff048299 */ /* 0x000fe40008011604 */
[----:B------:R-:W-:Y:S02]  /*5510*/  UIMAD UR8, UR39, UR11, UR6 ;  /* 0x0000000b270872a4 */ /* 0x000fe4000f8e0206 */
[----:B------:R-:W-:Y:S02]  /*5520*/  @!UP0 USEL UR4, UR5, UR4, !UP1 ;  /* 0x0000000405048287 */ /* 0x000fe4000c800000 */
[----:B------:R-:W-:Y:S02]  /*5530*/  UISETP.NE.AND UP1, UPT, UR25, URZ, UPT ;  /* 0x000000ff1900728c */ /* 0x000fe4000bf25270 */
[----:B------:R-:W-:Y:S02]  /*5540*/  @!UP0 UIMAD UR7, UR7, UR8, UR4 ;  /* 0x00000008070782a4 */ /* 0x000fe4000f8e0204 */
[----:B------:R-:W-:Y:S02]  /*5550*/  @!UP0 UIADD3 UR9, UPT, UPT, UR10, -UR4, URZ ;  /* 0x800000040a098290 */ /* 0x000fe4000fffe0ff */
[----:B------:R-:W-:Y:S02]  /*5560*/  UIADD3 UR8, UPT, UPT, -UR6, URZ, URZ ;  /* 0x000000ff06087290 */ /* 0x000fe4000fffe1ff */
[----:B------:R-:W-:Y:S02]  /*5570*/  UIADD3 UR4, UPT, UPT, -UR5, URZ, URZ ;  /* 0x000000ff05047290 */ /* 0x000fe4000fffe1ff */
[----:B------:R-:W-:Y:S03]  /*5580*/  @!UP0 UIMAD UR6, UR9, UR39, UR5 ;  /* 0x00000027090682a4 */ /* 0x000fe6000f8e0205 */
[----:B------:R-:W-:Y:S01]  /*5590*/  @!UP0 UMOV UR5, UR7 ;  /* 0x0000000700058c82 */ /* 0x000fe20008000000 */
[----:B------:R-:W-:Y:S02]  /*55a0*/  UIMAD UR7, UR15, UR4, UR14 ;  /* 0x000000040f0772a4 */ /* 0x000fe4000f8e020e */
[----:B------:R-:W-:Y:S02]  /*55b0*/  UIMAD UR4, UR66, UR8, UR13 ;  /* 0x00000008420472a4 */ /* 0x000fe4000f8e020d */
[----:B------:R-:W-:Y:S02]  /*55c0*/  UIMAD UR14, UR5, UR15, UR7 ;  /* 0x0000000f050e72a4 */ /* 0x000fe4000f8e0207 */
[----:B------:R-:W-:Y:S11]  /*55d0*/  UIMAD UR13, UR6, UR66, UR4 ;  /* 0x00000042060d72a4 */ /* 0x000ff6000f8e0204 */
[----:B------:R-:W-:Y:S01]  /*55e0*/  @!UPT UIADD3 URZ, UPT, UPT, URZ, URZ, URZ ;  /* 0x000000fffffff290 */ /* 0x000fe2000fffe0ff */
.L_x_75:
[----:B------:R-:W2:Y:S01]  /*55f0*/  @!UP4 LDCU.128 UR8, c[0x0][0xf10] ;  /* 0x0001e200ff08c7ac */ /* 0x000ea20008000c00 */
[----:B------:R-:W-:Y:S04]  /*5600*/  ISETP.NE.U32.AND P0, PT, RZ, UR54, PT ;  /* 0x00000036ff007c0c */ /* 0x000fe8000bf05070 */
[----:B------:R-:W-:Y:S01]  /*5610*/  ISETP.NE.AND.EX P0, PT, RZ, UR55, PT, P0 ;  /* 0x00000037ff007c0c */ /* 0x000fe2000bf05300 */
[----:B------:R-:W4:Y:S01]  /*5620*/  @!UP4 LDCU UR5, c[0x0][0xf0c] ;  /* 0x0001e180ff05c7ac */ /* 0x000f220008000800 */
[----:B------:R-:W3:Y:S01]  /*5630*/  @!UP4 LDCU UR4, c[0x0][0xf20] ;  /* 0x0001e400ff04c7ac */ /* 0x000ee20008000800 */
[----:B------:R-:W-:Y:S02]  /*5640*/  USHF.L.U32 UR17, UR27, 0x8, URZ ;  /* 0x000000081b117899 */ /* 0x000fe400080006ff */
[----:B--2---:R-:W-:Y:S02]  /*5650*/  UIMAD.WIDE.U32 UR6, UR14, UR8, URZ ;  /* 0x000000080e0672a5 */ /* 0x004fe4000f8e00ff */
[----:B------:R-:W-:Y:S02]  /*5660*/  UIADD3 UR18, UPT, UPT, UR17, 0x60, URZ ;  /* 0x0000006011127890 */ /* 0x000fe4000fffe0ff */
[----:B------:R-:W-:Y:S02]  /*5670*/  @!UP4 USHF.R.U32.HI UR7, URZ, UR9, UR7 ;  /* 0x00000009ff07c299 */ /* 0x000fe40008011607 */
[----:B------:R-:W-:Y:S02]  /*5680*/  UIMAD.WIDE.U32 UR8, UR13, UR11, URZ ;  /* 0x0000000b0d0872a5 */ /* 0x000fe4000f8e00ff */
[----:B----4-:R-:W-:Y:S02]  /*5690*/  @!UP4 UISETP.NE.AND UP0, UPT, UR5, 0x1, UPT ;  /* 0x000000010500c88c */ /* 0x010fe4000bf05270 */
[----:B------:R-:W-:Y:S02]  /*56a0*/  USHF.L.U32 UR59, UR20, 0x7, URZ ;  /* 0x00000007143b7899 */ /* 0x000fe400080006ff */
[----:B------:R-:W-:Y:S02]  /*56b0*/  @!UP4 USEL UR7, UR14, UR7, !UP0 ;  /* 0x000000070e07c287 */ /* 0x000fe4000c000000 */
[----:B------:R-:W-:Y:S01]  /*56c0*/  @!UP4 UISETP.NE.AND UP0, UPT, UR10, 0x1, UPT ;  /* 0x000000010a00c88c */ /* 0x000fe2000bf05270 */
[----:B------:R-:W-:Y:S01]  /*56d0*/  @!UP4 UMOV UR6, UR9 ;  /* 0x000000090006cc82 */ /* 0x000fe20008000000 */
[----:B------:R-:W-:Y:S01]  /*56e0*/  UMOV UR58, UR18 ;  /* 0x00000012003a7c82 */ /* 0x000fe20008000000 */
[----:B---3--:R-:W-:Y:S04]  /*56f0*/  @!UP4 USHF.R.U32.HI UR6, URZ, UR4, UR6 ;  /* 0x00000004ff06c299 */ /* 0x008fe80008011606 */
[----:B------:R-:W-:Y:S04]  /*5700*/  @!UP4 USEL UR6, UR13, UR6, !UP0 ;  /* 0x000000060d06c287 */ /* 0x000fe8000c000000 */
[----:B------:R-:W-:Y:S02]  /*5710*/  @!UP4 UIADD3 UR4, UPT, UPT, -UR7, UR6, URZ ;  /* 0x000000060704c290 */ /* 0x000fe4000fffe1ff */
[----:B------:R-:W-:Y:S02]  /*5720*/  @!UP4 UIADD3 UR6, UPT, UPT, UR7, -UR6, URZ ;  /* 0x800000060706c290 */ /* 0x000fe4000fffe0ff */
[----:B------:R-:W-:Y:S02]  /*5730*/  @!UP4 UIMAD UR14, UR4, UR5, UR14 ;  /* 0x00000005040ec2a4 */ /* 0x000fe4000f8e020e */
[----:B------:R-:W-:Y:S01]  /*5740*/  @!UP4 UIMAD UR13, UR6, UR10, UR13 ;  /* 0x0000000a060dc2a4 */ /* 0x000fe2000f8e020d */
[----:B------:R-:W-:Y:S11]  /*5750*/  BRA.U UP1, `(.L_x_76) ;  /* 0x0000000101107547 */ /* 0x000ff6000b800000 */
[----:B-1----:R-:W-:Y:S04]  /*5760*/  MOV R0, UR68 ;  /* 0x0000004400007c02 */ /* 0x002fe80008000f00 */
[----:B------:R-:W-:Y:S04]  /*5770*/  SHF.L.U32 R5, R0, 0x1f, RZ ;  /* 0x0000001f00057819 */ /* 0x000fe800000006ff */
[----:B------:R-:W1:Y:S02]  /*5780*/  SYNCS.PHASECHK.TRANS64.TRYWAIT P1, [UR21+0x58], R5 ;  /* 0x00005805ff0075a7 */ /* 0x000e640008021115 */
[----:B-1----:R-:W-:Y:S05]  /*5790*/  @!P1 BRA `(.L_x_77) ;  /* 0x000000e000109947 */ /* 0x002fea0003800000 */
.L_x_76:
[----:B------:R-:W-:Y:S05]  /*57a0*/  BRA.U !UP5, `(.L_x_78) ;  /* 0x000000010d387547 */ /* 0x000fea000b800000 */
[----:B------:R-:W-:Y:S01]  /*57b0*/  UPLOP3.LUT UP2, UPT, UPT, UPT, UP6, 0x80, 0x8 ;  /* 0x000000000008789c */ /* 0x000fe20003f4f060 */
[----:B-1----:R-:W-:Y:S01]  /*57c0*/  HFMA2 R0, -RZ, RZ, 0, 5.9604644775390625e-08 ;  /* 0x00000001ff007431 */ /* 0x002fe200000001ff */
[----:B------:R-:W1:Y:S01]  /*57d0*/  LDCU.64 UR8, c[0x0][0x358] ;  /* 0x00006b00ff0877ac */ /* 0x000e620008000a00 */
[----:B------:R-:W-:Y:S03]  /*57e0*/  IMAD.MOV.U32 R176, RZ, RZ, 0x1 ;  /* 0x00000001ffb07424 */ /* 0x000fe600078e00ff */
[----:B------:R-:W-:Y:S05]  /*57f0*/  PLOP3.LUT P1, PT, PT, PT, UP2, 0x80, 0x8 ;  /* 0x000000000008781c */ /* 0x000fea0003f2f028 */
[----:B------:R-:W2:Y:S01]  /*5800*/  @UP2 LDCU.64 UR4, c[0x0][0xc88] ;  /* 0x00019100ff0427ac */ /* 0x000ea20008000a00 */
[----:B------:R-:W-:Y:S07]  /*5810*/  @UP2 UIMAD UR6, UR52, UR54, URZ ;  /* 0x00000036340622a4 */ /* 0x000fee000f8e02ff */
[----:B------:R-:W-:Y:S01]  /*5820*/  @!P1 PRMT R176, R0, 0x7610, R176 ;  /* 0x0000761000b09816 */ /* 0x000fe200000000b0 */
[----:B--2---:R-:W-:Y:S06]  /*5830*/  @UP2 UIMAD.WIDE UR4, UR6, 0x4, UR4 ;  /* 0x00000004060428a5 */ /* 0x004fec000f8e0204 */
[----:B------:R-:W-:Y:S01]  /*5840*/  IMAD.U32 R4, RZ, RZ, UR4 ;  /* 0x00000004ff047e24 */ /* 0x000fe2000f8e00ff */
[----:B------:R-:W-:Y:S04]  /*5850*/  MOV R5, UR5 ;  /* 0x0000000500057c02 */ /* 0x000fe80008000f00 */
[----:B------:R-:W2:Y:S01]  /*5860*/  @!UP2 LDCU UR4, c[0x0][0xc80] ;  /* 0x00019000ff04a7ac */ /* 0x000ea20008000800 */
[----:B-1---5:R3:W5:Y:S02]  /*5870*/  @P1 LDG.E R133, desc[UR8][R4.64] ;  /* 0x0000000804851981 */ /* 0x022764000c1e1900 */
[----:B--23--:R-:W-:Y:S07]  /*5880*/  @!P1 IMAD.U32 R133, RZ, RZ, UR4 ;  /* 0x00000004ff859e24 */ /* 0x00cfee000f8e00ff */
.L_x_78:
[----:B-----5:R-:W-:Y:S01]  /*5890*/  @!P0 FSETP.EQ.AND P2, PT, R133, RZ, PT ;  /* 0x000000ff8500820b */ /* 0x020fe20003f42000 */
[----:B------:R-:W-:Y:S01]  /*58a0*/  @!UPT UIADD3 URZ, UPT, UPT, URZ, URZ, URZ ;  /* 0x000000fffffff290 */ /* 0x000fe2000fffe0ff */
[----:B------:R-:W-:Y:S11]  /*58b0*/  @!P0 BRA `(.L_x_79) ;  /* 0x0000000000148947 */ /* 0x000ff60003800000 */
[----:B------:R-:W-:Y:S02]  /*58c0*/  LOP3.LUT P0, RZ, R176, 0xff, RZ, 0xc0, !PT ;  /* 0x000000ffb0ff7812 */ /* 0x000fe4000780c0ff */
[----:B------:R-:W-:Y:S04]  /*58d0*/  PLOP3.LUT P2, PT, PT, PT, UP2, 0x80, 0x8 ;  /* 0x000000000008781c */ /* 0x000fe80003f4f028 */
[----:B------:R-:W-:Y:S07]  /*58e0*/  PLOP3.LUT P2, PT, P2, PT, PT, 0x8, 0x80 ;  /* 0x000000000080781c */ /* 0x000fee000174e170 */
[----:B------:R-:W-:Y:S11]  /*58f0*/  @P0 FSETP.EQ.AND P2, PT, R133, RZ, PT ;  /* 0x000000ff8500020b */ /* 0x000ff60003f42000 */
[----:B------:R-:W-:Y:S02]  /*5900*/  @!UPT UIADD3 URZ, UPT, UPT, URZ, URZ, URZ ;  /* 0x000000fffffff290 */ /* 0x000fe4000fffe0ff */
.L_x_79:
[----:B-1----:R-:W-:Y:S01]  /*5910*/  IMAD.MOV.U32 R0, RZ, RZ, 0x1 ;  /* 0x00000001ff007424 */ /* 0x002fe200078e00ff */
[----:B------:R-:W-:Y:S01]  /*5920*/  ULOP3.LUT UP0, UR19, UR29, 0x1, URZ, 0xc0, !UPT ;  /* 0x000000011d137892 */ /* 0x000fe2000f80c0ff */
[----:B------:R-:W-:Y:S03]  /*5930*/  ELECT P1, URZ, PT ;  /* 0x0000000000ff782f */ /* 0x000fe60003820000 */
[----:B------:R-:W-:Y:S02]  /*5940*/  SHF.L.U32 R5, R0, 0x1f, RZ ;  /* 0x0000001f00057819 */ /* 0x000fe400000006ff */
[----:B------:R-:W-:Y:S02]  /*5950*/  PLOP3.LUT P1, PT, P2, P1, PT, 0xf2, 0x2f ;  /* 0x00000000002f781c */ /* 0x000fe40001723e72 */
[----:B------:R-:W1:Y:S03]  /*5960*/  SYNCS.PHASECHK.TRANS64.TRYWAIT P0, [UR21+0x30], R5 ;  /* 0x00003005ff0075a7 */ /* 0x000e660008001115 */
[----:B------:R-:W-:Y:S01]  /*5970*/  @UP0 UIADD3 UR58, UPT, UPT, UR17, URZ, URZ ;  /* 0x000000ff113a0290 */ /* 0x000fe2000fffe0ff */
[----:B-1----:R-:W-:Y:S11]  /*5980*/  @!P0 BRA `(.L_x_80) ;  /* 0x000000dc00ac8947 */ /* 0x002ff60003800000 */
.L_x_208:
[----:B------:R-:W-:Y:S01]  /*5990*/  @!P1 IADD3 R2, P0, PT, R12, 0x980, RZ ;  /* 0x000009800c029810 */ /* 0x000fe20007f1e0ff */
[----:B------:R-:W-:Y:S01]  /*59a0*/  VOTEU.ALL UP0, P1 ;  /* 0x0000000000ff7886 */ /* 0x000fe20000800000 */
[----:B------:R-:W-:Y:S01]  /*59b0*/  UMOV UR6, 0x0 ;  /* 0x0000000000067882 */ /* 0x000fe20000000000 */
[----:B------:R-:W-:Y:S01]  /*59c0*/  UMOV UR7, 0x10000000 ;  /* 0x1000000000077882 */ /* 0x000fe20000000000 */
[----:B------:R-:W-:Y:S01]  /*59d0*/  @!P1 R2UR UR5, R2 ;  /* 0x00000000020592ca */ /* 0x000fe200000e0000 */
[----:B-1----:R-:W-:Y:S01]  /*59e0*/  @!P1 IMAD.X R0, RZ, RZ, R13, P0 ;  /* 0x000000ffff009224 */ /* 0x002fe200000e060d */
[----:B------:R-:W-:Y:S02]  /*59f0*/  @!UP0 UIADD3 UR56, UPT, UPT, UR21, 0x200, URZ ;  /* 0x0000020015388890 */ /* 0x000fe4000fffe0ff */
[----:B------:R-:W-:Y:S02]  /*5a00*/  @!UP0 UIADD3 UR10, UPT, UPT, UR58, 0x80, URZ ;  /* 0x000000803a0a8890 */ /* 0x000fe4000fffe0ff */
[----:B------:R-:W-:Y:S01]  /*5a10*/  @!P1 R2UR UR4, R0 ;  /* 0x00000000000492ca */ /* 0x000fe200000e0000 */
[----:B------:R-:W-:Y:S01]  /*5a20*/  @!UP0 UIADD3 UR8, UPT, UPT, UR21, 0x1200, URZ ;  /* 0x0000120015088890 */ /* 0x000fe2000fffe0ff */
[----:B------:R-:W-:Y:S01]  /*5a30*/  @!P1 IMAD.MOV.U32 R0, RZ, RZ, 0x2000 ;  /* 0x00002000ff009424 */ /* 0x000fe200078e00ff */
[----:B------:R-:W-:Y:S01]  /*5a40*/  VOTEU.ALL UP0, P1 ;  /* 0x0000000000ff7886 */ /* 0x000fe20000800000 */
[----:B------:R-:W-:Y:S01]  /*5a50*/  UMOV UR60, UR52 ;  /* 0x00000034003c7c82 */ /* 0x000fe20008000000 */
[----:B------:R-:W-:Y:S01]  /*5a60*/  UMOV UR9, UR57 ;  /* 0x0000003900097c82 */ /* 0x000fe20008000000 */
[----:B------:R-:W-:Y:S01]  /*5a70*/  UMOV UR11, UR59 ;  /* 0x0000003b000b7c82 */ /* 0x000fe20008000000 */
[----:B------:R-:W-:Y:S01]  /*5a80*/  IMAD.U32 R6, RZ, RZ, UR5 ;  /* 0x00000005ff067e24 */ /* 0x000fe2000f8e00ff */
[----:B------:R-:W-:Y:S05]  /*5a90*/  UMOV UR12, UR52 ;  /* 0x00000034000c7c82 */ /* 0x000fea0008000000 */
[----:B------:R-:W-:Y:S01]  /*5aa0*/  IMAD.U32 R7, RZ, RZ, UR4 ;  /* 0x00000004ff077e24 */ /* 0x000fe2000f8e00ff */
[----:B------:R-:W-:Y:S04]  /*5ab0*/  @!P1 R2UR UR4, R6 ;  /* 0x00000000060492ca */ /* 0x000fe800000e0000 */
[----:B------:R-:W-:Y:S11]  /*5ac0*/  @!P1 R2UR UR5, R7 ;  /* 0x00000000070592ca */ /* 0x000ff600000e0000 */
[----:B------:R-:W-:Y:S02]  /*5ad0*/  @!UPT UIADD3 URZ, UPT, UPT, URZ, URZ, URZ ;  /* 0x000000fffffff290 */ /* 0x000fe4000fffe0ff */
[----:B------:R1:W-:Y:S01]  /*5ae0*/  @!UP0 UTMALDG.3D [UR56], [UR4], desc[UR6] ;  /* 0x00000638040085b4 */ /* 0x0003e20008011000 */
[----:B------:R-:W-:Y:S05]  /*5af0*/  VOTEU.ALL UP0, P1 ;  /* 0x0000000000ff7886 */ /* 0x000fea0000800000 */
[----:B------:R1:W-:Y:S01]  /*5b00*/  @!UP0 UTMALDG.3D [UR8], [UR4], desc[UR6] ;  /* 0x00000608040085b4 */ /* 0x0003e20008011000 */
[----:B------:R1:W-:Y:S01]  /*5b10*/  @!P1 SYNCS.ARRIVE.TRANS64.RED.A0TR RZ, [UR21+0x10], R0 ;  /* 0x00001000ffff99a7 */ /* 0x0003e20008300415 */
[----:B------:R-:W-:Y:S01]  /*5b20*/  SYNCS.ARRIVE.TRANS64.RED.A1T0 RZ, [UR46], RZ ;  /* 0x000000ffffff79a7 */ /* 0x000fe2000810042e */
[----:B------:R-:W2:Y:S02]  /*5b30*/  SYNCS.PHASECHK.TRANS64.TRYWAIT P0, [UR21+0x38], R5 ;  /* 0x00003805ff0075a7 */ /* 0x000ea40008001115 */
[----:B-12---:R-:W-:Y:S05]  /*5b40*/  @!P0 BRA `(.L_x_81) ;  /* 0x000000dc00548947 */ /* 0x006fea0003800000 */
.L_x_210:
        /* <DEDUP_REMOVED lines=11> */
[----:B------:R-:W-:Y:S01]  /*5c00*/  @!UP0 UIADD3 UR8, UPT, UPT, UR21, 0x3200, URZ ;  /* 0x0000320015088890 */ /* 0x000fe2000fffe0ff */
[----:B------:R-:W-:Y:S01]  /*5c10*/  VOTEU.ALL UP0, P1 ;  /* 0x0000000000ff7886 */ /* 0x000fe20000800000 */
[----:B------:R-:W-:Y:S02]  /*5c20*/  UMOV UR50, UR58 ;  /* 0x0000003a00327c82 */ /* 0x000fe40008000000 */
[----:B------:R-:W-:Y:S01]  /*5c30*/  IMAD.U32 R6, RZ, RZ, UR5 ;  /* 0x00000005ff067e24 */ /* 0x000fe2000f8e00ff */
[----:B------:R-:W-:Y:S01]  /*5c40*/  UMOV UR9, UR49 ;  /* 0x0000003100097c82 */ /* 0x000fe20008000000 */
[----:B------:R-:W-:Y:S01]  /*5c50*/  UMOV UR12, UR52 ;  /* 0x00000034000c7c82 */ /* 0x000fe20008000000 */
[----:B------:R-:W-:Y:S01]  /*5c60*/  UMOV UR11, UR51 ;  /* 0x00000033000b7c82 */ /* 0x000fe20008000000 */
[----:B------:R-:W-:Y:S02]  /*5c70*/  USHF.L.U32 UR16, UR19, 0x5, URZ ;  /* 0x0000000513107899 */ /* 0x000fe400080006ff */
[----:B------:R-:W-:Y:S01]  /*5c80*/  IMAD.U32 R7, RZ, RZ, UR4 ;  /* 0x00000004ff077e24 */ /* 0x000fe2000f8e00ff */
[----:B------:R-:W-:Y:S04]  /*5c90*/  @!P1 R2UR UR4, R6 ;  /* 0x00000000060492ca */ /* 0x000fe800000e0000 */
[----:B------:R-:W-:Y:S11]  /*5ca0*/  @!P1 R2UR UR5, R7 ;  /* 0x00000000070592ca */ /* 0x000ff600000e0000 */
[----:B------:R-:W-:Y:S02]  /*5cb0*/  @!UPT UIADD3 URZ, UPT, UPT, URZ, URZ, URZ ;  /* 0x000000fffffff290 */ /* 0x000fe4000fffe0ff */
[----:B------:R-:W-:Y:S01]  /*5cc0*/  @!UP0 UTMALDG.3D [UR48], [UR4], desc[UR6] ;  /* 0x00000630040085b4 */ /* 0x000fe20008011000 */
[----:B------:R-:W-:Y:S05]  /*5cd0*/  VOTEU.ALL UP0, P1 ;  /* 0x0000000000ff7886 */ /* 0x000fea0000800000 */
[----:B------:R1:W-:Y:S01]  /*5ce0*/  @!UP0 UTMALDG.3D [UR8], [UR4], desc[UR6] ;  /* 0x00000608040085b4 */ /* 0x0003e20008011000 */
[----:B------:R2:W-:Y:S01]  /*5cf0*/  @!P1 SYNCS.ARRIVE.TRANS64.RED.A0TR RZ, [UR21+0x18], R0 ;  /* 0x00001800ffff99a7 */ /* 0x0005e20008300415 */
[----:B------:R-:W-:Y:S01]  /*5d00*/  SYNCS.ARRIVE.TRANS64.RED.A1T0 RZ, [UR45], RZ ;  /* 0x000000ffffff79a7 */ /* 0x000fe2000810042d */
[----:B------:R-:W3:Y:S01]  /*5d10*/  SYNCS.PHASECHK.TRANS64.TRYWAIT P0, [UR21+0x40], R5 ;  /* 0x00004005ff0075a7 */ /* 0x000ee20008001115 */
[----:B-1----:R-:W-:Y:S01]  /*5d20*/  UIADD3 UR4, UPT, UPT, UR17, -UR16, URZ ;  /* 0x8000001011047290 */ /* 0x002fe2000fffe0ff */
[----:B--23--:R-:W-:Y:S11]  /*5d30*/  @!P0 BRA `(.L_x_82) ;  /* 0x000000d800f08947 */ /* 0x00cff60003800000 */
.L_x_212:
[----:B------:R-:W-:Y:S01]  /*5d40*/  @!P1 IADD3 R2, P0, PT, R12, 0x980, RZ ;  /* 0x000009800c029810 */ /* 0x000fe20007f1e0ff */
[----:B------:R-:W-:Y:S01]  /*5d50*/  VOTEU.ALL UP0, P1 ;  /* 0x0000000000ff7886 */ /* 0x000fe20000800000 */
[----:B------:R-:W-:Y:S02]  /*5d60*/  UIADD3 UR42, UPT, UPT, UR4, 0x40, URZ ;  /* 0x00000040042a7890 */ /* 0x000fe4000fffe0ff */
        /* <DEDUP_REMOVED lines=8> */
[----:B------:R-:W-:Y:S01]  /*5df0*/  UMOV UR24, 0x0 ;  /* 0x0000000000187882 */ /* 0x000fe20000000000 */
[----:B------:R-:W-:Y:S01]  /*5e00*/  UMOV UR25, 0x10000000 ;  /* 0x1000000000197882 */ /* 0x000fe20000000000 */
[----:B------:R-:W-:Y:S01]  /*5e10*/  UMOV UR43, UR59 ;  /* 0x0000003b002b7c82 */ /* 0x000fe20008000000 */
[----:B------:R-:W-:Y:S01]  /*5e20*/  IMAD.U32 R6, RZ, RZ, UR6 ;  /* 0x00000006ff067e24 */ /* 0x000fe2000f8e00ff */
[----:B------:R-:W-:Y:S01]  /*5e30*/  UMOV UR44, UR52 ;  /* 0x00000034002c7c82 */ /* 0x000fe20008000000 */
[----:B------:R-:W-:Y:S01]  /*5e40*/  UMOV UR9, UR41 ;  /* 0x0000002900097c82 */ /* 0x000fe20008000000 */
[----:B------:R-:W-:Y:S01]  /*5e50*/  UMOV UR11, UR59 ;  /* 0x0000003b000b7c82 */ /* 0x000fe20008000000 */
[----:B------:R-:W-:Y:S01]  /*5e60*/  UMOV UR12, UR52 ;  /* 0x00000034000c7c82 */ /* 0x000fe20008000000 */
[----:B------:R-:W-:Y:S01]  /*5e70*/  @!P1 R2UR UR6, R6 ;  /* 0x00000000060692ca */ /* 0x000fe200000e0000 */
[----:B------:R-:W-:Y:S05]  /*5e80*/  IMAD.U32 R7, RZ, RZ, UR5 ;  /* 0x00000005ff077e24 */ /* 0x000fea000f8e00ff */
        /* <DEDUP_REMOVED lines=9> */
.L_x_214:
[----:B------:R-:W-:Y:S01]  /*5f20*/  @!P1 IADD3 R2, P0, PT, R12, 0x980, RZ ;  /* 0x000009800c029810 */ /* 0x000fe20007f1e0ff */
[----:B------:R-:W-:Y:S01]  /*5f30*/  VOTEU.ALL UP0, P1 ;  /* 0x0000000000ff7886 */ /* 0x000fe20000800000 */
[----:B------:R-:W-:Y:S01]  /*5f40*/  UMOV UR6, 0x0 ;  /* 0x0000000000067882 */ /* 0x000fe20000000000 */
[----:B------:R-:W-:Y:S01]  /*5f50*/  UMOV UR7, 0x10000000 ;  /* 0x1000000000077882 */ /* 0x000fe20000000000 */
[----:B------:R-:W-:Y:S01]  /*5f60*/  @!P1 R2UR UR5, R2 ;  /* 0x00000000020592ca */ /* 0x000fe200000e0000 */
[----:B-1----:R-:W-:Y:S01]  /*5f70*/  @!P1 IMAD.X R0, RZ, RZ, R13, P0 ;  /* 0x000000ffff009224 */ /* 0x002fe200000e060d */
[----:B------:R-:W-:Y:S01]  /*5f80*/  @!UP0 UIADD3 UR10, UPT, UPT, UR4, 0xc0, URZ ;  /* 0x000000c0040a8890 */ /* 0x000fe2000fffe0ff */
[----:B------:R-:W-:Y:S01]  /*5f90*/  SHF.L.U32 R4, RZ, 0x1f, RZ ;  /* 0x0000001fff047819 */ /* 0x000fe200000006ff */
        /* <DEDUP_REMOVED lines=11> */
[----:B------:R-:W-:Y:S02]  /*6050*/  UMOV UR11, UR35 ;  /* 0x00000023000b7c82 */ /* 0x000fe40008000000 */
        /* <DEDUP_REMOVED lines=10> */
[----:B-1----:R-:W-:Y:S01]  /*6100*/  UIADD3 UR4, UPT, UPT, UR17, UR16, URZ ;  /* 0x0000001011047290 */ /* 0x002fe2000fffe0ff */
[----:B--23--:R-:W-:Y:S11]  /*6110*/  @!P0 BRA `(.L_x_84) ;  /* 0x000000d800288947 */ /* 0x00cff60003800000 */
.L_x_216:
[----:B------:R-:W-:Y:S01]  /*6120*/  @!P1 IADD3 R2, P0, PT, R12, 0x980, RZ ;  /* 0x000009800c029810 */ /* 0x000fe20007f1e0ff */
[----:B------:R-:W-:Y:S01]  /*6130*/  VOTEU.ALL UP0, P1 ;  /* 0x0000000000ff7886 */ /* 0x000fe20000800000 */
[----:B------:R-:W-:Y:S02]  /*6140*/  UIADD3 UR26, UPT, UPT, UR4, 0x20, URZ ;  /* 0x00000020041a7890 */ /* 0x000fe4000fffe0ff */
[----:B------:R-:W-:Y:S01]  /*6150*/  @!P1 R2UR UR6, R2 ;  /* 0x00000000020692ca */ /* 0x000fe200000e0000 */
[----:B------:R-:W-:Y:S01]  /*6160*/  @!P1 IMAD.X R0, RZ, RZ, R13, P0 ;  /* 0x000000ffff009224 */ /* 0x000fe200000e060d */
        /* <DEDUP_REMOVED lines=15> */
[----:B-1----:R-:W-:Y:S01]  /*6260*/  IMAD.U32 R7, RZ, RZ, UR5 ;  /* 0x00000005ff077e24 */ /* 0x002fe2000f8e00ff */
[----:B------:R-:W-:Y:S04]  /*6270*/  UMOV UR12, UR52 ;  /* 0x00000034000c7c82 */ /* 0x000fe80008000000 */
        /* <DEDUP_REMOVED lines=9> */
.L_x_218:
[----:B------:R-:W-:Y:S01]  /*6310*/  @!P1 IADD3 R2, P0, PT, R12, 0x980, RZ ;  /* 0x000009800c029810 */ /* 0x000fe20007f1e0ff */
[----:B------:R-:W-:Y:S01]  /*6320*/  VOTEU.ALL UP0, P1 ;  /* 0x0000000000ff7886 */ /* 0x000fe20000800000 */
[----:B------:R-:W-:Y:S01]  /*6330*/  UMOV UR6, 0x0 ;  /* 0x0000000000067882 */ /* 0x000fe20000000000 */
[----:B------:R-:W-:Y:S01]  /*6340*/  UMOV UR7, 0x10000000 ;  /* 0x1000000000077882 */ /* 0x000fe20000000000 */
[----:B------:R-:W-:Y:S01]  /*6350*/  @!P1 R2UR UR5, R2 ;  /* 0x00000000020592ca */ /* 0x000fe200000e0000 */
[----:B------:R-:W-:Y:S01]  /*6360*/  @!P1 IMAD.X R0, RZ, RZ, R13, P0 ;  /* 0x000000ffff009224 */ /* 0x000fe200000e060d */
[----:B------:R-:W-:Y:S02]  /*6370*/  @!UP0 UIADD3 UR10, UPT, UPT, UR4, 0xa0, URZ ;  /* 0x000000a0040a8890 */ /* 0x000fe4000fffe0ff */
[----:B------:R-:W-:Y:S02]  /*6380*/  @!UP0 UIADD3 UR27, UPT, UPT, UR59, 0x40, URZ ;  /* 0x000000403b1b8890 */ /* 0x000fe4000fffe0ff */
[----:B------:R-:W-:Y:S01]  /*6390*/  @!P1 R2UR UR4, R0 ;  /* 0x00000000000492ca */ /* 0x000fe200000e0000 */
[----:B------:R-:W-:Y:S01]  /*63a0*/  @!UP0 UIADD3 UR24, UPT, UPT, UR21, 0x2200, URZ ;  /* 0x0000220015188890 */ /* 0x000fe2000fffe0ff */
[----:B------:R-:W-:Y:S01]  /*63b0*/  @!P1 IMAD.MOV.U32 R0, RZ, RZ, 0x2000 ;  /* 0x00002000ff009424 */ /* 0x000fe200078e00ff */
[----:B------:R-:W-:Y:S02]  /*63c0*/  @!UP0 UIADD3 UR8, UPT, UPT, UR21, 0x3200, URZ ;  /* 0x0000320015088890 */ /* 0x000fe4000fffe0ff */
[----:B------:R-:W-:Y:S02]  /*63d0*/  UISETP.NE.AND UP0, UPT, UR19, URZ, UPT ;  /* 0x000000ff1300728c */ /* 0x000fe4000bf05270 */
[----:B------:R-:W-:Y:S01]  /*63e0*/  IMAD.U32 R6, RZ, RZ, UR5 ;  /* 0x00000005ff067e24 */ /* 0x000fe2000f8e00ff */
[----:B------:R-:W-:Y:S01]  /*63f0*/  UMOV UR25, UR49 ;  /* 0x0000003100197c82 */ /* 0x000fe20008000000 */
[----:B------:R-:W-:Y:S01]  /*6400*/  UMOV UR28, UR52 ;  /* 0x00000034001c7c82 */ /* 0x000fe20008000000 */
[----:B------:R-:W-:Y:S01]  /*6410*/  UMOV UR9, UR49 ;  /* 0x0000003100097c82 */ /* 0x000fe20008000000 */
[----:B------:R-:W-:Y:S01]  /*6420*/  UMOV UR12, UR52 ;  /* 0x00000034000c7c82 */ /* 0x000fe20008000000 */
[----:B------:R-:W-:Y:S01]  /*6430*/  UMOV UR11, UR27 ;  /* 0x0000001b000b7c82 */ /* 0x000fe20008000000 */
[----:B-1----:R-:W-:Y:S01]  /*6440*/  IMAD.U32 R7, RZ, RZ, UR4 ;  /* 0x00000004ff077e24 */ /* 0x002fe2000f8e00ff */
[----:B------:R-:W-:Y:S02]  /*6450*/  @!P1 R2UR UR4, R6 ;  /* 0x00000000060492ca */ /* 0x000fe400000e0000 */
[----:B------:R-:W-:Y:S02]  /*6460*/  @!UP0 UIADD3 UR18, UPT, UPT, UR17, URZ, URZ ;  /* 0x000000ff11128290 */ /* 0x000fe4000fffe0ff */
[----:B------:R-:W-:Y:S01]  /*6470*/  @!P1 R2UR UR5, R7 ;  /* 0x00000000070592ca */ /* 0x000fe200000e0000 */
[----:B------:R-:W-:Y:S11]  /*6480*/  VOTEU.ALL UP0, P1 ;  /* 0x0000000000ff7886 */ /* 0x000ff60000800000 */
[----:B------:R-:W-:Y:S01]  /*6490*/  @!UPT UIADD3 URZ, UPT, UPT, URZ, URZ, URZ ;  /* 0x000000fffffff290 */ /* 0x000fe2000fffe0ff */
[----:B------:R1:W-:Y:S01]  /*64a0*/  @!UP0 UTMALDG.3D [UR24], [UR4], desc[UR6] ;  /* 0x00000618040085b4 */ /* 0x0003e20008011000 */
[----:B------:R-:W-:Y:S05]  /*64b0*/  VOTEU.ALL UP0, P1 ;  /* 0x0000000000ff7886 */ /* 0x000fea0000800000 */
[----:B------:R1:W-:Y:S01]  /*64c0*/  @!UP0 UTMALDG.3D [UR8], [UR4], desc[UR6] ;  /* 0x00000608040085b4 */ /* 0x0003e20008011000 */
[----:B------:R1:W-:Y:S01]  /*64d0*/  @!P1 SYNCS.ARRIVE.TRANS64.RED.A0TR RZ, [UR21+0x18], R0 ;  /* 0x00001800ffff99a7 */ /* 0x0003e20008300415 */
[----:B------:R-:W-:Y:S01]  /*64e0*/  SYNCS.ARRIVE.TRANS64.RED.A1T0 RZ, [UR45], RZ ;  /* 0x000000ffffff79a7 */ /* 0x000fe2000810042d */
[----:B------:R-:W2:Y:S02]  /*64f0*/  SYNCS.PHASECHK.TRANS64.TRYWAIT P0, [UR21+0x40], R4 ;  /* 0x00004004ff0075a7 */ /* 0x000ea40008001115 */
[----:B-12---:R-:W-:Y:S05]  /*6500*/  @!P0 BRA `(.L_x_86) ;  /* 0x000000d4005c8947 */ /* 0x006fea0003800000 */
.L_x_220:
[----:B------:R-:W-:Y:S01]  /*6510*/  @!P1 IADD3 R2, P0, PT, R12, 0x980, RZ ;  /* 0x000009800c029810 */ /* 0x000fe20007f1e0ff */
[----:B------:R-:W-:Y:S01]  /*6520*/  VOTEU.ALL UP0, P1 ;  /* 0x0000000000ff7886 */ /* 0x000fe20000800000 */
[----:B------:R-:W-:Y:S01]  /*6530*/  UMOV UR6, 0x0 ;  /* 0x0000000000067882 */ /* 0x000fe20000000000 */
[----:B------:R-:W-:Y:S01]  /*6540*/  UMOV UR7, 0x10000000 ;  /* 0x1000000000077882 */ /* 0x000fe20000000000 */
[----:B------:R-:W-:Y:S01]  /*6550*/  @!P1 R2UR UR5, R2 ;  /* 0x00000000020592ca */ /* 0x000fe200000e0000 */
[----:B------:R-:W-:Y:S01]  /*6560*/  @!P1 IMAD.X R0, RZ, RZ, R13, P0 ;  /* 0x000000ffff009224 */ /* 0x000fe200000e060d */
[----:B------:R-:W-:Y:S01]  /*6570*/  @!UP0 UIADD3 UR16, UPT, UPT, UR21, 0x4200, URZ ;  /* 0x0000420015108890 */ /* 0x000fe2000fffe0ff */
[----:B------:R-:W-:Y:S01]  /*6580*/  VIADD R10, R10, 0x1 ;  /* 0x000000010a0a7836 */ /* 0x000fe20000000000 */
        /* <DEDUP_REMOVED lines=9> */
[----:B------:R-:W-:Y:S01]  /*6620*/  UMOV UR9, UR41 ;  /* 0x0000002900097c82 */ /* 0x000fe20008000000 */
[----:B------:R-:W-:Y:S01]  /*6630*/  UMOV UR11, UR59 ;  /* 0x0000003b000b7c82 */ /* 0x000fe20008000000 */
[----:B------:R-:W-:Y:S03]  /*6640*/  UMOV UR12, UR52 ;  /* 0x00000034000c7c82 */ /* 0x000fe60008000000 */
[----:B-1----:R-:W-:Y:S01]  /*6650*/  IMAD.U32 R7, RZ, RZ, UR4 ;  /* 0x00000004ff077e24 */ /* 0x002fe2000f8e00ff */
        /* <DEDUP_REMOVED lines=10> */
.L_x_222:
[----:B------:R-:W-:Y:S01]  /*6700*/  UIADD3 UR29, UPT, UPT, UR29, 0x1, URZ ;  /* 0x000000011d1d7890 */ /* 0x000fe2000fffe0ff */
[----:B------:R-:W-:Y:S01]  /*6710*/  @!P1 IADD3 R2, P0, PT, R12, 0x980, RZ ;  /* 0x000009800c029810 */ /* 0x000fe20007f1e0ff */
[----:B------:R-:W-:Y:S01]  /*6720*/  UPLOP3.LUT UP1, UPT, UPT, UPT, UPT, 0x80, 0x8 ;  /* 0x000000000008789c */ /* 0x000fe20003f2f070 */
[----:B------:R-:W-:Y:S01]  /*6730*/  R2UR UR25, R178 ;  /* 0x00000000b21972ca */ /* 0x000fe200000e0000 */
[----:B------:R-:W-:Y:S01]  /*6740*/  VOTEU.ALL UP0, P1 ;  /* 0x0000000000ff7886 */ /* 0x000fe20000800000 */
[----:B------:R-:W-:Y:S01]  /*6750*/  @!P1 R2UR UR5, R2 ;  /* 0x00000000020592ca */ /* 0x000fe200000e0000 */
[----:B------:R-:W-:Y:S01]  /*6760*/  @!P1 IMAD.X R0, RZ, RZ, R13, P0 ;  /* 0x000000ffff009224 */ /* 0x000fe200000e060d */
[----:B------:R-:W-:Y:S01]  /*6770*/  UMOV UR6, 0x0 ;  /* 0x0000000000067882 */ /* 0x000fe20000000000 */
[----:B------:R-:W-:Y:S01]  /*6780*/  UMOV UR7, 0x10000000 ;  /* 0x1000000000077882 */ /* 0x000fe20000000000 */
[----:B------:R-:W-:Y:S01]  /*6790*/  @!UP0 UIADD3 UR19, UPT, UPT, UR59, 0x40, URZ ;  /* 0x000000403b138890 */ /* 0x000fe2000fffe0ff */
[----:B------:R-:W-:Y:S01]  /*67a0*/  R2UR UR24, R179 ;  /* 0x00000000b31872ca */ /* 0x000fe200000e0000 */
[----:B------:R-:W-:Y:S01]  /*67b0*/  @!UP0 UIADD3 UR16, UPT, UPT, UR21, 0x6200, URZ ;  /* 0x0000620015108890 */ /* 0x000fe2000fffe0ff */
[----:B------:R-:W-:Y:S01]  /*67c0*/  @!P1 R2UR UR4, R0 ;  /* 0x00000000000492ca */ /* 0x000fe200000e0000 */
[----:B------:R-:W-:Y:S01]  /*67d0*/  @!UP0 UIADD3 UR10, UPT, UPT, UR18, 0x80, URZ ;  /* 0x00000080120a8890 */ /* 0x000fe2000fffe0ff */
[----:B------:R-:W-:Y:S01]  /*67e0*/  ISETP.NE.AND P0, PT, R10, 0x2, PT ;  /* 0x000000020a00780c */ /* 0x000fe20003f05270 */
[----:B------:R-:W-:Y:S01]  /*67f0*/  @!UP0 UIADD3 UR8, UPT, UPT, UR21, 0x7200, URZ ;  /* 0x0000720015088890 */ /* 0x000fe2000fffe0ff */
[----:B------:R-:W-:Y:S02]  /*6800*/  VOTEU.ALL UP0, P1 ;  /* 0x0000000000ff7886 */ /* 0x000fe40000800000 */
[----:B------:R-:W-:Y:S01]  /*6810*/  IMAD.U32 R6, RZ, RZ, UR5 ;  /* 0x00000005ff067e24 */ /* 0x000fe2000f8e00ff */
[----:B------:R-:W-:Y:S01]  /*6820*/  UMOV UR17, UR33 ;  /* 0x0000002100117c82 */ /* 0x000fe20008000000 */
[----:B------:R-:W-:Y:S01]  /*6830*/  UMOV UR20, UR52 ;  /* 0x0000003400147c82 */ /* 0x000fe20008000000 */
[----:B------:R-:W-:Y:S01]  /*6840*/  UMOV UR9, UR33 ;  /* 0x0000002100097c82 */ /* 0x000fe20008000000 */
[----:B------:R-:W-:Y:S01]  /*6850*/  UMOV UR12, UR52 ;  /* 0x00000034000c7c82 */ /* 0x000fe20008000000 */
[----:B------:R-:W-:Y:S01]  /*6860*/  UMOV UR11, UR19 ;  /* 0x00000013000b7c82 */ /* 0x000fe20008000000 */
[----:B------:R-:W-:Y:S01]  /*6870*/  SEL R0, RZ, 0x1, P0 ;  /* 0x00000001ff007807 */ /* 0x000fe20000000000 */
[----:B-1----:R-:W-:Y:S01]  /*6880*/  IMAD.U32 R7, RZ, RZ, UR4 ;  /* 0x00000004ff077e24 */ /* 0x002fe2000f8e00ff */
[----:B------:R-:W-:Y:S01]  /*6890*/  @!P1 R2UR UR4, R6 ;  /* 0x00000000060492ca */ /* 0x000fe200000e0000 */
[----:B------:R-:W-:Y:S01]  /*68a0*/  UIADD3 UR27, UPT, UPT, UR13, UR25, URZ ;  /* 0x000000190d1b7290 */ /* 0x000fe2000fffe0ff */
[----:B------:R-:W-:Y:S01]  /*68b0*/  LOP3.LUT R9, R9, R0, RZ, 0x3c, !PT ;  /* 0x0000000009097212 */ /* 0x000fe200078e3cff */
[----:B------:R-:W-:Y:S01]  /*68c0*/  UMOV UR52, UR47 ;  /* 0x0000002f00347c82 */ /* 0x000fe20008000000 */
[----:B------:R-:W-:Y:S02]  /*68d0*/  @!P1 R2UR UR5, R7 ;  /* 0x00000000070592ca */ /* 0x000fe400000e0000 */
[----:B------:R-:W-:Y:S11]  /*68e0*/  SEL R10, R10, RZ, P0 ;  /* 0x000000ff0a0a7207 */ /* 0x000ff60000000000 */
[----:B------:R1:W-:Y:S01]  /*68f0*/  @!UP0 UTMALDG.3D [UR16], [UR4], desc[UR6] ;  /* 0x00000610040085b4 */ /* 0x0003e20008011000 */
[----:B------:R-:W-:Y:S05]  /*6900*/  VOTEU.ALL UP0, P1 ;  /* 0x0000000000ff7886 */ /* 0x000fea0000800000 */
[----:B------:R2:W-:Y:S01]  /*6910*/  @!UP0 UTMALDG.3D [UR8], [UR4], desc[UR6] ;  /* 0x00000608040085b4 */ /* 0x0005e20008011000 */
[----:B------:R2:W-:Y:S01]  /*6920*/  @!P1 SYNCS.ARRIVE.TRANS64.RED.A0TR RZ, [UR21+0x28], R3 ;  /* 0x00002803ffff99a7 */ /* 0x0005e20008300415 */
[----:B------:R-:W-:Y:S01]  /*6930*/  SYNCS.ARRIVE.TRANS64.RED.A1T0 RZ, [UR37], RZ ;  /* 0x000000ffffff79a7 */ /* 0x000fe20008100425 */
[----:B-1----:R-:W-:Y:S01]  /*6940*/  UIADD3 UR20, UPT, UPT, UR14, UR24, URZ ;  /* 0x000000180e147290 */ /* 0x002fe2000fffe0ff */
[----:B------:R-:W-:Y:S11]  /*6950*/  BRA.U UP3, `(.L_x_88) ;  /* 0xffffffe503e87547 */ /* 0x000ff6000b83ffff */
[----:B------:R-:W1:Y:S02]  /*6960*/  SYNCS.PHASECHK.TRANS64.TRYWAIT P0, [UR21+0x30], R5 ;  /* 0x00003005ff0075a7 */ /* 0x000e640008001115 */
[----:B-1----:R-:W-:Y:S05]  /*6970*/  @!P0 BRA `(.L_x_89) ;  /* 0x000000d000708947 */ /* 0x002fea0003800000 */
.L_x_224:
[----:B------:R-:W3:Y:S02]  /*6980*/  SYNCS.PHASECHK.TRANS64.TRYWAIT P0, [UR21+0x38], R5 ;  /* 0x00003805ff0075a7 */ /* 0x000ee40008001115 */
[----:B---3--:R-:W-:Y:S05]  /*6990*/  @!P0 BRA `(.L_x_90) ;  /* 0x000000d000808947 */ /* 0x008fea0003800000 */
.L_x_226:
[----:B------:R-:W3:Y:S01]  /*69a0*/  SYNCS.PHASECHK.TRANS64.TRYWAIT P0, [UR21+0x40], R5 ;  /* 0x00004005ff0075a7 */ /* 0x000ee20008001115 */
[----:B-1----:R-:W-:Y:S01]  /*69b0*/  HFMA2 R0, -RZ, RZ, 0, 5.9604644775390625e-08 ;  /* 0x00000001ff007431 */ /* 0x002fe200000001ff */
[----:B---3--:R-:W-:Y:S06]  /*69c0*/  @!P0 BRA `(.L_x_91) ;  /* 0x000000d0008c8947 */ /* 0x008fec0003800000 */
.L_x_228:
[----:B-1----:R-:W-:Y:S02]  /*69d0*/  MOV R2, UR21 ;  /* 0x0000001500027c02 */ /* 0x002fe40008000f00 */
[----:B--2---:R-:W-:-:S07]  /*69e0*/  SHF.L.U32 R3, R0, 0x1f, RZ ;  /* 0x0000001f00037819 */ /* 0x004fce00000006ff */
.L_x_92:
[----:B-1----:R1:W2:Y:S02]  /*69f0*/  SYNCS.PHASECHK.TRANS64.TRYWAIT P0, [R2+URZ+0x48], R3 ;  /* 0x00004803020075a7 */ /* 0x0022a400080011ff */
[----:B--2---:R-:W-:Y:S05]  /*6a00*/  @!P0 NANOSLEEP.SYNCS 0x989680 ;  /* 0x009896800000895d */ /* 0x004fea0003900000 */
[----:B------:R-:W2:Y:S02]  /*6a10*/  @!P0 SYNCS.PHASECHK.TRANS64 P0, [R2+URZ+0x48], R3 ;  /* 0x00004803020085a7 */ /* 0x000ea400080010ff */
[----:B--2---:R-:W-:Y:S05]  /*6a20*/  @P0 EXIT ;  /* 0x000000000000094d */ /* 0x004fea0003800000 */
[----:B------:R-:W-:Y:S05]  /*6a30*/  BRA `(.L_x_92) ;  /* 0xfffffffc00ec7947 */ /* 0x000fea000383ffff */
.L_x_73:
[----:B------:R-:W-:-:S06]  /*6a40*/  UISETP.GE.AND UP0, UPT, UR18, 0x4, UPT ;  /* 0x000000041200788c */ /* 0x000fcc000bf06270 */
[----:B------:R-:W-:-:S13]  /*6a50*/  PLOP3.LUT P0, PT, PT, PT, UP0, 0x80, 0x8 ;  /* 0x000000000008781c */ /* 0x000fda0003f0f008 */
[----:B-1----:R-:W-:Y:S05]  /*6a60*/  @!P0 EXIT ;  /* 0x000000000000894d */ /* 0x002fea0003800000 */
[----:B------:R-:W1:Y:S08]  /*6a70*/  S2UR UR4, SR_CgaCtaId ;  /* 0x00000000000479c3 */ /* 0x000e700000008800 */
[----:B------:R-:W-:Y:S01]  /*6a80*/  BAR.SYNC.DEFER_BLOCKING 0x6, 0xa0 ;  /* 0x0182800000007b1d */ /* 0x000fe20000010000 */
[C---:B------:R-:W-:Y:S01]  /*6a90*/  IMAD.SHL.U32 R5, R184.reuse, 0x20, RZ ;  /* 0x00000020b8057824 */ /* 0x040fe200078e00ff */
[----:B------:R-:W-:Y:S01]  /*6aa0*/  LOP3.LUT R185, R184, 0x2, RZ, 0xc0, !PT ;  /* 0x00000002b8b97812 */ /* 0x000fe200078ec0ff */
[----:B------:R-:W-:-:S02]  /*6ab0*/  IMAD.SHL.U32 R188, R177, 0x400, RZ ;  /* 0x00000400b1bc7824 */ /* 0x000fc400078e00ff */
[----:B------:R-:W-:Y:S02]  /*6ac0*/  HFMA2 R186, -RZ, RZ, 0, 0 ;  /* 0x00000000ffba7431 */ /* 0x000fe400000001ff */
[C---:B------:R-:W-:Y:S01]  /*6ad0*/  IMAD.SHL.U32 R0, R184.reuse, 0x4, RZ ;  /* 0x00000004b8007824 */ /* 0x040fe200078e00ff */
[----:B------:R-:W-:Y:S01]  /*6ae0*/  UMOV UR44, 0x400 ;  /* 0x00000400002c7882 */ /* 0x000fe20000000000 */
[----:B------:R-:W2:Y:S01]  /*6af0*/  LDC.64 R174, c[0x0][0xcb0] ;  /* 0x00032c00ffae7b82 */ /* 0x000ea20000000a00 */
[C---:B------:R-:W-:Y:S01]  /*6b00*/  LOP3.LUT R7, R5.reuse, 0x320, RZ, 0xc0, !PT ;  /* 0x0000032005077812 */ /* 0x040fe200078ec0ff */
[C---:B------:R-:W-:Y:S01]  /*6b10*/  IMAD.U32 R2, R184.reuse, 0x10000, RZ ;  /* 0x00010000b8027824 */ /* 0x040fe200078e00ff */
[----:B------:R-:W-:Y:S01]  /*6b20*/  LOP3.LUT R5, R5, 0xc0, RZ, 0xc0, !PT ;  /* 0x000000c005057812 */ /* 0x000fe200078ec0ff */
[----:B------:R-:W-:Y:S01]  /*6b30*/  IMAD.MOV.U32 R183, RZ, RZ, RZ ;  /* 0x000000ffffb77224 */ /* 0x000fe200078e00ff */
[----:B------:R-:W-:Y:S01]  /*6b40*/  LOP3.LUT R188, R7, 0x400, R188, 0xf8, !PT ;  /* 0x0000040007bc7812 */ /* 0x000fe200078ef8bc */
[----:B------:R-:W-:Y:S01]  /*6b50*/  IMAD.MOV R185, RZ, RZ, -R185 ;  /* 0x000000ffffb97224 */ /* 0x000fe200078e0ab9 */
[----:B------:R-:W-:Y:S01]  /*6b60*/  LOP3.LUT R5, R5, 0x18, R0, 0xf8, !PT ;  /* 0x0000001805057812 */ /* 0x000fe200078ef800 */
[----:B------:R-:W3:Y:S01]  /*6b70*/  LDC.64 R172, c[0x0][0xca8] ;  /* 0x00032a00ffac7b82 */ /* 0x000ee20000000a00 */
[----:B------:R-:W-:Y:S01]  /*6b80*/  LOP3.LUT R184, R184, 0x4, RZ, 0xc0, !PT ;  /* 0x00000004b8b87812 */ /* 0x000fe200078ec0ff */
[----:B------:R-:W4:Y:S01]  /*6b90*/  LDCU UR63, c[0x0][0x370] ;  /* 0x00006e00ff3f77ac */ /* 0x000f220008000800 */
[----:B------:R-:W-:-:S02]  /*6ba0*/  LOP3.LUT R188, R188, R5, RZ, 0xfc, !PT ;  /* 0x00000005bcbc7212 */ /* 0x000fc400078efcff */
[----:B------:R-:W-:Y:S01]  /*6bb0*/  LOP3.LUT R2, R2, 0x200000, RZ, 0xc0, !PT ;  /* 0x0020000002027812 */ /* 0x000fe200078ec0ff */
[----:B------:R-:W2:Y:S01]  /*6bc0*/  LDCU.64 UR54, c[0x0][0x348] ;  /* 0x00006900ff3677ac */ /* 0x000ea20008000a00 */
[----:B------:R-:W-:Y:S01]  /*6bd0*/  IADD3 R187, PT, PT, -R184, 0x2, RZ ;  /* 0x00000002b8bb7810 */ /* 0x000fe20007ffe1ff */
[----:B------:R-:W-:Y:S01]  /*6be0*/  IMAD.MOV R184, RZ, RZ, -R184 ;  /* 0x000000ffffb87224 */ /* 0x000fe200078e0ab8 */
[----:B------:R-:W-:Y:S01]  /*6bf0*/  LOP3.LUT R189, R177, 0x3, RZ, 0xc0, !PT ;  /* 0x00000003b1bd7812 */ /* 0x000fe200078ec0ff */
[----:B-1----:R-:W-:Y:S01]  /*6c00*/  ULEA UR44, UR4, UR44, 0x18 ;  /* 0x0000002c042c7291 */ /* 0x002fe2000f8ec0ff */
[----:B------:R-:W-:Y:S01]  /*6c10*/  SHF.L.U32 R187, R187, 0x4, RZ ;  /* 0x00000004bbbb7819 */ /* 0x000fe200000006ff */
[----:B------:R-:W1:Y:S01]  /*6c20*/  LDCU.64 UR4, c[0x0][0xc90] ;  /* 0x00019200ff0477ac */ /* 0x000e620008000a00 */
[----:B------:R-:W2:Y:S06]  /*6c30*/  LDCU UR42, c[0x0][0xf0c] ;  /* 0x0001e180ff2a77ac */ /* 0x000eac0008000800 */
[----:B------:R-:W4:Y:S01]  /*6c40*/  LDS R3, [UR44+0xe0] ;  /* 0x0000e02cff037984 */ /* 0x000f220008000800 */
[----:B------:R-:W2:Y:S01]  /*6c50*/  LDCU UR38, c[0x0][0xf30] ;  /* 0x0001e600ff2677ac */ /* 0x000ea20008000800 */
[----:B------:R-:W2:Y:S01]  /*6c60*/  LDCU.64 UR60, c[0x0][0xc88] ;  /* 0x00019100ff3c77ac */ /* 0x000ea20008000a00 */
[----:B------:R-:W2:Y:S01]  /*6c70*/  LDCU.64 UR40, c[0x0][0xf28] ;  /* 0x0001e500ff2877ac */ /* 0x000ea20008000a00 */
[----:B-1----:R-:W-:Y:S01]  /*6c80*/  IMAD.U32 R191, RZ, RZ, UR4 ;  /* 0x00000004ffbf7e24 */ /* 0x002fe2000f8e00ff */
[----:B------:R-:W-:Y:S01]  /*6c90*/  UIADD3 UR4, UPT, UPT, UR44, 0x200, URZ ;  /* 0x000002002c047890 */ /* 0x000fe2000fffe0ff */
[----:B------:R-:W-:Y:S01]  /*6ca0*/  IMAD.U32 R190, RZ, RZ, UR5 ;  /* 0x00000005ffbe7e24 */ /* 0x000fe2000f8e00ff */
[----:B------:R-:W1:Y:S04]  /*6cb0*/  LDCU.128 UR56, c[0x0][0xf10] ;  /* 0x0001e200ff3877ac */ /* 0x000e680008000c00 */
[----:B------:R-:W-:Y:S01]  /*6cc0*/  IMAD.U32 R181, RZ, RZ, UR4 ;  /* 0x00000004ffb57e24 */ /* 0x000fe2000f8e00ff */
[----:B------:R-:W1:Y:S03]  /*6cd0*/  LDCU UR62, c[0x0][0x374] ;  /* 0x00006e80ff3e77ac */ /* 0x000e660008000800 */
[----:B------:R-:W-:Y:S01]  /*6ce0*/  IMAD R188, R188, 0x2, R181 ;  /* 0x00000002bcbc7824 */ /* 0x000fe200078e02b5 */
[----:B------:R-:W-:Y:S01]  /*6cf0*/  UMOV UR43, URZ ;  /* 0x000000ff002b7c82 */ /* 0x000fe20008000000 */
[----:B------:R-:W-:Y:S01]  /*6d00*/  UMOV UR53, URZ ;  /* 0x000000ff00357c82 */ /* 0x000fe20008000000 */
[----:B------:R-:W-:Y:S01]  /*6d10*/  UMOV UR46, URZ ;  /* 0x000000ff002e7c82 */ /* 0x000fe20008000000 */
[----:B-1234-:R-:W-:-:S07]  /*6d20*/  IADD3 R2, PT, PT, R3, R2, RZ ;  /* 0x0000000203027210 */ /* 0x01efce0007ffe0ff */
.L_x_184:
[C---:B------:R-:W-:Y:S02]  /*6d30*/  LEA R0, R183.reuse, UR44, 0x3 ;  /* 0x0000002cb7007c11 */ /* 0x040fe4000f8e18ff */
[----:B------:R-:W-:Y:S02]  /*6d40*/  SHF.L.U32 R3, R186, 0x1f, RZ ;  /* 0x0000001fba037819 */ /* 0x000fe400000006ff */
[----:B--2---:R-:W-:Y:S02]  /*6d50*/  LEA R5, R183, UR44, 0x4 ;  /* 0x0000002cb7057c11 */ /* 0x004fe4000f8e20ff */
[----:B------:R-:W1:Y:S02]  /*6d60*/  SYNCS.PHASECHK.TRANS64.TRYWAIT P0, [R0+URZ+0x60], R3 ;  /* 0x00006003000075a7 */ /* 0x000e6400080011ff */
[----:B-1-3--:R-:W-:Y:S05]  /*6d70*/  @!P0 BRA `(.L_x_93) ;  /* 0x000000cc00b88947 */ /* 0x00afea0003800000 */
.L_x_229:
[----:B------:R-:W-:Y:S01]  /*6d80*/  R2UR UR7, R192 ;  /* 0x00000000c00772ca */ /* 0x000fe200000e0000 */
[----:B------:R-:W2:Y:S01]  /*6d90*/  LDS.128 R4, [R5+0xc0] ;  /* 0x0000c00005047984 */ /* 0x000ea20000000c00 */
[----:B-1----:R-:W-:Y:S01]  /*6da0*/  VIADD R0, R0, 0x70 ;  /* 0x0000007000007836 */ /* 0x002fe20000000000 */
[----:B------:R-:W-:Y:S04]  /*6db0*/  UISETP.GE.AND UP0, UPT, UR39, 0x1, UPT ;  /* 0x000000012700788c */ /* 0x000fe8000bf06270 */
[----:B------:R-:W-:Y:S01]  /*6dc0*/  PRMT R0, RZ, 0x654, R0 ;  /* 0x00000654ff007816 */ /* 0x000fe20000000000 */
[----:B------:R-:W-:Y:S01]  /*6dd0*/  @!PT LDS RZ, [RZ] ;  /* 0x00000000fffff984 */ /* 0x000fe20000000800 */
[----:B------:R-:W-:Y:S01]  /*6de0*/  @!PT LDS RZ, [RZ] ;  /* 0x00000000fffff984 */ /* 0x000fe20000000800 */
[----:B------:R-:W-:Y:S01]  /*6df0*/  @!PT LDS RZ, [RZ] ;  /* 0x00000000fffff984 */ /* 0x000fe20000000800 */
[----:B------:R-:W-:Y:S01]  /*6e00*/  @!PT LDS RZ, [RZ] ;  /* 0x00000000fffff984 */ /* 0x000fe20000000800 */
[----:B------:R1:W-:Y:S06]  /*6e10*/  MEMBAR.ALL.CTA ;  /* 0x0000000000007992 */ /* 0x0003ec0000008000 */
[----:B-1----:R-:W1:Y:S02]  /*6e20*/  FENCE.VIEW.ASYNC.S ;  /* 0x00000000000073c6 */ /* 0x002e640000000000 */
[----:B-1----:R1:W-:Y:S01]  /*6e30*/  SYNCS.ARRIVE.TRANS64.RED.A1T0 RZ, [R0+URZ], RZ ;  /* 0x000000ff00ff79a7 */ /* 0x0023e200081004ff */
[----:B--2---:R-:W-:Y:S11]  /*6e40*/  LOP3.LUT P0, RZ, R6, 0x1, RZ, 0xc0, !PT ;  /* 0x0000000106ff7812 */ /* 0x004ff6000780c0ff */
[----:B------:R-:W-:Y:S02]  /*6e50*/  @!UPT UIADD3 URZ, UPT, UPT, URZ, URZ, URZ ;  /* 0x000000fffffff290 */ /* 0x000fe4000fffe0ff */
[----:B------:R-:W-:Y:S01]  /*6e60*/  VOTEU.ANY UP1, P0 ;  /* 0x0000000000ff7886 */ /* 0x000fe20000020100 */
[----:B------:R-:W-:Y:S01]  /*6e70*/  PLOP3.LUT P0, PT, PT, PT, UP1, 0x80, 0x8 ;  /* 0x000000000008781c */ /* 0x000fe20003f0f018 */
[----:B------:R-:W-:Y:S06]  /*6e80*/  UP2UR UR4, UPR, URZ, 0x2 ;  /* 0x00000002ff047883 */ /* 0x000fec0008000000 */
[----:B------:R-:W-:Y:S06]  /*6e90*/  IMAD.U32 R193, RZ, RZ, UR4 ;  /* 0x00000004ffc17e24 */ /* 0x000fec000f8e00ff */
[----:B------:R-:W-:Y:S02]  /*6ea0*/  @P0 SHF.R.U32.HI R3, RZ, 0x10, R5 ;  /* 0x00000010ff030819 */ /* 0x000fe40000011605 */
[----:B------:R-:W-:Y:S02]  /*6eb0*/  @P0 MOV R8, R4 ;  /* 0x0000000400080202 */ /* 0x000fe40000000f00 */
[----:B------:R-:W-:Y:S02]  /*6ec0*/  @P0 R2UR UR4, R3 ;  /* 0x00000000030402ca */ /* 0x000fe400000e0000 */
[----:B------:R-:W-:Y:S02]  /*6ed0*/  @P0 LOP3.LUT R4, R5, 0xffff, RZ, 0xc0, !PT ;  /* 0x0000ffff05040812 */ /* 0x000fe400078ec0ff */
[----:B------:R-:W-:Y:S02]  /*6ee0*/  @P0 R2UR UR6, R8 ;  /* 0x00000000080602ca */ /* 0x000fe400000e0000 */
[----:B------:R-:W-:Y:S07]  /*6ef0*/  @P0 R2UR UR5, R4 ;  /* 0x00000000040502ca */ /* 0x000fee00000e0000 */
[----:B------:R-:W-:Y:S02]  /*6f00*/  @UP1 UMOV UR7, UR4 ;  /* 0x0000000400071c82 */ /* 0x000fe40008000000 */
[----:B------:R-:W-:Y:S02]  /*6f10*/  IMAD.U32 R192, RZ, RZ, UR7 ;  /* 0x00000007ffc07e24 */ /* 0x000fe4000f8e00ff */
[----:B------:R-:W-:Y:S02]  /*6f20*/  @UP1 UMOV UR37, UR6 ;  /* 0x0000000600251c82 */ /* 0x000fe40008000000 */
[----:B------:R-:W-:Y:S01]  /*6f30*/  @UP1 UMOV UR36, UR5 ;  /* 0x0000000500241c82 */ /* 0x000fe20008000000 */
[----:B-1----:R-:W-:Y:S05]  /*6f40*/  BRA.U !UP0, `(.L_x_94) ;  /* 0x0000000108cc7547 */ /* 0x002fea000b800000 */
[----:B------:R-:W1:Y:S01]  /*6f50*/  LDCU UR12, c[0x0][0xf20] ;  /* 0x0001e400ff0c77ac */ /* 0x000e620008000800 */
[----:B------:R-:W-:Y:S02]  /*6f60*/  UIMAD.WIDE.U32 UR4, UR62, UR59, URZ ;  /* 0x0000003b3e0472a5 */ /* 0x000fe4000f8e00ff */
[----:B------:R-:W-:Y:S02]  /*6f70*/  UIMAD.WIDE.U32 UR6, UR63, UR56, URZ ;  /* 0x000000383f0672a5 */ /* 0x000fe4000f8e00ff */
[----:B------:R-:W-:Y:S02]  /*6f80*/  UISETP.NE.AND UP0, UPT, UR58, 0x1, UPT ;  /* 0x000000013a00788c */ /* 0x000fe4000bf05270 */
[----:B------:R-:W-:Y:S02]  /*6f90*/  UIMAD.WIDE.U32 UR8, UR36, UR59, URZ ;  /* 0x0000003b240872a5 */ /* 0x000fe4000f8e00ff */
[----:B------:R-:W-:Y:S02]  /*6fa0*/  UISETP.NE.AND UP1, UPT, UR42, 0x1, UPT ;  /* 0x000000012a00788c */ /* 0x000fe4000bf25270 */
[----:B------:R-:W-:Y:S02]  /*6fb0*/  UIMAD.WIDE.U32 UR10, UR37, UR56, URZ ;  /* 0x00000038250a72a5 */ /* 0x000fe4000f8e00ff */
[----:B------:R-:W-:Y:S01]  /*6fc0*/  UISETP.NE.AND UP2, UPT, UR39, 0x1, UPT ;  /* 0x000000012700788c */ /* 0x000fe2000bf45270 */
[----:B------:R-:W-:Y:S02]  /*6fd0*/  UMOV UR4, UR5 ;  /* 0x0000000500047c82 */ /* 0x000fe40008000000 */
[----:B-1----:R-:W-:Y:S03]  /*6fe0*/  USHF.R.U32.HI UR5, URZ, UR12, UR4 ;  /* 0x0000000cff057299 */ /* 0x002fe60008011604 */
[----:B------:R-:W-:Y:S02]  /*6ff0*/  UMOV UR4, UR7 ;  /* 0x0000000700047c82 */ /* 0x000fe40008000000 */
[----:B------:R-:W-:Y:S02]  /*7000*/  USHF.R.U32.HI UR7, URZ, UR57, UR4 ;  /* 0x00000039ff077299 */ /* 0x000fe40008011604 */
[----:B------:R-:W-:Y:S02]  /*7010*/  USEL UR4, UR62, UR5, !UP0 ;  /* 0x000000053e047287 */ /* 0x000fe4000c000000 */
[----:B------:R-:W-:Y:S01]  /*7020*/  USEL UR7, UR63, UR7, !UP1 ;  /* 0x000000073f077287 */ /* 0x000fe2000c800000 */
[----:B------:R-:W-:Y:S01]  /*7030*/  UMOV UR5, UR9 ;  /* 0x0000000900057c82 */ /* 0x000fe20008000000 */
[----:B------:R-:W-:Y:S02]  /*7040*/  UIMAD.WIDE.U32 UR8, UR4, UR40, URZ ;  /* 0x00000028040872a5 */ /* 0x000fe4000f8e00ff */
[----:B------:R-:W-:Y:S03]  /*7050*/  USHF.R.U32.HI UR6, URZ, UR12, UR5 ;  /* 0x0000000cff067299 */ /* 0x000fe60008011605 */
[----:B------:R-:W-:Y:S01]  /*7060*/  UMOV UR5, UR11 ;  /* 0x0000000b00057c82 */ /* 0x000fe20008000000 */
[----:B------:R-:W-:Y:S02]  /*7070*/  UIMAD.WIDE.U32 UR10, UR7, UR40, URZ ;  /* 0x00000028070a72a5 */ /* 0x000fe4000f8e00ff */
[----:B------:R-:W-:Y:S02]  /*7080*/  USEL UR6, UR36, UR6, !UP0 ;  /* 0x0000000624067287 */ /* 0x000fe4000c000000 */
[----:B------:R-:W-:Y:S01]  /*7090*/  USHF.R.U32.HI UR5, URZ, UR57, UR5 ;  /* 0x00000039ff057299 */ /* 0x000fe20008011605 */
[----:B------:R-:W-:Y:S02]  /*70a0*/  UMOV UR8, UR9 ;  /* 0x0000000900087c82 */ /* 0x000fe40008000000 */
[----:B------:R-:W-:Y:S01]  /*70b0*/  UMOV UR10, UR11 ;  /* 0x0000000b000a7c82 */ /* 0x000fe20008000000 */
[----:B------:R-:W-:Y:S02]  /*70c0*/  @UP2 USHF.R.U32.HI UR4, URZ, UR41, UR8 ;  /* 0x00000029ff042299 */ /* 0x000fe40008011608 */
[----:B------:R-:W-:Y:S02]  /*70d0*/  @UP2 USHF.R.U32.HI UR7, URZ, UR41, UR10 ;  /* 0x00000029ff072299 */ /* 0x000fe4000801160a */
[----:B------:R-:W-:Y:S02]  /*70e0*/  UIMAD UR4, UR39, UR4, URZ ;  /* 0x00000004270472a4 */ /* 0x000fe4000f8e02ff */
[----:B------:R-:W-:Y:S02]  /*70f0*/  UIMAD.WIDE.U32 UR10, UR6, UR40, URZ ;  /* 0x00000028060a72a5 */ /* 0x000fe4000f8e00ff */
[----:B------:R-:W-:Y:S02]  /*7100*/  USEL UR5, UR37, UR5, !UP1 ;  /* 0x0000000525057287 */ /* 0x000fe4000c800000 */
[----:B------:R-:W-:Y:S02]  /*7110*/  UIMAD UR8, UR39, UR7, URZ ;  /* 0x00000007270872a4 */ /* 0x000fe4000f8e02ff */
[----:B------:R-:W-:Y:S03]  /*7120*/  UISETP.GE.AND UP0, UPT, UR6, UR4, UPT ;  /* 0x000000040600728c */ /* 0x000fe6000bf06270 */
[----:B------:R-:W-:Y:S01]  /*7130*/  UMOV UR4, UR11 ;  /* 0x0000000b00047c82 */ /* 0x000fe20008000000 */
[----:B------:R-:W-:Y:S02]  /*7140*/  UISETP.GE.OR UP0, UPT, UR5, UR8, UP0 ;  /* 0x000000080500728c */ /* 0x000fe40008706670 */
[----:B------:R-:W-:Y:S02]  /*7150*/  USHF.R.U32.HI UR4, URZ, UR41, UR4 ;  /* 0x00000029ff047299 */ /* 0x000fe40008011604 */
[----:B------:R-:W-:Y:S02]  /*7160*/  UIMAD.WIDE.U32 UR8, UR5, UR40, URZ ;  /* 0x00000028050872a5 */ /* 0x000fe4000f8e00ff */
[----:B------:R-:W-:Y:S02]  /*7170*/  USEL UR11, UR6, UR4, !UP2 ;  /* 0x00000004060b7287 */ /* 0x000fe4000d000000 */
[----:B------:R-:W-:Y:S02]  /*7180*/  UIADD3 UR8, UPT, UPT, -UR5, URZ, URZ ;  /* 0x000000ff05087290 */ /* 0x000fe4000fffe1ff */
[----:B------:R-:W-:Y:S01]  /*7190*/  UIADD3 UR10, UPT, UPT, -UR11, URZ, URZ ;  /* 0x000000ff0b0a7290 */ /* 0x000fe2000fffe1ff */
[----:B------:R-:W-:Y:S01]  /*71a0*/  @!UP0 UMOV UR4, UR9 ;  /* 0x0000000900048c82 */ /* 0x000fe20008000000 */
[----:B------:R-:W-:Y:S02]  /*71b0*/  UIADD3 UR9, UPT, UPT, -UR6, URZ, URZ ;  /* 0x000000ff06097290 */ /* 0x000fe4000fffe1ff */
[----:B------:R-:W-:Y:S02]  /*71c0*/  @!UP0 USHF.R.U32.HI UR4, URZ, UR41, UR4 ;  /* 0x00000029ff048299 */ /* 0x000fe40008011604 */
[----:B------:R-:W-:Y:S02]  /*71d0*/  UIMAD UR10, UR39, UR10, UR6 ;  /* 0x0000000a270a72a4 */ /* 0x000fe4000f8e0206 */
[----:B------:R-:W-:Y:S04]  /*71e0*/  @!UP0 USEL UR4, UR5, UR4, !UP2 ;  /* 0x0000000405048287 */ /* 0x000fe8000d000000 */
[----:B------:R-:W-:Y:S02]  /*71f0*/  @!UP0 UIMAD UR10, UR7, UR10, UR4 ;  /* 0x0000000a070a82a4 */ /* 0x000fe4000f8e0204 */
[----:B------:R-:W-:Y:S02]  /*7200*/  @!UP0 UIADD3 UR11, UPT, UPT, UR11, -UR4, URZ ;  /* 0x800000040b0b8290 */ /* 0x000fe4000fffe0ff */
[----:B------:R-:W-:Y:S02]  /*7210*/  UIMAD UR7, UR42, UR8, UR37 ;  /* 0x000000082a0772a4 */ /* 0x000fe4000f8e0225 */
[----:B------:R-:W-:Y:S02]  /*7220*/  @!UP0 UIMAD UR6, UR11, UR39, UR5 ;  /* 0x000000270b0682a4 */ /* 0x000fe4000f8e0205 */
[----:B------:R-:W-:Y:S01]  /*7230*/  UIMAD UR4, UR58, UR9, UR36 ;  /* 0x000000093a0472a4 */ /* 0x000fe2000f8e0224 */
[----:B------:R-:W-:Y:S02]  /*7240*/  @!UP0 UMOV UR5, UR10 ;  /* 0x0000000a00058c82 */ /* 0x000fe40008000000 */
[----:B------:R-:W-:Y:S02]  /*7250*/  UIMAD UR37, UR5, UR42, UR7 ;  /* 0x0000002a052572a4 */ /* 0x000fe4000f8e0207 */
[----:B------:R-:W-:Y:S11]  /*7260*/  UIMAD UR36, UR6, UR58, UR4 ;  /* 0x0000003a062472a4 */ /* 0x000ff6000f8e0204 */
[----:B------:R-:W-:Y:S01]  /*7270*/  @!UPT UIADD3 URZ, UPT, UPT, URZ, URZ, URZ ;  /* 0x000000fffffff290 */ /* 0x000fe2000fffe0ff */
.L_x_94:
[----:B------:R-:W-:Y:S01]  /*7280*/  UISETP.NE.AND UP0, UPT, UR38, 0x1, UPT ;  /* 0x000000012600788c */ /* 0x000fe2000bf05270 */
[----:B------:R-:W-:Y:S01]  /*7290*/  LOP3.LUT P0, RZ, R181, 0x1b0, RZ, 0xc0, !PT ;  /* 0x000001b0b5ff7812 */ /* 0x000fe2000780c0ff */
[----:B------:R-:W-:Y:S01]  /*72a0*/  USHF.L.U32 UR50, UR20, 0x7, URZ ;  /* 0x0000000714327899 */ /* 0x000fe200080006ff */
[----:B------:R-:W-:Y:S01]  /*72b0*/  BSSY.RECONVERGENT B6, `(.L_x_95) ;  /* 0x0000034000067945 */ /* 0x000fe20003800200 */
[----:B------:R-:W-:Y:S01]  /*72c0*/  USHF.L.U32 UR47, UR27, 0x8, URZ ;  /* 0x000000081b2f7899 */ /* 0x000fe200080006ff */
[----:B------:R-:W-:Y:S06]  /*72d0*/  IADD3 R183, PT, PT, R183, 0x1, RZ ;  /* 0x00000001b7b77810 */ /* 0x000fec0007ffe0ff */
[----:B------:R-:W1:Y:S01]  /*72e0*/  @!UP0 LDCU.128 UR12, c[0x0][0xf10] ;  /* 0x0001e200ff0c87ac */ /* 0x000e620008000c00 */
[----:B------:R-:W2:Y:S01]  /*72f0*/  @!UP0 LDCU UR5, c[0x0][0xf0c] ;  /* 0x0001e180ff0587ac */ /* 0x000ea20008000800 */
[----:B------:R-:W3:Y:S01]  /*7300*/  @!UP0 LDCU UR10, c[0x0][0xf20] ;  /* 0x0001e400ff0a87ac */ /* 0x000ee20008000800 */
[----:B-1----:R-:W-:Y:S02]  /*7310*/  UIMAD.WIDE.U32 UR8, UR37, UR12, URZ ;  /* 0x0000000c250872a5 */ /* 0x002fe4000f8e00ff */
[----:B------:R-:W-:Y:S02]  /*7320*/  UIMAD.WIDE.U32 UR6, UR36, UR15, URZ ;  /* 0x0000000f240672a5 */ /* 0x000fe4000f8e00ff */
[----:B------:R-:W-:Y:S03]  /*7330*/  @!UP0 UISETP.NE.AND UP1, UPT, UR14, 0x1, UPT ;  /* 0x000000010e00888c */ /* 0x000fe6000bf25270 */
[----:B------:R-:W-:Y:S01]  /*7340*/  @!UP0 UMOV UR4, UR9 ;  /* 0x0000000900048c82 */ /* 0x000fe20008000000 */
[----:B--2---:R-:W-:Y:S02]  /*7350*/  @!UP0 UISETP.NE.AND UP2, UPT, UR5, 0x1, UPT ;  /* 0x000000010500888c */ /* 0x004fe4000bf45270 */
[----:B------:R-:W-:Y:S01]  /*7360*/  @!UP0 USHF.R.U32.HI UR4, URZ, UR13, UR4 ;  /* 0x0000000dff048299 */ /* 0x000fe20008011604 */
[----:B------:R-:W-:Y:S02]  /*7370*/  @!UP0 UMOV UR6, UR7 ;  /* 0x0000000700068c82 */ /* 0x000fe40008000000 */
[----:B---3--:R-:W-:Y:S02]  /*7380*/  @!UP0 USHF.R.U32.HI UR6, URZ, UR10, UR6 ;  /* 0x0000000aff068299 */ /* 0x008fe40008011606 */
[----:B------:R-:W-:Y:S02]  /*7390*/  @!UP0 USEL UR7, UR37, UR4, !UP2 ;  /* 0x0000000425078287 */ /* 0x000fe4000d000000 */
[----:B------:R-:W-:Y:S04]  /*73a0*/  @!UP0 USEL UR6, UR36, UR6, !UP1 ;  /* 0x0000000624068287 */ /* 0x000fe8000c800000 */
[----:B------:R-:W-:Y:S02]  /*73b0*/  @!UP0 UIADD3 UR4, UPT, UPT, -UR7, UR6, URZ ;  /* 0x0000000607048290 */ /* 0x000fe4000fffe1ff */
[----:B------:R-:W-:Y:S02]  /*73c0*/  @!UP0 UIADD3 UR6, UPT, UPT, UR7, -UR6, URZ ;  /* 0x8000000607068290 */ /* 0x000fe4000fffe0ff */
[----:B------:R-:W-:Y:S02]  /*73d0*/  @!UP0 UIMAD UR37, UR4, UR5, UR37 ;  /* 0x00000005042582a4 */ /* 0x000fe4000f8e0225 */
[----:B------:R-:W-:Y:S01]  /*73e0*/  @!UP0 UIMAD UR36, UR6, UR14, UR36 ;  /* 0x0000000e062482a4 */ /* 0x000fe2000f8e0224 */
[----:B------:R-:W-:Y:S11]  /*73f0*/  @!P0 BRA `(.L_x_96) ;  /* 0x00000000007c8947 */ /* 0x000ff60003800000 */
[----:B------:R-:W1:Y:S01]  /*7400*/  LDCU.64 UR8, c[0x4][0x80] ;  /* 0x01001000ff0877ac */ /* 0x000e620008000a00 */
[----:B------:R-:W-:Y:S01]  /*7410*/  MOV R16, 0x0 ;  /* 0x0000000000107802 */ /* 0x000fe20000000f00 */
[----:B------:R-:W-:Y:S02]  /*7420*/  HFMA2 R12, -RZ, RZ, 0, 5.9604644775390625e-08 ;  /* 0x00000001ff0c7431 */ /* 0x000fe400000001ff */
[----:B------:R-:W-:Y:S01]  /*7430*/  IMAD.MOV.U32 R8, RZ, RZ, 0x70 ;  /* 0x00000070ff087424 */ /* 0x000fe200078e00ff */
[----:B------:R2:W3:Y:S01]  /*7440*/  LDC.64 R14, c[0x4][R16] ;  /* 0x01000000100e7b82 */ /* 0x0004e20000000a00 */
[----:B------:R-:W4:Y:S01]  /*7450*/  LDCU.64 UR6, c[0x4][0x88] ;  /* 0x01001100ff0677ac */ /* 0x000f220008000a00 */
[----:B------:R-:W-:Y:S01]  /*7460*/  IMAD.MOV.U32 R13, RZ, RZ, RZ ;  /* 0x000000ffff0d7224 */ /* 0x000fe200078e00ff */
[----:B------:R-:W2:Y:S01]  /*7470*/  LDCU.64 UR4, c[0x4][0x8] ;  /* 0x01000100ff0477ac */ /* 0x000ea20008000a00 */
[----:B-1----:R-:W-:Y:S01]  /*7480*/  MOV R5, UR9 ;  /* 0x0000000900057c02 */ /* 0x002fe20008000f00 */
[----:B------:R-:W-:Y:S01]  /*7490*/  IMAD.U32 R4, RZ, RZ, UR8 ;  /* 0x00000008ff047e24 */ /* 0x000fe2000f8e00ff */
[----:B----4-:R-:W-:Y:S01]  /*74a0*/  MOV R7, UR7 ;  /* 0x0000000700077c02 */ /* 0x010fe20008000f00 */
[----:B------:R-:W-:Y:S01]  /*74b0*/  IMAD.U32 R6, RZ, RZ, UR6 ;  /* 0x00000006ff067e24 */ /* 0x000fe2000f8e00ff */
[----:B--2---:R-:W-:Y:S01]  /*74c0*/  MOV R11, UR5 ;  /* 0x00000005000b7c02 */ /* 0x004fe20008000f00 */
[----:B------:R-:W-:Y:S02]  /*74d0*/  IMAD.U32 R10, RZ, RZ, UR4 ;  /* 0x00000004ff0a7e24 */ /* 0x000fe4000f8e00ff */
[----:B------:R-:W-:Y:S07]  /*74e0*/  LEPC R20, `(.L_x_97) ;  /* 0x000000001014794e */ /* 0x000fee0000000000 */
[----:B---3-5:R-:W-:Y:S05]  /*74f0*/  CALL.ABS.NOINC R14 ;  /* 0x000000000e007343 */ /* 0x028fea0003c00000 */
.L_x_97:
[----:B------:R-:W1:Y:S01]  /*7500*/  LDCU.64 UR8, c[0x4][0x80] ;  /* 0x01001000ff0877ac */ /* 0x000e620008000a00 */
[----:B------:R-:W2:Y:S01]  /*7510*/  LDC.64 R16, c[0x4][R16] ;  /* 0x0100000010107b82 */ /* 0x000ea20000000a00 */
[----:B------:R-:W-:Y:S02]  /*7520*/  HFMA2 R12, -RZ, RZ, 0, 5.9604644775390625e-08 ;  /* 0x00000001ff0c7431 */ /* 0x000fe400000001ff */
[----:B------:R-:W-:Y:S02]  /*7530*/  IMAD.MOV.U32 R8, RZ, RZ, 0x70 ;  /* 0x00000070ff087424 */ /* 0x000fe400078e00ff */
[----:B------:R-:W-:Y:S01]  /*7540*/  IMAD.MOV.U32 R13, RZ, RZ, RZ ;  /* 0x000000ffff0d7224 */ /* 0x000fe200078e00ff */
[----:B------:R-:W3:Y:S01]  /*7550*/  LDCU.64 UR6, c[0x4][0x88] ;  /* 0x01001100ff0677ac */ /* 0x000ee20008000a00 */
[----:B------:R-:W4:Y:S01]  /*7560*/  LDCU.64 UR4, c[0x4][0x8] ;  /* 0x01000100ff0477ac */ /* 0x000f220008000a00 */
[----:B-1----:R-:W-:Y:S02]  /*7570*/  MOV R4, UR8 ;  /* 0x0000000800047c02 */ /* 0x002fe40008000f00 */
[----:B------:R-:W-:Y:S02]  /*7580*/  MOV R5, UR9 ;  /* 0x0000000900057c02 */ /* 0x000fe40008000f00 */
[----:B---3--:R-:W-:Y:S01]  /*7590*/  MOV R7, UR7 ;  /* 0x0000000700077c02 */ /* 0x008fe20008000f00 */
[----:B------:R-:W-:Y:S01]  /*75a0*/  IMAD.U32 R6, RZ, RZ, UR6 ;  /* 0x00000006ff067e24 */ /* 0x000fe2000f8e00ff */
[----:B----4-:R-:W-:Y:S01]  /*75b0*/  MOV R11, UR5 ;  /* 0x00000005000b7c02 */ /* 0x010fe20008000f00 */
[----:B------:R-:W-:Y:S02]  /*75c0*/  IMAD.U32 R10, RZ, RZ, UR4 ;  /* 0x00000004ff0a7e24 */ /* 0x000fe4000f8e00ff */
[----:B------:R-:W-:Y:S07]  /*75d0*/  LEPC R20, `(.L_x_96) ;  /* 0x000000001014794e */ /* 0x000fee0000000000 */
[----:B--2---:R-:W-:Y:S05]  /*75e0*/  CALL.ABS.NOINC R16 ;  /* 0x0000000010007343 */ /* 0x004fea0003c00000 */
.L_x_96:
[----:B------:R-:W-:Y:S05]  /*75f0*/  BSYNC.RECONVERGENT B6 ;  /* 0x0000000000067941 */ /* 0x000fea0003800200 */
.L_x_95:
[----:B------:R-:W-:Y:S02]  /*7600*/  R2UR UR6, R180 ;  /* 0x00000000b40672ca */ /* 0x000fe400000e0000 */
[----:B------:R-:W-:Y:S02]  /*7610*/  R2UR UR5, R191 ;  /* 0x00000000bf0572ca */ /* 0x000fe400000e0000 */
[----:B------:R-:W-:Y:S02]  /*7620*/  R2UR UR4, R190 ;  /* 0x00000000be0472ca */ /* 0x000fe400000e0000 */
[----:B------:R-:W-:Y:S02]  /*7630*/  ISETP.NE.U32.AND P4, PT, R174, RZ, PT ;  /* 0x000000ffae00720c */ /* 0x000fe40003f85070 */
[----:B------:R-:W-:Y:S02]  /*7640*/  ISETP.NE.U32.AND P2, PT, RZ, UR60, PT ;  /* 0x0000003cff007c0c */ /* 0x000fe4000bf45070 */
[----:B------:R-:W-:Y:S02]  /*7650*/  ISETP.NE.AND.EX P4, PT, R175, RZ, PT, P4 ;  /* 0x000000ffaf00720c */ /* 0x000fe40003f85340 */
[----:B------:R-:W-:Y:S01]  /*7660*/  ISETP.NE.AND.EX P2, PT, RZ, UR61, PT, P2 ;  /* 0x0000003dff007c0c */ /* 0x000fe2000bf45320 */
[----:B------:R-:W-:Y:S02]  /*7670*/  UISETP.NE.AND UP2, UPT, UR6, URZ, UPT ;  /* 0x000000ff0600728c */ /* 0x000fe4000bf45270 */
[----:B------:R-:W-:Y:S04]  /*7680*/  UISETP.NE.U32.AND UP0, UPT, UR5, URZ, UPT ;  /* 0x000000ff0500728c */ /* 0x000fe8000bf05070 */
[----:B------:R-:W-:Y:S01]  /*7690*/  UISETP.NE.AND.EX UP1, UPT, UR4, URZ, UPT, UP0 ;  /* 0x000000ff0400728c */ /* 0x000fe2000bf25300 */
[----:B------:R-:W-:Y:S01]  /*76a0*/  PLOP3.LUT P1, PT, PT, PT, UP2, 0x80, 0x8 ;  /* 0x000000000008781c */ /* 0x000fe20003f2f028 */
[----:B------:R-:W-:Y:S03]  /*76b0*/  UPLOP3.LUT UP0, UPT, UPT, UPT, UPT, 0x40, 0x4 ;  /* 0x000000000004789c */ /* 0x000fe60003f0e870 */
[----:B------:R-:W-:Y:S06]  /*76c0*/  @UP2 UPLOP3.LUT UP0, UPT, UPT, UPT, UP1, 0x80, 0x8 ;  /* 0x000000000008289c */ /* 0x000fec0003f0f010 */
[----:B------:R-:W-:Y:S01]  /*76d0*/  PLOP3.LUT P0, PT, PT, PT, UP0, 0x80, 0x8 ;  /* 0x000000000008781c */ /* 0x000fe20003f0f008 */
[----:B------:R-:W-:Y:S01]  /*76e0*/  @!UPT UIADD3 URZ, UPT, UPT, URZ, URZ, URZ ;  /* 0x000000fffffff290 */ /* 0x000fe2000fffe0ff */
[----:B------:R-:W-:Y:S11]  /*76f0*/  BRA.U !UP1, `(.L_x_98) ;  /* 0x0000000109407547 */ /* 0x000ff6000b800000 */
[----:B------:R-:W-:Y:S01]  /*7700*/  UISETP.NE.U32.AND UP0, UPT, UR60, URZ, UPT ;  /* 0x000000ff3c00728c */ /* 0x000fe2000bf05070 */
[----:B------:R-:W-:Y:S01]  /*7710*/  R2UR UR6, R191 ;  /* 0x00000000bf0672ca */ /* 0x000fe200000e0000 */
[----:B------:R-:W1:Y:S01]  /*7720*/  LDCU.64 UR8, c[0x0][0x358] ;  /* 0x00006b00ff0877ac */ /* 0x000e620008000a00 */
[----:B------:R-:W-:Y:S02]  /*7730*/  HFMA2 R176, -RZ, RZ, 0, 5.9604644775390625e-08 ;  /* 0x00000001ffb07431 */ /* 0x000fe400000001ff */
[----:B------:R-:W-:Y:S01]  /*7740*/  IMAD.MOV.U32 R0, RZ, RZ, 0x1 ;  /* 0x00000001ff007424 */ /* 0x000fe200078e00ff */
[----:B------:R-:W-:Y:S06]  /*7750*/  UISETP.NE.AND.EX UP0, UPT, UR61, URZ, UPT, UP0 ;  /* 0x000000ff3d00728c */ /* 0x000fec000bf05300 */
[----:B------:R-:W-:Y:S05]  /*7760*/  PLOP3.LUT P3, PT, PT, PT, UP0, 0x80, 0x8 ;  /* 0x000000000008781c */ /* 0x000fea0003f6f008 */
[----:B------:R-:W2:Y:S01]  /*7770*/  @UP0 LDCU.64 UR4, c[0x0][0xc88] ;  /* 0x00019100ff0407ac */ /* 0x000ea20008000a00 */
[----:B------:R-:W-:Y:S07]  /*7780*/  @UP0 UIMAD UR6, UR52, UR6, URZ ;  /* 0x00000006340602a4 */ /* 0x000fee000f8e02ff */
[----:B------:R-:W-:Y:S01]  /*7790*/  @!P3 PRMT R176, R0, 0x7610, R176 ;  /* 0x0000761000b0b816 */ /* 0x000fe200000000b0 */
[----:B--2---:R-:W-:Y:S06]  /*77a0*/  @UP0 UIMAD.WIDE UR4, UR6, 0x4, UR4 ;  /* 0x00000004060408a5 */ /* 0x004fec000f8e0204 */
[----:B------:R-:W-:Y:S02]  /*77b0*/  IMAD.U32 R4, RZ, RZ, UR4 ;  /* 0x00000004ff047e24 */ /* 0x000fe4000f8e00ff */
[----:B------:R-:W-:Y:S03]  /*77c0*/  IMAD.U32 R5, RZ, RZ, UR5 ;  /* 0x00000005ff057e24 */ /* 0x000fe6000f8e00ff */
[----:B------:R-:W2:Y:S02]  /*77d0*/  @!UP0 LDCU UR4, c[0x0][0xc80] ;  /* 0x00019000ff0487ac */ /* 0x000ea40008000800 */
[----:B-1---5:R1:W5:Y:S02]  /*77e0*/  @P3 LDG.E R133, desc[UR8][R4.64] ;  /* 0x0000000804853981 */ /* 0x022364000c1e1900 */
[----:B-12---:R-:W-:Y:S02]  /*77f0*/  @!P3 MOV R133, UR4 ;  /* 0x000000040085bc02 */ /* 0x006fe40008000f00 */
.L_x_98:
[----:B------:R-:W-:Y:S05]  /*7800*/  @!P4 BRA `(.L_x_99) ;  /* 0x000000000024c947 */ /* 0x000fea0003800000 */
[----:B------:R-:W-:Y:S01]  /*7810*/  ISETP.NE.U32.AND P3, PT, R172, RZ, PT ;  /* 0x000000ffac00720c */ /* 0x000fe20003f65070 */
[----:B------:R-:W1:Y:S03]  /*7820*/  LDCU.64 UR4, c[0x0][0x358] ;  /* 0x00006b00ff0477ac */ /* 0x000e660008000a00 */
[----:B------:R-:W-:Y:S11]  /*7830*/  ISETP.NE.AND.EX P3, PT, R173, RZ, PT, P3 ;  /* 0x000000ffad00720c */ /* 0x000ff60003f65330 */
[----:B------:R-:W-:Y:S02]  /*7840*/  @!UPT UIADD3 URZ, UPT, UPT, URZ, URZ, URZ ;  /* 0x000000fffffff290 */ /* 0x000fe4000fffe0ff */
[----:B------:R-:W2:Y:S01]  /*7850*/  @P3 LDC.64 R4, c[0x0][0xca8] ;  /* 0x00032a00ff043b82 */ /* 0x000ea20000000a00 */
[----:B------:R-:W-:Y:S04]  /*7860*/  @P3 IMAD R0, R174, UR52, RZ ;  /* 0x00000034ae003c24 */ /* 0x000fe8000f8e02ff */
[----:B--2---:R-:W-:Y:S05]  /*7870*/  @P3 IMAD.WIDE R4, R0, 0x4, R4 ;  /* 0x0000000400043825 */ /* 0x004fea00078e0204 */
[----:B-1---5:R1:W5:Y:S02]  /*7880*/  @P3 LDG.E R130, desc[UR4][R4.64] ;  /* 0x0000000404823981 */ /* 0x022364000c1e1900 */
[----:B-1----:R-:W2:Y:S02]  /*7890*/  @!P3 LDC R130, c[0x0][0xca0] ;  /* 0x00032800ff82bb82 */ /* 0x002ea40000000800 */
.L_x_99:
[----:B-----5:R-:W-:Y:S01]  /*78a0*/  FSETP.NEU.AND P3, PT, R133, RZ, PT ;  /* 0x000000ff8500720b */ /* 0x020fe20003f6d000 */
[----:B------:R-:W-:Y:S01]  /*78b0*/  IMAD.U32 R3, RZ, RZ, UR43 ;  /* 0x0000002bff037e24 */ /* 0x000fe2000f8e00ff */
[----:B------:R-:W-:Y:S01]  /*78c0*/  SEL R5, RZ, 0xffffffff, P2 ;  /* 0xffffffffff057807 */ /* 0x000fe20001000000 */
[----:B------:R-:W-:Y:S01]  /*78d0*/  IMAD.SHL.U32 R197, R185, 0x10, RZ ;  /* 0x00000010b9c57824 */ /* 0x000fe200078e00ff */
[----:B------:R-:W-:Y:S01]  /*78e0*/  @P1 LOP3.LUT P2, RZ, R176, 0xff, RZ, 0xc0, !PT ;  /* 0x000000ffb0ff1812 */ /* 0x000fe2000784c0ff */
[----:B------:R-:W-:Y:S01]  /*78f0*/  IMAD R131, R3, 0xc0, R2 ;  /* 0x000000c003837824 */ /* 0x000fe200078e0202 */
[----:B------:R-:W-:Y:S01]  /*7900*/  @P1 SEL R0, RZ, 0xffffffff, P3 ;  /* 0xffffffffff001807 */ /* 0x000fe20001800000 */
[----:B------:R-:W-:Y:S01]  /*7910*/  IMAD.SHL.U32 R139, R184, 0x10, RZ ;  /* 0x00000010b88b7824 */ /* 0x000fe200078e00ff */
[----:B------:R-:W-:Y:S01]  /*7920*/  LOP3.LUT P4, R182, R176, 0xff, RZ, 0xc0, !PT ;  /* 0x000000ffb0b67812 */ /* 0x000fe2000788c0ff */
[----:B------:R-:W-:Y:S01]  /*7930*/  IMAD.IADD R198, R188, 0x1, R197 ;  /* 0x00000001bcc67824 */ /* 0x000fe200078e02c5 */
[C---:B------:R-:W-:Y:S01]  /*7940*/  @P0 SEL R0, R5.reuse, R0, !P2 ;  /* 0x0000000005000207 */ /* 0x040fe20005000000 */
[----:B------:R-:W-:Y:S01]  /*7950*/  BSSY B1, `(.L_x_100) ;  /* 0x000004d000017945 */ /* 0x000fe20003800000 */
[----:B------:R-:W-:Y:S01]  /*7960*/  PLOP3.LUT P2, PT, PT, PT, UP1, 0x80, 0x8 ;  /* 0x000000000008781c */ /* 0x000fe20003f4f018 */
[----:B------:R-:W-:Y:S01]  /*7970*/  IMAD.MOV.U32 R138, RZ, RZ, 0x1 ;  /* 0x00000001ff8a7424 */ /* 0x000fe200078e00ff */
[----:B------:R-:W-:Y:S01]  /*7980*/  @P1 LOP3.LUT R0, R0, 0x1, RZ, 0xc0, !PT ;  /* 0x0000000100001812 */ /* 0x000fe200078ec0ff */
[----:B------:R-:W-:Y:S01]  /*7990*/  IMAD.MOV.U32 R137, RZ, RZ, RZ ;  /* 0x000000ffff897224 */ /* 0x000fe200078e00ff */
[----:B------:R-:W-:Y:S02]  /*79a0*/  CS2R R146, SRZ ;  /* 0x0000000000927805 */ /* 0x000fe4000001ff00 */
[----:B------:R-:W-:Y:S02]  /*79b0*/  CS2R R144, SRZ ;  /* 0x0000000000907805 */ /* 0x000fe4000001ff00 */
[----:B------:R-:W-:Y:S01]  /*79c0*/  ISETP.NE.U32.OR P5, PT, R0, 0x1, !P1 ;  /* 0x000000010000780c */ /* 0x000fe20004fa5470 */
[----:B------:R-:W-:Y:S01]  /*79d0*/  IMAD.U32 R0, RZ, RZ, UR43 ;  /* 0x0000002bff007e24 */ /* 0x000fe2000f8e00ff */
[----:B------:R-:W-:Y:S02]  /*79e0*/  CS2R R142, SRZ ;  /* 0x00000000008e7805 */ /* 0x000fe4000001ff00 */
[----:B------:R-:W-:Y:S02]  /*79f0*/  CS2R R140, SRZ ;  /* 0x00000000008c7805 */ /* 0x000fe4000001ff00 */
[----:B------:R-:W-:Y:S02]  /*7a00*/  P2R R194, PR, RZ, 0x20 ;  /* 0x00000020ffc27803 */ /* 0x000fe40000000000 */
[----:B------:R-:W-:Y:S02]  /*7a10*/  CS2R R150, SRZ ;  /* 0x0000000000967805 */ /* 0x000fe4000001ff00 */
[----:B------:R-:W-:Y:S02]  /*7a20*/  SHF.L.U32 R4, R0, 0x1f, RZ ;  /* 0x0000001f00047819 */ /* 0x000fe400000006ff */
[----:B------:R-:W-:Y:S02]  /*7a30*/  CS2R R148, SRZ ;  /* 0x0000000000947805 */ /* 0x000fe4000001ff00 */
[----:B------:R-:W-:Y:S02]  /*7a40*/  SEL R0, RZ, 0xffffffff, P3 ;  /* 0xffffffffff007807 */ /* 0x000fe40001800000 */
[----:B------:R-:W-:Y:S02]  /*7a50*/  CS2R R154, SRZ ;  /* 0x00000000009a7805 */ /* 0x000fe4000001ff00 */
[----:B------:R-:W-:Y:S02]  /*7a60*/  CS2R R152, SRZ ;  /* 0x0000000000987805 */ /* 0x000fe4000001ff00 */
[----:B------:R-:W-:Y:S02]  /*7a70*/  CS2R R158, SRZ ;  /* 0x00000000009e7805 */ /* 0x000fe4000001ff00 */
[----:B------:R-:W-:Y:S02]  /*7a80*/  @P2 SEL R0, R5, R0, !P4 ;  /* 0x0000000005002207 */ /* 0x000fe40006000000 */
[----:B------:R-:W-:Y:S02]  /*7a90*/  CS2R R156, SRZ ;  /* 0x00000000009c7805 */ /* 0x000fe4000001ff00 */
[----:B------:R-:W-:Y:S02]  /*7aa0*/  @P5 SHF.L.U32 R6, RZ, 0x1f, RZ ;  /* 0x0000001fff065819 */ /* 0x000fe400000006ff */
[----:B------:R-:W-:Y:S02]  /*7ab0*/  CS2R R162, SRZ ;  /* 0x0000000000a27805 */ /* 0x000fe4000001ff00 */
[----:B------:R-:W-:Y:S02]  /*7ac0*/  ISETP.NE.AND P2, PT, RZ, UR43, PT ;  /* 0x0000002bff007c0c */ /* 0x000fe4000bf45270 */
[----:B------:R-:W-:Y:S01]  /*7ad0*/  CS2R R160, SRZ ;  /* 0x0000000000a07805 */ /* 0x000fe2000001ff00 */
[----:B------:R-:W1:Y:S01]  /*7ae0*/  @P5 SYNCS.PHASECHK.TRANS64.TRYWAIT P1, [UR44+0x10], R6 ;  /* 0x00001006ff0055a7 */ /* 0x000e62000802112c */
[----:B------:R-:W-:Y:S02]  /*7af0*/  LOP3.LUT R0, R0, 0x1, RZ, 0xc0, !PT ;  /* 0x0000000100007812 */ /* 0x000fe400078ec0ff */
[----:B------:R-:W-:Y:S02]  /*7b00*/  CS2R R166, SRZ ;  /* 0x0000000000a67805 */ /* 0x000fe4000001ff00 */
[----:B------:R-:W-:Y:S02]  /*7b10*/  SEL R212, RZ, 0x60, P2 ;  /* 0x00000060ffd47807 */ /* 0x000fe40001000000 */
[----:B------:R-:W-:Y:S02]  /*7b20*/  CS2R R164, SRZ ;  /* 0x0000000000a47805 */ /* 0x000fe4000001ff00 */
[----:B------:R-:W-:Y:S02]  /*7b30*/  ISETP.NE.U32.AND P3, PT, R0, 0x1, PT ;  /* 0x000000010000780c */ /* 0x000fe40003f65070 */
[----:B------:R-:W-:Y:S02]  /*7b40*/  CS2R R170, SRZ ;  /* 0x0000000000aa7805 */ /* 0x000fe4000001ff00 */
[----:B------:R-:W-:Y:S01]  /*7b50*/  CS2R R168, SRZ ;  /* 0x0000000000a87805 */ /* 0x000fe2000001ff00 */
[----:B------:R-:W-:Y:S01]  /*7b60*/  IMAD.IADD R213, R131, 0x1, R212 ;  /* 0x0000000183d57824 */ /* 0x000fe200078e02d4 */
[----:B------:R-:W-:Y:S01]  /*7b70*/  P2R R199, PR, RZ, 0x8 ;  /* 0x00000008ffc77803 */ /* 0x000fe20000000000 */
[----:B------:R-:W-:Y:S02]  /*7b80*/  IMAD.IADD R196, R188, 0x1, R139 ;  /* 0x00000001bcc47824 */ /* 0x000fe400078e028b */
[----:B------:R-:W-:Y:S01]  /*7b90*/  VIADD R212, R212, UR47 ;  /* 0x0000002fd4d47c36 */ /* 0x000fe20008000000 */
[----:B------:R-:W-:Y:S01]  /*7ba0*/  SHF.R.U32.HI R0, RZ, 0x15, R213 ;  /* 0x00000015ff007819 */ /* 0x000fe200000116d5 */
[----:B------:R-:W-:Y:S01]  /*7bb0*/  IMAD.IADD R195, R187, 0x1, R198 ;  /* 0x00000001bbc37824 */ /* 0x000fe200078e02c6 */
[----:B------:R3:W4:Y:S02]  /*7bc0*/  SYNCS.PHASECHK.TRANS64.TRYWAIT P0, [UR44+0x80], R4 ;  /* 0x00008004ff0075a7 */ /* 0x000724000800112c */
[----:B------:R-:W-:Y:S02]  /*7bd0*/  LOP3.LUT R200, R0, 0x3, RZ, 0xc0, !PT ;  /* 0x0000000300c87812 */ /* 0x000fe400078ec0ff */
[----:B-1----:R-:W-:Y:S01]  /*7be0*/  @P5 SEL R138, RZ, 0x1, !P1 ;  /* 0x00000001ff8a5807 */ /* 0x002fe20004800000 */
[----:B---3--:R-:W-:Y:S06]  /*7bf0*/  @!P5 BRA `(.L_x_101) ;  /* 0x000000000088d947 */ /* 0x008fec0003800000 */
[----:B------:R-:W-:Y:S01]  /*7c00*/  IMAD.MOV.U32 R147, RZ, RZ, RZ ;  /* 0x000000ffff937224 */ /* 0x000fe200078e00ff */
[----:B------:R-:W-:Y:S01]  /*7c10*/  ISETP.NE.AND P1, PT, R138, RZ, PT ;  /* 0x000000ff8a00720c */ /* 0x000fe20003f25270 */
[----:B------:R-:W-:Y:S01]  /*7c20*/  BSSY B0, `(.L_x_102) ;  /* 0x0000014000007945 */ /* 0x000fe20003800000 */
[----:B------:R-:W-:Y:S02]  /*7c30*/  CS2R R170, SRZ ;  /* 0x0000000000aa7805 */ /* 0x000fe4000001ff00 */
        /* <DEDUP_REMOVED lines=13> */
[----:B------:R-:W-:Y:S01]  /*7d10*/  CS2R R144, SRZ ;  /* 0x0000000000907805 */ /* 0x000fe2000001ff00 */
[----:B------:R-:W-:Y:S06]  /*7d20*/  @P1 BRA `(.L_x_103) ;  /* 0x00000000000c1947 */ /* 0x000fec0003800000 */
[----:B------:R-:W-:Y:S04]  /*7d30*/  SHF.L.U32 R6, RZ, 0x1f, RZ ;  /* 0x0000001fff067819 */ /* 0x000fe800000006ff */
[----:B------:R-:W1:Y:S02]  /*7d40*/  SYNCS.PHASECHK.TRANS64.TRYWAIT P1, [UR44+0x10], R6 ;  /* 0x00001006ff0075a7 */ /* 0x000e64000802112c */
[----:B-1----:R-:W-:Y:S05]  /*7d50*/  @!P1 BRA `(.L_x_104) ;  /* 0x000000bc00d49947 */ /* 0x002fea0003800000 */
.L_x_103:
[----:B------:R-:W-:Y:S05]  /*7d60*/  BSYNC B0 ;  /* 0x0000000000007941 */ /* 0x000fea0003800000 */
.L_x_102:
[----:B------:R-:W-:Y:S01]  /*7d70*/  ISETP.NE.AND P1, PT, R199, RZ, PT ;  /* 0x000000ffc700720c */ /* 0x000fe20003f25270 */
[----:B------:R-:W-:Y:S11]  /*7d80*/  HFMA2 R137, -RZ, RZ, 0, 5.9604644775390625e-08 ;  /* 0x00000001ff897431 */ /* 0x000ff600000001ff */
[----:B------:R-:W-:Y:S01]  /*7d90*/  @!UPT UIADD3 URZ, UPT, UPT, URZ, URZ, URZ ;  /* 0x000000fffffff290 */ /* 0x000fe2000fffe0ff */
[----:B------:R3:W1:Y:S04]  /*7da0*/  @P1 LDS.128 R168, [R188] ;  /* 0x00000000bca81984 */ /* 0x0006680000000c00 */
[----:B------:R3:W1:Y:S04]  /*7db0*/  @P1 LDS.128 R164, [R198+0x10] ;  /* 0x00001000c6a41984 */ /* 0x0006680000000c00 */
[----:B------:R3:W1:Y:S04]  /*7dc0*/  @P1 LDS.128 R160, [R196+0x20] ;  /* 0x00002000c4a01984 */ /* 0x0006680000000c00 */
[----:B------:R3:W1:Y:S04]  /*7dd0*/  @P1 LDS.128 R156, [R195+0x10] ;  /* 0x00001000c39c1984 */ /* 0x0006680000000c00 */
[----:B------:R3:W1:Y:S04]  /*7de0*/  @P1 LDS.128 R152, [R188+0x1000] ;  /* 0x00100000bc981984 */ /* 0x0006680000000c00 */
[----:B------:R3:W1:Y:S04]  /*7df0*/  @P1 LDS.128 R148, [R198+0x1010] ;  /* 0x00101000c6941984 */ /* 0x0006680000000c00 */
[----:B------:R3:W1:Y:S04]  /*7e00*/  @P1 LDS.128 R140, [R196+0x1020] ;  /* 0x00102000c48c1984 */ /* 0x0006680000000c00 */
[----:B------:R3:W1:Y:S02]  /*7e10*/  @P1 LDS.128 R144, [R195+0x1010] ;  /* 0x00101000c3901984 */ /* 0x0006640000000c00 */
.L_x_101:
[----:B------:R-:W-:Y:S05]  /*7e20*/  BSYNC B1 ;  /* 0x0000000000017941 */ /* 0x000fea0003800000 */
.L_x_100:
[----:B------:R-:W-:Y:S02]  /*7e30*/  ISETP.NE.AND P1, PT, R189, R200, PT ;  /* 0x000000c8bd00720c */ /* 0x000fe40003f25270 */
[----:B------:R-:W-:Y:S01]  /*7e40*/  MOV R55, RZ ;  /* 0x000000ff00377202 */ /* 0x000fe20000000f00 */
[----:B----4-:R-:W-:Y:S10]  /*7e50*/  @P0 BRA `(.L_x_105) ;  /* 0x0000000000080947 */ /* 0x010ff40003800000 */
[----:B------:R-:W4:Y:S02]  /*7e60*/  SYNCS.PHASECHK.TRANS64.TRYWAIT P0, [UR44+0x80], R4 ;  /* 0x00008004ff0075a7 */ /* 0x000f24000800112c */
[----:B----4-:R-:W-:Y:S05]  /*7e70*/  @!P0 BRA `(.L_x_106) ;  /* 0x000000bc00a48947 */ /* 0x010fea0003800000 */
.L_x_105:
[----:B------:R-:W-:Y:S01]  /*7e80*/  IMAD.MOV.U32 R54, RZ, RZ, RZ ;  /* 0x000000ffff367224 */ /* 0x000fe200078e00ff */
        /* <DEDUP_REMOVED lines=32> */
[----:B------:R-:W-:Y:S11]  /*8090*/  LOP3.LUT P0, RZ, R0, 0x3, R177, 0x48, !PT ;  /* 0x0000000300ff7812 */ /* 0x000ff600078048b1 */
[----:B------:R-:W-:Y:S02]  /*80a0*/  @!UPT UIADD3 URZ, UPT, UPT, URZ, URZ, URZ ;  /* 0x000000fffffff290 */ /* 0x000fe4000fffe0ff */
[----:B------:R-:W-:Y:S05]  /*80b0*/  @!P0 BRA `(.L_x_108) ;  /* 0x0000000000408947 */ /* 0x000fea0003800000 */
[----:B------:R-:W4:Y:S01]  /*80c0*/  LDCU.64 UR8, c[0x4][0x70] ;  /* 0x01000e00ff0877ac */ /* 0x000f220008000a00 */
[----:B------:R-:W-:Y:S01]  /*80d0*/  MOV R15, 0x0 ;  /* 0x00000000000f7802 */ /* 0x000fe20000000f00 */
[----:B------:R-:W-:Y:S02]  /*80e0*/  HFMA2 R12, -RZ, RZ, 0, 5.9604644775390625e-08 ;  /* 0x00000001ff0c7431 */ /* 0x000fe400000001ff */
[----:B------:R-:W-:Y:S02]  /*80f0*/  IMAD.MOV.U32 R8, RZ, RZ, 0x192 ;  /* 0x00000192ff087424 */ /* 0x000fe400078e00ff */
[----:B------:R-:W-:Y:S01]  /*8100*/  IMAD.MOV.U32 R13, RZ, RZ, RZ ;  /* 0x000000ffff0d7224 */ /* 0x000fe200078e00ff */
[----:B------:R-:W5:Y:S01]  /*8110*/  LDCU.64 UR6, c[0x4][0x78] ;  /* 0x01000f00ff0677ac */ /* 0x000f620008000a00 */
[----:B------:R-:W2:Y:S01]  /*8120*/  LDC.64 R14, c[0x4][R15] ;  /* 0x010000000f0e7b82 */ /* 0x000ea20000000a00 */
[----:B------:R-:W3:Y:S01]  /*8130*/  LDCU.64 UR4, c[0x4][0x10] ;  /* 0x01000200ff0477ac */ /* 0x000ee20008000a00 */
[----:B----4-:R-:W-:Y:S01]  /*8140*/  MOV R5, UR9 ;  /* 0x0000000900057c02 */ /* 0x010fe20008000f00 */
[----:B-1----:R-:W-:Y:S01]  /*8150*/  IMAD.U32 R4, RZ, RZ, UR8 ;  /* 0x00000008ff047e24 */ /* 0x002fe2000f8e00ff */
[----:B-----5:R-:W-:Y:S01]  /*8160*/  MOV R7, UR7 ;  /* 0x0000000700077c02 */ /* 0x020fe20008000f00 */
[----:B------:R-:W-:Y:S01]  /*8170*/  IMAD.U32 R6, RZ, RZ, UR6 ;  /* 0x00000006ff067e24 */ /* 0x000fe2000f8e00ff */
[----:B---3--:R-:W-:Y:S01]  /*8180*/  MOV R11, UR5 ;  /* 0x00000005000b7c02 */ /* 0x008fe20008000f00 */
[----:B------:R-:W-:Y:S02]  /*8190*/  IMAD.U32 R10, RZ, RZ, UR4 ;  /* 0x00000004ff0a7e24 */ /* 0x000fe4000f8e00ff */
[----:B------:R-:W-:Y:S07]  /*81a0*/  LEPC R20, `(.L_x_108) ;  /* 0x000000001014794e */ /* 0x000fee0000000000 */
[----:B--2---:R-:W-:Y:S05]  /*81b0*/  CALL.ABS.NOINC R14 ;  /* 0x000000000e007343 */ /* 0x004fea0003c00000 */
.L_x_108:
[----:B------:R-:W-:Y:S05]  /*81c0*/  WARPSYNC.ALL ;  /* 0x0000000000007948 */ /* 0x000fea0003800000 */
[C---:B------:R-:W-:Y:S01]  /*81d0*/  R2UR UR4, R213.reuse ;  /* 0x00000000d50472ca */ /* 0x040fe200000e0000 */
[----:B------:R-:W-:Y:S05]  /*81e0*/  VIADD R0, R213, 0x80 ;  /* 0x00000080d5007836 */ /* 0x000fea0000000000 */
[----:B------:R-:W-:Y:S04]  /*81f0*/  SHF.R.U32.HI R0, RZ, 0x15, R0 ;  /* 0x00000015ff007819 */ /* 0x000fe80000011600 */
[----:B------:R-:W-:Y:S03]  /*8200*/  LOP3.LUT P0, RZ, R0, 0x3, R177, 0x48, !PT ;  /* 0x0000000300ff7812 */ /* 0x000fe600078048b1 */
[----:B------:R-:W4:Y:S10]  /*8210*/  LDTM.x32 R24, tmem[UR4] ;  /* 0x00000004001879ee */ /* 0x000f3400082c0000 */
[----:B----4-:R-:W-:Y:S05]  /*8220*/  @!P0 BRA `(.L_x_109) ;  /* 0x0000000000408947 */ /* 0x010fea0003800000 */
        /* <DEDUP_REMOVED lines=16> */
.L_x_109:
[----:B------:R-:W-:Y:S05]  /*8330*/  WARPSYNC.ALL ;  /* 0x0000000000007948 */ /* 0x000fea0003800000 */
[----:B------:R-:W-:Y:S11]  /*8340*/  R2UR UR4, R213 ;  /* 0x00000000d50472ca */ /* 0x000ff600000e0000 */
[----:B------:R-:W-:Y:S02]  /*8350*/  @!UPT UIADD3 URZ, UPT, UPT, URZ, URZ, URZ ;  /* 0x000000fffffff290 */ /* 0x000fe4000fffe0ff */
[----:B------:R-:W4:Y:S02]  /*8360*/  LDTM.x32 R56, tmem[UR4+0x80] ;  /* 0x00008004003879ee */ /* 0x000f2400082c0000 */
[----:B----4-:R-:W-:Y:S01]  /*8370*/  NOP ;  /* 0x0000000000007918 */ /* 0x010fe20000000000 */
.L_x_107:
[----:B-1----:R-:W-:Y:S01]  /*8380*/  SHF.L.U32 R132, R168, 0x10, RZ ;  /* 0x00000010a8847819 */ /* 0x002fe200000006ff */
[----:B--2---:R-:W-:Y:S01]  /*8390*/  FMUL R0, R130, R24 ;  /* 0x0000001882007220 */ /* 0x004fe20000400000 */
[----:B------:R-:W-:Y:S01]  /*83a0*/  LOP3.LUT R134, R168, 0xffff0000, RZ, 0xc0, !PT ;  /* 0xffff0000a8867812 */ /* 0x000fe200078ec0ff */
[C---:B------:R-:W-:Y:S01]  /*83b0*/  FMUL R3, R130.reuse, R25 ;  /* 0x0000001982037220 */ /* 0x040fe20000400000 */
[----:B------:R-:W-:Y:S01]  /*83c0*/  SHF.L.U32 R135, R169, 0x10, RZ ;  /* 0x00000010a9877819 */ /* 0x000fe200000006ff */
[----:B------:R-:W-:Y:S01]  /*83d0*/  FMUL R4, R130, R26 ;  /* 0x0000001a82047220 */ /* 0x000fe20000400000 */
[----:B------:R-:W-:Y:S01]  /*83e0*/  LOP3.LUT R136, R165, 0xffff0000, RZ, 0xc0, !PT ;  /* 0xffff0000a5887812 */ /* 0x000fe200078ec0ff */
[----:B------:R-:W-:Y:S01]  /*83f0*/  FFMA R0, R133, R132, R0 ;  /* 0x0000008485007223 */ /* 0x000fe20000000000 */
[----:B------:R-:W-:Y:S01]  /*8400*/  LOP3.LUT R132, R169, 0xffff0000, RZ, 0xc0, !PT ;  /* 0xffff0000a9847812 */ /* 0x000fe200078ec0ff */
[C---:B------:R-:W-:Y:S01]  /*8410*/  FFMA R3, R133.reuse, R134, R3 ;  /* 0x0000008685037223 */ /* 0x040fe20000000003 */
[C---:B------:R-:W-:Y:S01]  /*8420*/  LOP3.LUT R134, R170.reuse, 0xffff0000, RZ, 0xc0, !PT ;  /* 0xffff0000aa867812 */ /* 0x040fe200078ec0ff */
[----:B------:R-:W-:Y:S01]  /*8430*/  FFMA R4, R133, R135, R4 ;  /* 0x0000008785047223 */ /* 0x000fe20000000004 */
[----:B------:R-:W-:Y:S01]  /*8440*/  SHF.L.U32 R135, R170, 0x10, RZ ;  /* 0x00000010aa877819 */ /* 0x000fe200000006ff */
[C---:B------:R-:W-:Y:S01]  /*8450*/  FMUL R5, R130.reuse, R27 ;  /* 0x0000001b82057220 */ /* 0x040fe20000400000 */
[----:B------:R-:W-:Y:S01]  /*8460*/  ISETP.NE.AND P0, PT, R189, R200, PT ;  /* 0x000000c8bd00720c */ /* 0x000fe20003f05270 */
[C---:B------:R-:W-:Y:S01]  /*8470*/  FMUL R6, R130.reuse, R28 ;  /* 0x0000001c82067220 */ /* 0x040fe20000400000 */
[----:B------:R-:W-:Y:S01]  /*8480*/  F2FP.BF16.F32.PACK_AB R200, R3, R0 ;  /* 0x0000000003c8723e */ /* 0x000fe200000010ff */
[C---:B------:R-:W-:Y:S01]  /*8490*/  FMUL R7, R130.reuse, R29 ;  /* 0x0000001d82077220 */ /* 0x040fe20000400000 */
[----:B------:R-:W-:Y:S01]  /*84a0*/  ISETP.NE.AND P1, PT, R189, RZ, PT ;  /* 0x000000ffbd00720c */ /* 0x000fe20003f25270 */
[----:B------:R-:W-:Y:S01]  /*84b0*/  FFMA R5, R133, R132, R5 ;  /* 0x0000008485057223 */ /* 0x000fe20000000005 */
[----:B------:R-:W-:Y:S01]  /*84c0*/  SHF.L.U32 R132, R171, 0x10, RZ ;  /* 0x00000010ab847819 */ /* 0x000fe200000006ff */
[----:B------:R-:W-:Y:S01]  /*84d0*/  FFMA R6, R133, R135, R6 ;  /* 0x0000008785067223 */ /* 0x000fe20000000006 */
[----:B------:R-:W-:Y:S01]  /*84e0*/  SHF.L.U32 R135, R165, 0x10, RZ ;  /* 0x00000010a5877819 */ /* 0x000fe200000006ff */
[----:B------:R-:W-:Y:S01]  /*84f0*/  FFMA R7, R133, R134, R7 ;  /* 0x0000008685077223 */ /* 0x000fe20000000007 */
[----:B------:R-:W-:Y:S01]  /*8500*/  LOP3.LUT R134, R171, 0xffff0000, RZ, 0xc0, !PT ;  /* 0xffff0000ab867812 */ /* 0x000fe200078ec0ff */
[C---:B------:R-:W-:Y:S01]  /*8510*/  FMUL R8, R130.reuse, R30 ;  /* 0x0000001e82087220 */ /* 0x040fe20000400000 */
[----:B------:R-:W-:Y:S01]  /*8520*/  F2FP.BF16.F32.PACK_AB R201, R5, R4 ;  /* 0x0000000405c9723e */ /* 0x000fe200000010ff */
[----:B------:R-:W-:Y:S01]  /*8530*/  FMUL R9, R130, R31 ;  /* 0x0000001f82097220 */ /* 0x000fe20000400000 */
[----:B------:R-:W-:Y:S01]  /*8540*/  F2FP.BF16.F32.PACK_AB R202, R7, R6 ;  /* 0x0000000607ca723e */ /* 0x000fe200000010ff */
[C---:B------:R-:W-:Y:S01]  /*8550*/  FFMA R8, R133.reuse, R132, R8 ;  /* 0x0000008485087223 */ /* 0x040fe20000000008 */
[C---:B------:R-:W-:Y:S01]  /*8560*/  SHF.L.U32 R132, R164.reuse, 0x10, RZ ;  /* 0x00000010a4847819 */ /* 0x040fe200000006ff */
[----:B------:R-:W-:Y:S01]  /*8570*/  FFMA R9, R133, R134, R9 ;  /* 0x0000008685097223 */ /* 0x000fe20000000009 */
[----:B------:R-:W-:Y:S01]  /*8580*/  LOP3.LUT R134, R164, 0xffff0000, RZ, 0xc0, !PT ;  /* 0xffff0000a4867812 */ /* 0x000fe200078ec0ff */
[C---:B------:R-:W-:Y:S01]  /*8590*/  FMUL R10, R130.reuse, R32 ;  /* 0x00000020820a7220 */ /* 0x040fe20000400000 */
[C---:B------:R-:W-:Y:S01]  /*85a0*/  FMUL R11, R130.reuse, R33 ;  /* 0x00000021820b7220 */ /* 0x040fe20000400000 */
        /* <DEDUP_REMOVED lines=10> */
[----:B------:R-:W-:Y:S01]  /*8650*/  FFMA R12, R133, R135, R12 ;  /* 0x00000087850c7223 */ /* 0x000fe2000000000c */
[----:B------:R-:W-:Y:S01]  /*8660*/  SHF.L.U32 R135, R167, 0x10, RZ ;  /* 0x00000010a7877819 */ /* 0x000fe200000006ff */
[----:B------:R-:W-:Y:S01]  /*8670*/  FFMA R13, R133, R136, R13 ;  /* 0x00000088850d7223 */ /* 0x000fe2000000000d */
[----:B------:R-:W-:Y:S01]  /*8680*/  LOP3.LUT R136, R167, 0xffff0000, RZ, 0xc0, !PT ;  /* 0xffff0000a7887812 */ /* 0x000fe200078ec0ff */
[----:B------:R-:W-:Y:S01]  /*8690*/  FFMA R14, R133, R132, R14 ;  /* 0x00000084850e7223 */ /* 0x000fe2000000000e */
[----:B------:R-:W-:Y:S01]  /*86a0*/  SHF.L.U32 R132, R160, 0x10, RZ ;  /* 0x00000010a0847819 */ /* 0x000fe200000006ff */
[----:B------:R-:W-:Y:S01]  /*86b0*/  FMUL R16, R130, R38 ;  /* 0x0000002682107220 */ /* 0x000fe20000400000 */
[----:B------:R-:W-:Y:S01]  /*86c0*/  F2FP.BF16.F32.PACK_AB R205, R13, R12 ;  /* 0x0000000c0dcd723e */ /* 0x000fe200000010ff */
[----:B------:R-:W-:Y:S01]  /*86d0*/  FFMA R15, R133, R134, R15 ;  /* 0x00000086850f7223 */ /* 0x000fe2000000000f */
[----:B------:R-:W-:Y:S01]  /*86e0*/  LOP3.LUT R134, R160, 0xffff0000, RZ, 0xc0, !PT ;  /* 0xffff0000a0867812 */ /* 0x000fe200078ec0ff */
[C---:B------:R-:W-:Y:S01]  /*86f0*/  FMUL R17, R130.reuse, R39 ;  /* 0x0000002782117220 */ /* 0x040fe20000400000 */
[C---:B------:R-:W-:Y:S01]  /*8700*/  FMUL R18, R130.reuse, R40 ;  /* 0x0000002882127220 */ /* 0x040fe20000400000 */
[----:B------:R-:W-:Y:S01]  /*8710*/  FMUL R19, R130, R41 ;  /* 0x0000002982137220 */ /* 0x000fe20000400000 */
[----:B------:R-:W-:Y:S01]  /*8720*/  F2FP.BF16.F32.PACK_AB R206, R15, R14 ;  /* 0x0000000e0fce723e */ /* 0x000fe200000010ff */
[C---:B------:R-:W-:Y:S01]  /*8730*/  FFMA R16, R133.reuse, R135, R16 ;  /* 0x0000008785107223 */ /* 0x040fe20000000010 */
[----:B------:R-:W-:Y:S01]  /*8740*/  SHF.L.U32 R135, R162, 0x10, RZ ;  /* 0x00000010a2877819 */ /* 0x000fe200000006ff */
[----:B------:R-:W-:Y:S01]  /*8750*/  FFMA R17, R133, R136, R17 ;  /* 0x0000008885117223 */ /* 0x000fe20000000011 */
[----:B------:R-:W-:Y:S01]  /*8760*/  LOP3.LUT R136, R159, 0xffff0000, RZ, 0xc0, !PT ;  /* 0xffff00009f887812 */ /* 0x000fe200078ec0ff */
[----:B------:R-:W-:Y:S01]  /*8770*/  FFMA R18, R133, R132, R18 ;  /* 0x0000008485127223 */ /* 0x000fe20000000012 */
[----:B------:R-:W-:Y:S01]  /*8780*/  SHF.L.U32 R132, R161, 0x10, RZ ;  /* 0x00000010a1847819 */ /* 0x000fe200000006ff */
[----:B------:R-:W-:Y:S01]  /*8790*/  FFMA R19, R133, R134, R19 ;  /* 0x0000008685137223 */ /* 0x000fe20000000013 */
[----:B------:R-:W-:Y:S01]  /*87a0*/  LOP3.LUT R134, R161, 0xffff0000, RZ, 0xc0, !PT ;  /* 0xffff0000a1867812 */ /* 0x000fe200078ec0ff */
[C---:B------:R-:W-:Y:S01]  /*87b0*/  FMUL R20, R130.reuse, R42 ;  /* 0x0000002a82147220 */ /* 0x040fe20000400000 */
[----:B------:R-:W-:Y:S01]  /*87c0*/  F2FP.BF16.F32.PACK_AB R207, R17, R16 ;  /* 0x0000001011cf723e */ /* 0x000fe200000010ff */
[C---:B------:R-:W-:Y:S01]  /*87d0*/  FMUL R21, R130.reuse, R43 ;  /* 0x0000002b82157220 */ /* 0x040fe20000400000 */
[----:B------:R-:W-:Y:S01]  /*87e0*/  FMUL R22, R130, R44 ;  /* 0x0000002c82167220 */ /* 0x000fe20000400000 */
[C---:B------:R-:W-:Y:S01]  /*87f0*/  FFMA R20, R133.reuse, R132, R20 ;  /* 0x0000008485147223 */ /* 0x040fe20000000014 */
[----:B------:R-:W-:Y:S01]  /*8800*/  LOP3.LUT R132, R162, 0xffff0000, RZ, 0xc0, !PT ;  /* 0xffff0000a2847812 */ /* 0x000fe200078ec0ff */
[----:B------:R-:W-:Y:S01]  /*8810*/  FFMA R21, R133, R134, R21 ;  /* 0x0000008685157223 */ /* 0x000fe20000000015 */
[----:B------:R-:W-:Y:S01]  /*8820*/  LOP3.LUT R134, R163, 0xffff0000, RZ, 0xc0, !PT ;  /* 0xffff0000a3867812 */ /* 0x000fe200078ec0ff */
[----:B------:R-:W-:Y:S01]  /*8830*/  FFMA R22, R133, R135, R22 ;  /* 0x0000008785167223 */ /* 0x000fe20000000016 */
[----:B------:R-:W-:Y:S01]  /*8840*/  SHF.L.U32 R135, R163, 0x10, RZ ;  /* 0x00000010a3877819 */ /* 0x000fe200000006ff */
[C---:B------:R-:W-:Y:S01]  /*8850*/  FMUL R23, R130.reuse, R45 ;  /* 0x0000002d82177220 */ /* 0x040fe20000400000 */
[C---:B------:R-:W-:Y:S01]  /*8860*/  FMUL R88, R130.reuse, R46 ;  /* 0x0000002e82587220 */ /* 0x040fe20000400000 */
[C---:B------:R-:W-:Y:S01]  /*8870*/  FMUL R89, R130.reuse, R47 ;  /* 0x0000002f82597220 */ /* 0x040fe20000400000 */
[----:B------:R-:W-:Y:S01]  /*8880*/  FMUL R90, R130, R48 ;  /* 0x00000030825a7220 */ /* 0x000fe20000400000 */
[C---:B------:R-:W-:Y:S01]  /*8890*/  FFMA R23, R133.reuse, R132, R23 ;  /* 0x0000008485177223 */ /* 0x040fe20000000017 */
[C---:B------:R-:W-:Y:S01]  /*88a0*/  SHF.L.U32 R132, R156.reuse, 0x10, RZ ;  /* 0x000000109c847819 */ /* 0x040fe200000006ff */
[----:B------:R-:W-:Y:S01]  /*88b0*/  FFMA R88, R133, R135, R88 ;  /* 0x0000008785587223 */ /* 0x000fe20000000058 */
[----:B------:R-:W-:Y:S01]  /*88c0*/  SHF.L.U32 R135, R159, 0x10, RZ ;  /* 0x000000109f877819 */ /* 0x000fe200000006ff */
[C---:B------:R-:W-:Y:S01]  /*88d0*/  FFMA R89, R133.reuse, R134, R89 ;  /* 0x0000008685597223 */ /* 0x040fe20000000059 */
[----:B------:R-:W-:Y:S01]  /*88e0*/  LOP3.LUT R134, R156, 0xffff0000, RZ, 0xc0, !PT ;  /* 0xffff00009c867812 */ /* 0x000fe200078ec0ff */
[C---:B------:R-:W-:Y:S01]  /*88f0*/  FMUL R91, R130.reuse, R49 ;  /* 0x00000031825b7220 */ /* 0x040fe20000400000 */
[----:B------:R-:W-:Y:S01]  /*8900*/  FFMA R90, R133, R132, R90 ;  /* 0x00000084855a7223 */ /* 0x000fe2000000005a */
[----:B------:R-:W-:Y:S01]  /*8910*/  SHF.L.U32 R132, R157, 0x10, RZ ;  /* 0x000000109d847819 */ /* 0x000fe200000006ff */
[C---:B------:R-:W-:Y:S01]  /*8920*/  FMUL R92, R130.reuse, R50 ;  /* 0x00000032825c7220 */ /* 0x040fe20000400000 */
[----:B------:R-:W-:Y:S01]  /*8930*/  FFMA R91, R133, R134, R91 ;  /* 0x00000086855b7223 */ /* 0x000fe2000000005b */
[----:B------:R-:W-:Y:S01]  /*8940*/  LOP3.LUT R134, R157, 0xffff0000, RZ, 0xc0, !PT ;  /* 0xffff00009d867812 */ /* 0x000fe200078ec0ff */
[----:B------:R-:W-:Y:S01]  /*8950*/  FMUL R93, R130, R51 ;  /* 0x00000033825d7220 */ /* 0x000fe20000400000 */
[----:B------:R1:W-:Y:S01]  /*8960*/  @!P0 STS.128 [R188], R200 ;  /* 0x000000c8bc008388 */ /* 0x0003e20000000c00 */
[C---:B------:R-:W-:Y:S01]  /*8970*/  FFMA R92, R133.reuse, R132, R92 ;  /* 0x00000084855c7223 */ /* 0x040fe2000000005c */
[----:B------:R-:W-:Y:S01]  /*8980*/  SHF.L.U32 R132, R158, 0x10, RZ ;  /* 0x000000109e847819 */ /* 0x000fe200000006ff */
[----:B------:R-:W-:Y:S01]  /*8990*/  FMUL R94, R130, R52 ;  /* 0x00000034825e7220 */ /* 0x000fe20000400000 */
[C---:B------:R-:W-:Y:S01]  /*89a0*/  FFMA R93, R133.reuse, R134, R93 ;  /* 0x00000086855d7223 */ /* 0x040fe2000000005d */
[----:B------:R-:W-:Y:S01]  /*89b0*/  LOP3.LUT R134, R158, 0xffff0000, RZ, 0xc0, !PT ;  /* 0xffff00009e867812 */ /* 0x000fe200078ec0ff */
[----:B------:R-:W-:Y:S01]  /*89c0*/  FMUL R95, R130, R53 ;  /* 0x00000035825f7220 */ /* 0x000fe20000400000 */
[C---:B------:R-:W-:Y:S01]  /*89d0*/  FFMA R94, R133.reuse, R132, R94 ;  /* 0x00000084855e7223 */ /* 0x040fe2000000005e */
[----:B------:R-:W-:Y:S01]  /*89e0*/  SHF.L.U32 R132, R152, 0x10, RZ ;  /* 0x0000001098847819 */ /* 0x000fe200000006ff */
[C---:B------:R-:W-:Y:S01]  /*89f0*/  FMUL R96, R130.reuse, R54 ;  /* 0x0000003682607220 */ /* 0x040fe20000400000 */
[C---:B------:R-:W-:Y:S01]  /*8a00*/  FMUL R97, R130.reuse, R55 ;  /* 0x0000003782617220 */ /* 0x040fe20000400000 */
[----:B------:R2:W-:Y:S01]  /*8a10*/  @!P0 STS.128 [R198+0x10], R204 ;  /* 0x000010ccc6008388 */ /* 0x0005e20000000c00 */
[----:B------:R-:W-:Y:S01]  /*8a20*/  FMUL R98, R130, R56 ;  /* 0x0000003882627220 */ /* 0x000fe20000400000 */
[C---:B------:R-:W-:Y:S01]  /*8a30*/  FFMA R95, R133.reuse, R134, R95 ;  /* 0x00000086855f7223 */ /* 0x040fe2000000005f */
[----:B------:R-:W-:Y:S01]  /*8a40*/  LOP3.LUT R134, R154, 0xffff0000, RZ, 0xc0, !PT ;  /* 0xffff00009a867812 */ /* 0x000fe200078ec0ff */
[----:B------:R-:W-:Y:S01]  /*8a50*/  FFMA R96, R133, R135, R96 ;  /* 0x0000008785607223 */ /* 0x000fe20000000060 */
[----:B------:R-:W-:Y:S01]  /*8a60*/  SHF.L.U32 R135, R153, 0x10, RZ ;  /* 0x0000001099877819 */ /* 0x000fe200000006ff */
[----:B------:R-:W-:Y:S01]  /*8a70*/  FFMA R97, R133, R136, R97 ;  /* 0x0000008885617223 */ /* 0x000fe20000000061 */
[----:B------:R-:W-:Y:S01]  /*8a80*/  LOP3.LUT R136, R145, 0xffff0000, RZ, 0xc0, !PT ;  /* 0xffff000091887812 */ /* 0x000fe200078ec0ff */
[C---:B------:R-:W-:Y:S01]  /*8a90*/  FFMA R98, R133.reuse, R132, R98 ;  /* 0x0000008485627223 */ /* 0x040fe20000000062 */
[----:B------:R-:W-:Y:S01]  /*8aa0*/  LOP3.LUT R132, R152, 0xffff0000, RZ, 0xc0, !PT ;  /* 0xffff000098847812 */ /* 0x000fe200078ec0ff */
[C---:B------:R-:W-:Y:S01]  /*8ab0*/  FMUL R99, R130.reuse, R57 ;  /* 0x0000003982637220 */ /* 0x040fe20000400000 */
[C---:B------:R-:W-:Y:S01]  /*8ac0*/  FMUL R100, R130.reuse, R58 ;  /* 0x0000003a82647220 */ /* 0x040fe20000400000 */
[C---:B------:R-:W-:Y:S01]  /*8ad0*/  FMUL R101, R130.reuse, R59 ;  /* 0x0000003b82657220 */ /* 0x040fe20000400000 */
[----:B------:R-:W-:Y:S01]  /*8ae0*/  FMUL R102, R130, R60 ;  /* 0x0000003c82667220 */ /* 0x000fe20000400000 */
[----:B------:R-:W-:Y:S01]  /*8af0*/  FFMA R99, R133, R132, R99 ;  /* 0x0000008485637223 */ /* 0x000fe20000000063 */
[----:B------:R-:W-:Y:S01]  /*8b00*/  LOP3.LUT R132, R153, 0xffff0000, RZ, 0xc0, !PT ;  /* 0xffff000099847812 */ /* 0x000fe200078ec0ff */
[----:B------:R-:W-:Y:S01]  /*8b10*/  FFMA R100, R133, R135, R100 ;  /* 0x0000008785647223 */ /* 0x000fe20000000064 */
[----:B------:R-:W-:Y:S01]  /*8b20*/  SHF.L.U32 R135, R154, 0x10, RZ ;  /* 0x000000109a877819 */ /* 0x000fe200000006ff */
[C---:B------:R-:W-:Y:S01]  /*8b30*/  FMUL R103, R130.reuse, R61 ;  /* 0x0000003d82677220 */ /* 0x040fe20000400000 */
[C---:B------:R-:W-:Y:S01]  /*8b40*/  FMUL R104, R130.reuse, R62 ;  /* 0x0000003e82687220 */ /* 0x040fe20000400000 */
[----:B-1----:R-:W-:Y:S01]  /*8b50*/  F2FP.BF16.F32.PACK_AB R200, R19, R18 ;  /* 0x0000001213c8723e */ /* 0x002fe200000010ff */
[----:B------:R-:W-:Y:S01]  /*8b60*/  FFMA R101, R133, R132, R101 ;  /* 0x0000008485657223 */ /* 0x000fe20000000065 */
[----:B------:R-:W-:Y:S01]  /*8b70*/  SHF.L.U32 R132, R155, 0x10, RZ ;  /* 0x000000109b847819 */ /* 0x000fe200000006ff */
[----:B------:R-:W-:Y:S01]  /*8b80*/  FFMA R102, R133, R135, R102 ;  /* 0x0000008785667223 */ /* 0x000fe20000000066 */
[----:B------:R-:W-:Y:S01]  /*8b90*/  F2FP.BF16.F32.PACK_AB R201, R21, R20 ;  /* 0x0000001415c9723e */ /* 0x000fe200000010ff */
[----:B------:R-:W-:Y:S01]  /*8ba0*/  FFMA R103, R133, R134, R103 ;  /* 0x0000008685677223 */ /* 0x000fe20000000067 */
[----:B------:R-:W-:Y:S01]  /*8bb0*/  LOP3.LUT R134, R155, 0xffff0000, RZ, 0xc0, !PT ;  /* 0xffff00009b867812 */ /* 0x000fe200078ec0ff */
[----:B------:R-:W-:Y:S01]  /*8bc0*/  FMUL R105, R130, R63 ;  /* 0x0000003f82697220 */ /* 0x000fe20000400000 */
[----:B------:R-:W-:Y:S01]  /*8bd0*/  F2FP.BF16.F32.PACK_AB R202, R23, R22 ;  /* 0x0000001617ca723e */ /* 0x000fe200000010ff */
[----:B------:R-:W-:Y:S01]  /*8be0*/  FFMA R104, R133, R132, R104 ;  /* 0x0000008485687223 */ /* 0x000fe20000000068 */
[----:B------:R-:W-:Y:S01]  /*8bf0*/  F2FP.BF16.F32.PACK_AB R203, R89, R88 ;  /* 0x0000005859cb723e */ /* 0x000fe200000010ff */
[----:B------:R-:W-:Y:S01]  /*8c00*/  FFMA R105, R133, R134, R105 ;  /* 0x0000008685697223 */ /* 0x000fe20000000069 */
[----:B------:R-:W-:Y:S01]  /*8c10*/  SHF.L.U32 R132, R148, 0x10, RZ ;  /* 0x0000001094847819 */ /* 0x000fe200000006ff */
[----:B------:R-:W-:Y:S01]  /*8c20*/  FMUL R106, R130, R64 ;  /* 0x00000040826a7220 */ /* 0x000fe20000400000 */
[----:B------:R-:W-:Y:S01]  /*8c30*/  LOP3.LUT R134, R148, 0xffff0000, RZ, 0xc0, !PT ;  /* 0xffff000094867812 */ /* 0x000fe200078ec0ff */
[----:B------:R1:W-:Y:S01]  /*8c40*/  @!P0 STS.128 [R196+0x20], R200 ;  /* 0x000020c8c4008388 */ /* 0x0003e20000000c00 */
[----:B------:R-:W-:Y:S01]  /*8c50*/  SHF.L.U32 R135, R149, 0x10, RZ ;  /* 0x0000001095877819 */ /* 0x000fe200000006ff */
[C---:B------:R-:W-:Y:S01]  /*8c60*/  FMUL R107, R130.reuse, R65 ;  /* 0x00000041826b7220 */ /* 0x040fe20000400000 */
[----:B--2---:R-:W-:Y:S01]  /*8c70*/  F2FP.BF16.F32.PACK_AB R204, R91, R90 ;  /* 0x0000005a5bcc723e */ /* 0x004fe200000010ff */
[C---:B------:R-:W-:Y:S01]  /*8c80*/  FMUL R108, R130.reuse, R66 ;  /* 0x00000042826c7220 */ /* 0x040fe20000400000 */
[----:B------:R-:W-:Y:S01]  /*8c90*/  F2FP.BF16.F32.PACK_AB R205, R93, R92 ;  /* 0x0000005c5dcd723e */ /* 0x000fe200000010ff */
[----:B------:R-:W-:Y:S01]  /*8ca0*/  FFMA R106, R133, R132, R106 ;  /* 0x00000084856a7223 */ /* 0x000fe2000000006a */
[----:B------:R-:W-:Y:S01]  /*8cb0*/  F2FP.BF16.F32.PACK_AB R206, R95, R94 ;  /* 0x0000005e5fce723e */ /* 0x000fe200000010ff */
[----:B------:R-:W-:Y:S01]  /*8cc0*/  FFMA R107, R133, R134, R107 ;  /* 0x00000086856b7223 */ /* 0x000fe2000000006b */
[----:B------:R-:W-:Y:S01]  /*8cd0*/  F2FP.BF16.F32.PACK_AB R207, R97, R96 ;  /* 0x0000006061cf723e */ /* 0x000fe200000010ff */
[----:B------:R-:W-:Y:S01]  /*8ce0*/  FFMA R108, R133, R135, R108 ;  /* 0x00000087856c7223 */ /* 0x000fe2000000006c */
[----:B------:R-:W-:Y:S01]  /*8cf0*/  LOP3.LUT R132, R149, 0xffff0000, RZ, 0xc0, !PT ;  /* 0xffff000095847812 */ /* 0x000fe200078ec0ff */
[----:B------:R-:W-:Y:S01]  /*8d00*/  FMUL R109, R130, R67 ;  /* 0x00000043826d7220 */ /* 0x000fe20000400000 */
[C---:B------:R-:W-:Y:S01]  /*8d10*/  SHF.L.U32 R135, R150.reuse, 0x10, RZ ;  /* 0x0000001096877819 */ /* 0x040fe200000006ff */
[----:B------:R2:W-:Y:S01]  /*8d20*/  @!P0 STS.128 [R195+0x10], R204 ;  /* 0x000010ccc3008388 */ /* 0x0005e20000000c00 */
[----:B------:R-:W-:Y:S01]  /*8d30*/  LOP3.LUT R134, R150, 0xffff0000, RZ, 0xc0, !PT ;  /* 0xffff000096867812 */ /* 0x000fe200078ec0ff */
[C---:B------:R-:W-:Y:S01]  /*8d40*/  FMUL R110, R130.reuse, R68 ;  /* 0x00000044826e7220 */ /* 0x040fe20000400000 */
[C---:B------:R-:W-:Y:S01]  /*8d50*/  FMUL R111, R130.reuse, R69 ;  /* 0x00000045826f7220 */ /* 0x040fe20000400000 */
[----:B------:R-:W-:Y:S01]  /*8d60*/  FFMA R109, R133, R132, R109 ;  /* 0x00000084856d7223 */ /* 0x000fe2000000006d */
[----:B------:R-:W-:Y:S01]  /*8d70*/  SHF.L.U32 R132, R151, 0x10, RZ ;  /* 0x0000001097847819 */ /* 0x000fe200000006ff */
[----:B------:R-:W-:Y:S01]  /*8d80*/  FFMA R110, R133, R135, R110 ;  /* 0x00000087856e7223 */ /* 0x000fe2000000006e */
[----:B------:R-:W-:Y:S01]  /*8d90*/  SHF.L.U32 R135, R141, 0x10, RZ ;  /* 0x000000108d877819 */ /* 0x000fe200000006ff */
[----:B------:R-:W-:Y:S01]  /*8da0*/  FFMA R111, R133, R134, R111 ;  /* 0x00000086856f7223 */ /* 0x000fe2000000006f */
[----:B------:R-:W-:Y:S01]  /*8db0*/  LOP3.LUT R134, R151, 0xffff0000, RZ, 0xc0, !PT ;  /* 0xffff000097867812 */ /* 0x000fe200078ec0ff */
[C---:B------:R-:W-:Y:S01]  /*8dc0*/  FMUL R112, R130.reuse, R70 ;  /* 0x0000004682707220 */ /* 0x040fe20000400000 */
[C---:B------:R-:W-:Y:S01]  /*8dd0*/  FMUL R113, R130.reuse, R71 ;  /* 0x0000004782717220 */ /* 0x040fe20000400000 */
[C---:B------:R-:W-:Y:S01]  /*8de0*/  FMUL R114, R130.reuse, R72 ;  /* 0x0000004882727220 */ /* 0x040fe20000400000 */
[----:B------:R-:W-:Y:S01]  /*8df0*/  FMUL R115, R130, R73 ;  /* 0x0000004982737220 */ /* 0x000fe20000400000 */
[C---:B------:R-:W-:Y:S01]  /*8e00*/  FFMA R112, R133.reuse, R132, R112 ;  /* 0x0000008485707223 */ /* 0x040fe20000000070 */
[C---:B------:R-:W-:Y:S01]  /*8e10*/  SHF.L.U32 R132, R140.reuse, 0x10, RZ ;  /* 0x000000108c847819 */ /* 0x040fe200000006ff */
[----:B------:R-:W-:Y:S01]  /*8e20*/  FFMA R113, R133, R134, R113 ;  /* 0x0000008685717223 */ /* 0x000fe20000000071 */
[----:B------:R-:W-:Y:S01]  /*8e30*/  LOP3.LUT R134, R140, 0xffff0000, RZ, 0xc0, !PT ;  /* 0xffff00008c867812 */ /* 0x000fe200078ec0ff */
[----:B------:R-:W-:Y:S01]  /*8e40*/  FMUL R116, R130, R74 ;  /* 0x0000004a82747220 */ /* 0x000fe20000400000 */
[----:B-1----:R-:W-:Y:S01]  /*8e50*/  F2FP.BF16.F32.PACK_AB R200, R99, R98 ;  /* 0x0000006263c8723e */ /* 0x002fe200000010ff */
[----:B------:R-:W-:Y:S01]  /*8e60*/  FFMA R114, R133, R132, R114 ;  /* 0x0000008485727223 */ /* 0x000fe20000000072 */
[----:B------:R-:W-:Y:S01]  /*8e70*/  LOP3.LUT R132, R141, 0xffff0000, RZ, 0xc0, !PT ;  /* 0xffff00008d847812 */ /* 0x000fe200078ec0ff */
[C---:B------:R-:W-:Y:S01]  /*8e80*/  FFMA R115, R133.reuse, R134, R115 ;  /* 0x0000008685737223 */ /* 0x040fe20000000073 */
[C---:B------:R-:W-:Y:S01]  /*8e90*/  LOP3.LUT R134, R142.reuse, 0xffff0000, RZ, 0xc0, !PT ;  /* 0xffff00008e867812 */ /* 0x040fe200078ec0ff */
[----:B------:R-:W-:Y:S01]  /*8ea0*/  FFMA R116, R133, R135, R116 ;  /* 0x0000008785747223 */ /* 0x000fe20000000074 */
[----:B------:R-:W-:Y:S01]  /*8eb0*/  SHF.L.U32 R135, R142, 0x10, RZ ;  /* 0x000000108e877819 */ /* 0x000fe200000006ff */
[C---:B------:R-:W-:Y:S01]  /*8ec0*/  FMUL R117, R130.reuse, R75 ;  /* 0x0000004b82757220 */ /* 0x040fe20000400000 */
[----:B------:R-:W-:Y:S01]  /*8ed0*/  F2FP.BF16.F32.PACK_AB R201, R101, R100 ;  /* 0x0000006465c9723e */ /* 0x000fe200000010ff */
[C---:B------:R-:W-:Y:S01]  /*8ee0*/  FMUL R118, R130.reuse, R76 ;  /* 0x0000004c82767220 */ /* 0x040fe20000400000 */
[----:B------:R-:W-:Y:S01]  /*8ef0*/  F2FP.BF16.F32.PACK_AB R202, R103, R102 ;  /* 0x0000006667ca723e */ /* 0x000fe200000010ff */
[C---:B------:R-:W-:Y:S01]  /*8f00*/  FMUL R119, R130.reuse, R77 ;  /* 0x0000004d82777220 */ /* 0x040fe20000400000 */
[C---:B------:R-:W-:Y:S01]  /*8f10*/  FFMA R117, R133.reuse, R132, R117 ;  /* 0x0000008485757223 */ /* 0x040fe20000000075 */
[----:B------:R-:W-:Y:S01]  /*8f20*/  FFMA R118, R133, R135, R118 ;  /* 0x0000008785767223 */ /* 0x000fe20000000076 */
[----:B------:R-:W-:Y:S01]  /*8f30*/  SHF.L.U32 R132, R143, 0x10, RZ ;  /* 0x000000108f847819 */ /* 0x000fe200000006ff */
[----:B------:R-:W-:Y:S01]  /*8f40*/  FFMA R119, R133, R134, R119 ;  /* 0x0000008685777223 */ /* 0x000fe20000000077 */
[----:B------:R-:W-:Y:S01]  /*8f50*/  F2FP.BF16.F32.PACK_AB R203, R105, R104 ;  /* 0x0000006869cb723e */ /* 0x000fe200000010ff */
[C---:B------:R-:W-:Y:S01]  /*8f60*/  FMUL R120, R130.reuse, R78 ;  /* 0x0000004e82787220 */ /* 0x040fe20000400000 */
[----:B------:R-:W-:Y:S01]  /*8f70*/  LOP3.LUT R134, R143, 0xffff0000, RZ, 0xc0, !PT ;  /* 0xffff00008f867812 */ /* 0x000fe200078ec0ff */
[----:B------:R-:W-:Y:S01]  /*8f80*/  FMUL R121, R130, R79 ;  /* 0x0000004f82797220 */ /* 0x000fe20000400000 */
[----:B--2---:R-:W-:Y:S01]  /*8f90*/  F2FP.BF16.F32.PACK_AB R204, R107, R106 ;  /* 0x0000006a6bcc723e */ /* 0x004fe200000010ff */
[----:B------:R1:W-:Y:S01]  /*8fa0*/  @!P0 STS.128 [R188+0x1000], R200 ;  /* 0x001000c8bc008388 */ /* 0x0003e20000000c00 */
[C---:B------:R-:W-:Y:S01]  /*8fb0*/  FFMA R120, R133.reuse, R132, R120 ;  /* 0x0000008485787223 */ /* 0x040fe20000000078 */
[----:B------:R-:W-:Y:S01]  /*8fc0*/  FFMA R121, R133, R134, R121 ;  /* 0x0000008685797223 */ /* 0x000fe20000000079 */
[----:B------:R-:W-:Y:S01]  /*8fd0*/  SHF.L.U32 R132, R144, 0x10, RZ ;  /* 0x0000001090847819 */ /* 0x000fe200000006ff */
[----:B------:R-:W-:Y:S01]  /*8fe0*/  FMUL R122, R130, R80 ;  /* 0x00000050827a7220 */ /* 0x000fe20000400000 */
[----:B------:R-:W-:Y:S01]  /*8ff0*/  LOP3.LUT R134, R144, 0xffff0000, RZ, 0xc0, !PT ;  /* 0xffff000090867812 */ /* 0x000fe200078ec0ff */
[C---:B------:R-:W-:Y:S01]  /*9000*/  FMUL R123, R130.reuse, R81 ;  /* 0x00000051827b7220 */ /* 0x040fe20000400000 */
[----:B------:R-:W-:Y:S01]  /*9010*/  SHF.L.U32 R135, R145, 0x10, RZ ;  /* 0x0000001091877819 */ /* 0x000fe200000006ff */
[C---:B------:R-:W-:Y:S01]  /*9020*/  FMUL R124, R130.reuse, R82 ;  /* 0x00000052827c7220 */ /* 0x040fe20000400000 */
[----:B------:R-:W-:Y:S01]  /*9030*/  F2FP.BF16.F32.PACK_AB R205, R109, R108 ;  /* 0x0000006c6dcd723e */ /* 0x000fe200000010ff */
[----:B------:R-:W-:Y:S01]  /*9040*/  FMUL R125, R130, R83 ;  /* 0x00000053827d7220 */ /* 0x000fe20000400000 */
[----:B------:R-:W-:Y:S01]  /*9050*/  F2FP.BF16.F32.PACK_AB R206, R111, R110 ;  /* 0x0000006e6fce723e */ /* 0x000fe200000010ff */
[----:B------:R-:W-:Y:S01]  /*9060*/  FFMA R122, R133, R132, R122 ;  /* 0x00000084857a7223 */ /* 0x000fe2000000007a */
[----:B------:R-:W-:Y:S01]  /*9070*/  F2FP.BF16.F32.PACK_AB R207, R113, R112 ;  /* 0x0000007071cf723e */ /* 0x000fe200000010ff */
[C---:B------:R-:W-:Y:S01]  /*9080*/  FFMA R123, R133.reuse, R134, R123 ;  /* 0x00000086857b7223 */ /* 0x040fe2000000007b */
[----:B------:R-:W-:Y:S01]  /*9090*/  SHF.L.U32 R132, R146, 0x10, RZ ;  /* 0x0000001092847819 */ /* 0x000fe200000006ff */
[C---:B------:R-:W-:Y:S01]  /*90a0*/  FFMA R124, R133.reuse, R135, R124 ;  /* 0x00000087857c7223 */ /* 0x040fe2000000007c */
[----:B------:R-:W-:Y:S01]  /*90b0*/  FMUL R126, R130, R84 ;  /* 0x00000054827e7220 */ /* 0x000fe20000400000 */
[----:B------:R1:W-:Y:S01]  /*90c0*/  @!P0 STS.128 [R198+0x1010], R204 ;  /* 0x001010ccc6008388 */ /* 0x0003e20000000c00 */
[----:B------:R-:W-:Y:S01]  /*90d0*/  LOP3.LUT R134, R146, 0xffff0000, RZ, 0xc0, !PT ;  /* 0xffff000092867812 */ /* 0x000fe200078ec0ff */
[----:B------:R-:W-:Y:S01]  /*90e0*/  FFMA R125, R133, R136, R125 ;  /* 0x00000088857d7223 */ /* 0x000fe2000000007d */
[C---:B------:R-:W-:Y:S01]  /*90f0*/  FMUL R127, R130.reuse, R85 ;  /* 0x00000055827f7220 */ /* 0x040fe20000400000 */
[C---:B------:R-:W-:Y:S01]  /*9100*/  SHF.L.U32 R135, R147.reuse, 0x10, RZ ;  /* 0x0000001093877819 */ /* 0x040fe200000006ff */
[C---:B------:R-:W-:Y:S01]  /*9110*/  FMUL R128, R130.reuse, R86 ;  /* 0x0000005682807220 */ /* 0x040fe20000400000 */
[----:B------:R-:W-:Y:S01]  /*9120*/  LOP3.LUT R136, R147, 0xffff0000, RZ, 0xc0, !PT ;  /* 0xffff000093887812 */ /* 0x000fe200078ec0ff */
[----:B------:R-:W-:Y:S01]  /*9130*/  FMUL R129, R130, R87 ;  /* 0x0000005782817220 */ /* 0x000fe20000400000 */
[----:B------:R-:W-:Y:S01]  /*9140*/  F2FP.BF16.F32.PACK_AB R208, R115, R114 ;  /* 0x0000007273d0723e */ /* 0x000fe200000010ff */
[----:B------:R-:W-:Y:S01]  /*9150*/  FFMA R126, R133, R132, R126 ;  /* 0x00000084857e7223 */ /* 0x000fe2000000007e */
[----:B------:R-:W-:Y:S01]  /*9160*/  F2FP.BF16.F32.PACK_AB R209, R117, R116 ;  /* 0x0000007475d1723e */ /* 0x000fe200000010ff */
[----:B------:R-:W-:Y:S01]  /*9170*/  FFMA R127, R133, R134, R127 ;  /* 0x00000086857f7223 */ /* 0x000fe2000000007f */
[----:B------:R-:W-:Y:S01]  /*9180*/  F2FP.BF16.F32.PACK_AB R210, R119, R118 ;  /* 0x0000007677d2723e */ /* 0x000fe200000010ff */
[----:B------:R-:W-:Y:S01]  /*9190*/  FFMA R128, R133, R135, R128 ;  /* 0x0000008785807223 */ /* 0x000fe20000000080 */
[----:B------:R-:W-:Y:S01]  /*91a0*/  F2FP.BF16.F32.PACK_AB R211, R121, R120 ;  /* 0x0000007879d3723e */ /* 0x000fe200000010ff */
[----:B------:R-:W-:Y:S01]  /*91b0*/  FFMA R129, R133, R136, R129 ;  /* 0x0000008885817223 */ /* 0x000fe20000000081 */
[----:B------:R-:W-:Y:S02]  /*91c0*/  F2FP.BF16.F32.PACK_AB R216, R123, R122 ;  /* 0x0000007a7bd8723e */ /* 0x000fe400000010ff */
[----:B------:R-:W-:Y:S01]  /*91d0*/  F2FP.BF16.F32.PACK_AB R217, R125, R124 ;  /* 0x0000007c7dd9723e */ /* 0x000fe200000010ff */
[----:B------:R1:W-:Y:S01]  /*91e0*/  @!P0 STS.128 [R196+0x1020], R208 ;  /* 0x001020d0c4008388 */ /* 0x0003e20000000c00 */
[----:B------:R-:W-:Y:S02]  /*91f0*/  F2FP.BF16.F32.PACK_AB R218, R127, R126 ;  /* 0x0000007e7fda723e */ /* 0x000fe400000010ff */
[----:B------:R-:W-:Y:S05]  /*9200*/  F2FP.BF16.F32.PACK_AB R219, R129, R128 ;  /* 0x0000008081db723e */ /* 0x000fea00000010ff */
[----:B------:R1:W-:Y:S01]  /*9210*/  @!P0 STS.128 [R195+0x1010], R216 ;  /* 0x001010d8c3008388 */ /* 0x0003e20000000c00 */
[----:B------:R-:W-:Y:S01]  /*9220*/  @!PT LDS RZ, [RZ] ;  /* 0x00000000fffff984 */ /* 0x000fe20000000800 */
[----:B------:R-:W-:Y:S01]  /*9230*/  @!PT LDS RZ, [RZ] ;  /* 0x00000000fffff984 */ /* 0x000fe20000000800 */
[----:B------:R-:W-:Y:S01]  /*9240*/  @!PT LDS RZ, [RZ] ;  /* 0x00000000fffff984 */ /* 0x000fe20000000800 */
[----:B------:R-:W-:Y:S01]  /*9250*/  @!PT LDS RZ, [RZ] ;  /* 0x00000000fffff984 */ /* 0x000fe20000000800 */
[----:B------:R2:W-:Y:S07]  /*9260*/  MEMBAR.ALL.CTA ;  /* 0x0000000000007992 */ /* 0x0005ee0000008000 */
[----:B--2---:R-:W2:Y:S01]  /*9270*/  FENCE.VIEW.ASYNC.S ;  /* 0x00000000000073c6 */ /* 0x004ea20000000000 */
[----:B------:R-:W-:Y:S05]  /*9280*/  WARPSYNC.ALL ;  /* 0x0000000000007948 */ /* 0x000fea0003800000 */
[----:B------:R-:W-:Y:S01]  /*9290*/  BSSY.RECONVERGENT B0, `(.L_x_110) ;  /* 0x0000012000007945 */ /* 0x000fe20003800200 */
[----:B--2---:R-:W-:Y:S06]  /*92a0*/  BAR.SYNC.DEFER_BLOCKING 0x1, 0x80 ;  /* 0x0042000000007b1d */ /* 0x004fec0000010000 */
[----:B------:R-:W-:Y:S05]  /*92b0*/  @P1 BRA `(.L_x_111) ;  /* 0x00000000003c1947 */ /* 0x000fea0003800000 */
[----:B------:R-:W-:Y:S01]  /*92c0*/  UIADD3 UR4, UPT, UPT, UR44, 0x200, URZ ;  /* 0x000002002c047890 */ /* 0x000fe2000fffe0ff */
[----:B------:R-:W-:Y:S01]  /*92d0*/  R2UR UR49, R212 ;  /* 0x00000000d43172ca */ /* 0x000fe200000e0000 */
[----:B------:R-:W-:Y:S01]  /*92e0*/  UMOV UR51, UR52 ;  /* 0x0000003400337c82 */ /* 0x000fe20008000000 */
[----:B------:R-:W-:Y:S01]  /*92f0*/  UIADD3 UR8, UPT, UPT, UR44, 0x1200, URZ ;  /* 0x000012002c087890 */ /* 0x000fe2000fffe0ff */
[----:B------:R-:W-:Y:S02]  /*9300*/  UMOV UR10, UR50 ;  /* 0x00000032000a7c82 */ /* 0x000fe40008000000 */
[----:B------:R-:W-:Y:S01]  /*9310*/  IMAD.U32 R181, RZ, RZ, UR4 ;  /* 0x00000004ffb57e24 */ /* 0x000fe2000f8e00ff */
[----:B------:R-:W-:Y:S01]  /*9320*/  UIADD3 UR4, UP0, UPT, UR54, 0xa80, URZ ;  /* 0x00000a8036047890 */ /* 0x000fe2000ff1e0ff */
[----:B------:R-:W-:Y:S03]  /*9330*/  UMOV UR11, UR52 ;  /* 0x00000034000b7c82 */ /* 0x000fe60008000000 */
[----:B------:R-:W-:Y:S01]  /*9340*/  R2UR UR48, R181 ;  /* 0x00000000b53072ca */ /* 0x000fe200000e0000 */
[----:B------:R-:W-:Y:S02]  /*9350*/  UIADD3.X UR5, UPT, UPT, URZ, UR55, URZ, UP0, !UPT ;  /* 0x00000037ff057290 */ /* 0x000fe400087fe4ff */
[----:B------:R-:W-:Y:S10]  /*9360*/  UIADD3 UR9, UPT, UPT, UR49, 0x80, URZ ;  /* 0x0000008031097890 */ /* 0x000ff4000fffe0ff */
[----:B------:R2:W-:Y:S01]  /*9370*/  UTMASTG.3D [UR48], [UR4] ;  /* 0x00000030040073b5 */ /* 0x0005e20008010000 */
[----:B------:R2:W-:Y:S01]  /*9380*/  UTMASTG.3D [UR8], [UR4] ;  /* 0x00000008040073b5 */ /* 0x0005e20008010000 */
[----:B------:R0:W-:Y:S01]  /*9390*/  UTMACMDFLUSH ;  /* 0x00000000000079b7 */ /* 0x0001e20000000000 */
[----:B--2---:R-:W-:Y:S04]  /*93a0*/  DEPBAR.LE SB0, 0x1 ;  /* 0x000080400000791a */ /* 0x004fe80000000000 */
.L_x_111:
[----:B------:R-:W-:Y:S05]  /*93b0*/  BSYNC.RECONVERGENT B0 ;  /* 0x0000000000007941 */ /* 0x000fea0003800200 */
.L_x_110:
[----:B------:R-:W-:Y:S01]  /*93c0*/  BAR.SYNC.DEFER_BLOCKING 0x1, 0x80 ;  /* 0x0042000000007b1d */ /* 0x000fe20000010000 */
[----:B------:R-:W-:Y:S01]  /*93d0*/  ISETP.NE.AND P1, PT, R194, RZ, PT ;  /* 0x000000ffc200720c */ /* 0x000fe20003f25270 */
[----:B------:R-:W-:Y:S01]  /*93e0*/  UISETP.NE.AND UP0, UPT, UR53, URZ, UPT ;  /* 0x000000ff3500728c */ /* 0x000fe2000bf05270 */
[----:B------:R-:W-:Y:S11]  /*93f0*/  LEA R3, R137, UR44, 0x3 ;  /* 0x0000002c89037c11 */ /* 0x000ff6000f8e18ff */
[----:B------:R-:W-:Y:S01]  /*9400*/  @P1 SHF.L.U32 R6, RZ, 0x1f, RZ ;  /* 0x0000001fff061819 */ /* 0x000fe200000006ff */
[----:B------:R-:W-:Y:S06]  /*9410*/  BRA.U !UP0, `(.L_x_112) ;  /* 0x0000000108247547 */ /* 0x000fec000b800000 */
[----:B------:R-:W2:Y:S01]  /*9420*/  S2R R0, SR_CgaCtaId ;  /* 0x0000000000007919 */ /* 0x000ea20000008800 */
[----:B------:R-:W-:Y:S01]  /*9430*/  IMAD.U32 R4, RZ, RZ, UR46 ;  /* 0x0000002eff047e24 */ /* 0x000fe2000f8e00ff */
[----:B------:R-:W-:Y:S04]  /*9440*/  UIADD3 UR4, UPT, UPT, UR46, 0x1, URZ ;  /* 0x000000012e047890 */ /* 0x000fe8000fffe0ff */
[----:B------:R-:W-:Y:S01]  /*9450*/  @P1 LEA R4, R4, UR44, 0x3 ;  /* 0x0000002c04041c11 */ /* 0x000fe2000f8e18ff */
[----:B------:R-:W-:Y:S04]  /*9460*/  UISETP.NE.AND UP0, UPT, UR4, 0x4, UPT ;  /* 0x000000040400788c */ /* 0x000fe8000bf05270 */
[----:B------:R-:W-:Y:S01]  /*9470*/  @P1 VIADD R5, R4, 0x30 ;  /* 0x0000003004051836 */ /* 0x000fe20000000000 */
[----:B------:R-:W-:Y:S04]  /*9480*/  USEL UR46, UR4, URZ, UP0 ;  /* 0x000000ff042e7287 */ /* 0x000fe80008000000 */
[----:B--2---:R-:W-:Y:S04]  /*9490*/  @P1 PRMT R0, R0, 0x654, R5 ;  /* 0x0000065400001816 */ /* 0x004fe80000000005 */
[----:B------:R2:W-:Y:S04]  /*94a0*/  @P1 SYNCS.ARRIVE.TRANS64.RED.A1T0 RZ, [R0+URZ], RZ ;  /* 0x000000ff00ff19a7 */ /* 0x0005e800081004ff */
.L_x_112:
[----:B------:R-:W4:Y:S01]  /*94b0*/  @P1 SYNCS.PHASECHK.TRANS64.TRYWAIT P0, [R3+URZ+0x10], R6 ;  /* 0x00001006030015a7 */ /* 0x000f2200080011ff */
[----:B------:R-:W-:Y:S01]  /*94c0*/  BSSY B1, `(.L_x_113) ;  /* 0x0000019000017945 */ /* 0x000fe20003800000 */
[----:B----4-:R-:W-:Y:S03]  /*94d0*/  @P1 SEL R138, RZ, 0x1, !P0 ;  /* 0x00000001ff8a1807 */ /* 0x010fe60004000000 */
[----:B------:R-:W-:Y:S05]  /*94e0*/  @!P1 BRA `(.L_x_114) ;  /* 0x0000000000589947 */ /* 0x000fea0003800000 */
[----:B------:R-:W-:Y:S01]  /*94f0*/  ISETP.NE.AND P1, PT, R199, RZ, PT ;  /* 0x000000ffc700720c */ /* 0x000fe20003f25270 */
[----:B------:R-:W-:Y:S01]  /*9500*/  BSSY B0, `(.L_x_115) ;  /* 0x000000a000007945 */ /* 0x000fe20003800000 */
[----:B------:R-:W-:Y:S11]  /*9510*/  ISETP.NE.AND P0, PT, R138, RZ, PT ;  /* 0x000000ff8a00720c */ /* 0x000ff60003f05270 */
[----:B------:R-:W-:Y:S04]  /*9520*/  @P1 IMAD R8, R137, 0x2000, R188 ;  /* 0x0000200089081824 */ /* 0x000fe800078e02bc */
[----:B------:R-:W-:Y:S01]  /*9530*/  @P1 IMAD.IADD R6, R197, 0x1, R8 ;  /* 0x00000001c5061824 */ /* 0x000fe200078e0208 */
[----:B------:R-:W-:Y:S03]  /*9540*/  @P1 IADD3 R5, PT, PT, R139, R8, RZ ;  /* 0x000000088b051210 */ /* 0x000fe60007ffe0ff */
[----:B------:R-:W-:Y:S01]  /*9550*/  @P1 IMAD.IADD R4, R187, 0x1, R6 ;  /* 0x00000001bb041824 */ /* 0x000fe200078e0206 */
[----:B------:R-:W-:Y:S06]  /*9560*/  @P0 BRA `(.L_x_116) ;  /* 0x00000000000c0947 */ /* 0x000fec0003800000 */
[----:B--2---:R-:W-:Y:S04]  /*9570*/  SHF.L.U32 R0, RZ, 0x1f, RZ ;  /* 0x0000001fff007819 */ /* 0x004fe800000006ff */
[----:B------:R-:W2:Y:S02]  /*9580*/  SYNCS.PHASECHK.TRANS64.TRYWAIT P0, [R3+URZ+0x10], R0 ;  /* 0x00001000030075a7 */ /* 0x000ea400080011ff */
[----:B--2---:R-:W-:Y:S05]  /*9590*/  @!P0 BRA `(.L_x_117) ;  /* 0x000000a400f48947 */ /* 0x004fea0003800000 */
.L_x_116:
[----:B------:R-:W-:Y:S05]  /*95a0*/  BSYNC B0 ;  /* 0x0000000000007941 */ /* 0x000fea0003800000 */
.L_x_115:
[----:B------:R-:W-:Y:S02]  /*95b0*/  ISETP.NE.AND P0, PT, R199, RZ, PT ;  /* 0x000000ffc700720c */ /* 0x000fe40003f05270 */
[----:B------:R-:W-:Y:S11]  /*95c0*/  IADD3 R137, PT, PT, R137, 0x1, RZ ;  /* 0x0000000189897810 */ /* 0x000ff60007ffe0ff */
[----:B------:R4:W1:Y:S04]  /*95d0*/  @P0 LDS.128 R160, [R5+0x20] ;  /* 0x0000200005a00984 */ /* 0x0008680000000c00 */
[----:B------:R4:W1:Y:S04]  /*95e0*/  @P0 LDS.128 R140, [R5+0x1020] ;  /* 0x00102000058c0984 */ /* 0x0008680000000c00 */
[----:B------:R4:W1:Y:S04]  /*95f0*/  @P0 LDS.128 R168, [R8] ;  /* 0x0000000008a80984 */ /* 0x0008680000000c00 */
[----:B------:R4:W1:Y:S04]  /*9600*/  @P0 LDS.128 R152, [R8+0x1000] ;  /* 0x0010000008980984 */ /* 0x0008680000000c00 */
[----:B------:R4:W1:Y:S04]  /*9610*/  @P0 LDS.128 R164, [R6+0x10] ;  /* 0x0000100006a40984 */ /* 0x0008680000000c00 */
[----:B------:R4:W1:Y:S04]  /*9620*/  @P0 LDS.128 R148, [R6+0x1010] ;  /* 0x0010100006940984 */ /* 0x0008680000000c00 */
[----:B------:R4:W1:Y:S04]  /*9630*/  @P0 LDS.128 R156, [R4+0x10] ;  /* 0x00001000049c0984 */ /* 0x0008680000000c00 */
[----:B------:R4:W1:Y:S02]  /*9640*/  @P0 LDS.128 R144, [R4+0x1010] ;  /* 0x0010100004900984 */ /* 0x0008640000000c00 */
.L_x_114:
[----:B------:R-:W-:Y:S05]  /*9650*/  BSYNC B1 ;  /* 0x0000000000017941 */ /* 0x000fea0003800000 */
.L_x_113:
[----:B------:R-:W-:Y:S05]  /*9660*/  VIADD R213, R213, 0x400000 ;  /* 0x00400000d5d57836 */ /* 0x000fea0000000000 */
[----:B--2---:R-:W-:Y:S04]  /*9670*/  SHF.R.U32.HI R0, RZ, 0x15, R213 ;  /* 0x00000015ff007819 */ /* 0x004fe800000116d5 */
[----:B------:R-:W-:Y:S04]  /*9680*/  LOP3.LUT R16, R0, 0x3, RZ, 0xc0, !PT ;  /* 0x0000000300107812 */ /* 0x000fe800078ec0ff */
[----:B------:R-:W-:Y:S11]  /*9690*/  ISETP.NE.AND P0, PT, R189, R16, PT ;  /* 0x00000010bd00720c */ /* 0x000ff60003f05270 */
[----:B------:R-:W-:Y:S02]  /*96a0*/  @!UPT UIADD3 URZ, UPT, UPT, URZ, URZ, URZ ;  /* 0x000000fffffff290 */ /* 0x000fe4000fffe0ff */
[----:B------:R-:W-:Y:S05]  /*96b0*/  @P0 BRA `(.L_x_118) ;  /* 0x0000000000bc0947 */ /* 0x000fea0003800000 */
[----:B------:R-:W-:Y:S11]  /*96c0*/  LOP3.LUT P0, RZ, R0, 0x3, R177, 0x48, !PT ;  /* 0x0000000300ff7812 */ /* 0x000ff600078048b1 */
[----:B------:R-:W-:Y:S02]  /*96d0*/  @!UPT UIADD3 URZ, UPT, UPT, URZ, URZ, URZ ;  /* 0x000000fffffff290 */ /* 0x000fe4000fffe0ff */
[----:B------:R-:W-:Y:S05]  /*96e0*/  @!P0 BRA `(.L_x_119) ;  /* 0x0000000000408947 */ /* 0x000fea0003800000 */
[----:B------:R-:W2:Y:S01]  /*96f0*/  LDCU.64 UR8, c[0x4][0x70] ;  /* 0x01000e00ff0877ac */ /* 0x000ea20008000a00 */
[----:B------:R-:W-:Y:S01]  /*9700*/  MOV R15, 0x0 ;  /* 0x00000000000f7802 */ /* 0x000fe20000000f00 */
[----:B------:R-:W-:Y:S02]  /*9710*/  HFMA2 R12, -RZ, RZ, 0, 5.9604644775390625e-08 ;  /* 0x00000001ff0c7431 */ /* 0x000fe400000001ff */
[----:B----4-:R-:W-:Y:S02]  /*9720*/  IMAD.MOV.U32 R8, RZ, RZ, 0x192 ;  /* 0x00000192ff087424 */ /* 0x010fe400078e00ff */
[----:B------:R-:W-:Y:S01]  /*9730*/  IMAD.MOV.U32 R13, RZ, RZ, RZ ;  /* 0x000000ffff0d7224 */ /* 0x000fe200078e00ff */
[----:B------:R-:W4:Y:S01]  /*9740*/  LDCU.64 UR6, c[0x4][0x78] ;  /* 0x01000f00ff0677ac */ /* 0x000f220008000a00 */
[----:B------:R-:W1:Y:S01]  /*9750*/  LDC.64 R14, c[0x4][R15] ;  /* 0x010000000f0e7b82 */ /* 0x000e620000000a00 */
[----:B------:R-:W5:Y:S01]  /*9760*/  LDCU.64 UR4, c[0x4][0x10] ;  /* 0x01000200ff0477ac */ /* 0x000f620008000a00 */
[----:B--2---:R-:W-:Y:S01]  /*9770*/  MOV R5, UR9 ;  /* 0x0000000900057c02 */ /* 0x004fe20008000f00 */
[----:B------:R-:W-:Y:S01]  /*9780*/  IMAD.U32 R4, RZ, RZ, UR8 ;  /* 0x00000008ff047e24 */ /* 0x000fe2000f8e00ff */
[----:B----4-:R-:W-:Y:S01]  /*9790*/  MOV R7, UR7 ;  /* 0x0000000700077c02 */ /* 0x010fe20008000f00 */
[----:B------:R-:W-:Y:S01]  /*97a0*/  IMAD.U32 R6, RZ, RZ, UR6 ;  /* 0x00000006ff067e24 */ /* 0x000fe2000f8e00ff */
[----:B-----5:R-:W-:Y:S01]  /*97b0*/  MOV R11, UR5 ;  /* 0x00000005000b7c02 */ /* 0x020fe20008000f00 */
[----:B------:R-:W-:Y:S02]  /*97c0*/  IMAD.U32 R10, RZ, RZ, UR4 ;  /* 0x00000004ff0a7e24 */ /* 0x000fe4000f8e00ff */
[----:B------:R-:W-:Y:S07]  /*97d0*/  LEPC R20, `(.L_x_119) ;  /* 0x000000001014794e */ /* 0x000fee0000000000 */
[----:B-1-3--:R-:W-:Y:S05]  /*97e0*/  CALL.ABS.NOINC R14 ;  /* 0x000000000e007343 */ /* 0x00afea0003c00000 */
.L_x_119:
[----:B------:R-:W-:Y:S05]  /*97f0*/  WARPSYNC.ALL ;  /* 0x0000000000007948 */ /* 0x000fea0003800000 */
[C---:B------:R-:W-:Y:S01]  /*9800*/  R2UR UR4, R213.reuse ;  /* 0x00000000d50472ca */ /* 0x040fe200000e0000 */
[----:B------:R-:W-:Y:S05]  /*9810*/  VIADD R0, R213, 0x80 ;  /* 0x00000080d5007836 */ /* 0x000fea0000000000 */
[----:B------:R-:W-:Y:S04]  /*9820*/  SHF.R.U32.HI R0, RZ, 0x15, R0 ;  /* 0x00000015ff007819 */ /* 0x000fe80000011600 */
[----:B------:R-:W-:Y:S03]  /*9830*/  LOP3.LUT P0, RZ, R0, 0x3, R177, 0x48, !PT ;  /* 0x0000000300ff7812 */ /* 0x000fe600078048b1 */
[----:B------:R-:W2:Y:S10]  /*9840*/  LDTM.x32 R24, tmem[UR4] ;  /* 0x00000004001879ee */ /* 0x000eb400082c0000 */
[----:B--2---:R-:W-:Y:S05]  /*9850*/  @!P0 BRA `(.L_x_120) ;  /* 0x0000000000408947 */ /* 0x004fea0003800000 */
        /* <DEDUP_REMOVED lines=16> */
.L_x_120:
[----:B------:R-:W-:Y:S05]  /*9960*/  WARPSYNC.ALL ;  /* 0x0000000000007948 */ /* 0x000fea0003800000 */
[----:B------:R-:W-:Y:S11]  /*9970*/  R2UR UR4, R213 ;  /* 0x00000000d50472ca */ /* 0x000ff600000e0000 */
[----:B------:R-:W-:Y:S02]  /*9980*/  @!UPT UIADD3 URZ, UPT, UPT, URZ, URZ, URZ ;  /* 0x000000fffffff290 */ /* 0x000fe4000fffe0ff */
[----:B------:R-:W2:Y:S02]  /*9990*/  LDTM.x32 R56, tmem[UR4+0x80] ;  /* 0x00008004003879ee */ /* 0x000ea400082c0000 */
[----:B--2---:R-:W-:Y:S01]  /*99a0*/  NOP ;  /* 0x0000000000007918 */ /* 0x004fe20000000000 */
.L_x_118:
[----:B-1----:R-:W-:Y:S01]  /*99b0*/  SHF.L.U32 R18, R168, 0x10, RZ ;  /* 0x00000010a8127819 */ /* 0x002fe200000006ff */
[----:B------:R-:W-:Y:S01]  /*99c0*/  FMUL R0, R130, R24 ;  /* 0x0000001882007220 */ /* 0x000fe20000400000 */
[C---:B------:R-:W-:Y:S01]  /*99d0*/  SHF.L.U32 R19, R169.reuse, 0x10, RZ ;  /* 0x00000010a9137819 */ /* 0x040fe200000006ff */
[----:B------:R-:W-:Y:S05]  /*99e0*/  WARPSYNC.ALL ;  /* 0x0000000000007948 */ /* 0x000fea0003800000 */
[----:B------:R-:W-:Y:S01]  /*99f0*/  LOP3.LUT R20, R169, 0xffff0000, RZ, 0xc0, !PT ;  /* 0xffff0000a9147812 */ /* 0x000fe200078ec0ff */
[----:B------:R-:W1:Y:S01]  /*9a00*/  S2UR UR5, SR_CgaCtaId ;  /* 0x00000000000579c3 */ /* 0x000e620000008800 */
[----:B------:R-:W-:Y:S01]  /*9a10*/  ISETP.NE.AND P1, PT, R189, R16, PT ;  /* 0x00000010bd00720c */ /* 0x000fe20003f25270 */
[----:B------:R-:W-:Y:S01]  /*9a20*/  FFMA R0, R133, R18, R0 ;  /* 0x0000001285007223 */ /* 0x000fe20000000000 */
[----:B------:R-:W-:Y:S01]  /*9a30*/  LOP3.LUT R18, R168, 0xffff0000, RZ, 0xc0, !PT ;  /* 0xffff0000a8127812 */ /* 0x000fe200078ec0ff */
[----:B------:R-:W-:Y:S01]  /*9a40*/  FMUL R3, R130, R25 ;  /* 0x0000001982037220 */ /* 0x000fe20000400000 */
[----:B------:R-:W-:Y:S01]  /*9a50*/  LOP3.LUT R16, R164, 0xffff0000, RZ, 0xc0, !PT ;  /* 0xffff0000a4107812 */ /* 0x000fe200078ec0ff */
[C---:B----4-:R-:W-:Y:S01]  /*9a60*/  FMUL R4, R130.reuse, R26 ;  /* 0x0000001a82047220 */ /* 0x050fe20000400000 */
[----:B------:R-:W-:Y:S01]  /*9a70*/  SHF.L.U32 R15, R165, 0x10, RZ ;  /* 0x00000010a50f7819 */ /* 0x000fe200000006ff */
[----:B------:R-:W-:Y:S01]  /*9a80*/  FMUL R5, R130, R27 ;  /* 0x0000001b82057220 */ /* 0x000fe20000400000 */
[----:B------:R-:W-:Y:S01]  /*9a90*/  SHF.L.U32 R17, R166, 0x10, RZ ;  /* 0x00000010a6117819 */ /* 0x000fe200000006ff */
[C---:B------:R-:W-:Y:S01]  /*9aa0*/  FFMA R3, R133.reuse, R18, R3 ;  /* 0x0000001285037223 */ /* 0x040fe20000000003 */
[----:B------:R-:W-:Y:S01]  /*9ab0*/  SHF.L.U32 R18, R170, 0x10, RZ ;  /* 0x00000010aa127819 */ /* 0x000fe200000006ff */
[C---:B------:R-:W-:Y:S01]  /*9ac0*/  FFMA R4, R133.reuse, R19, R4 ;  /* 0x0000001385047223 */ /* 0x040fe20000000004 */
[----:B------:R-:W-:Y:S01]  /*9ad0*/  SHF.L.U32 R19, R164, 0x10, RZ ;  /* 0x00000010a4137819 */ /* 0x000fe200000006ff */
[----:B------:R-:W-:Y:S01]  /*9ae0*/  FFMA R5, R133, R20, R5 ;  /* 0x0000001485057223 */ /* 0x000fe20000000005 */
[----:B------:R-:W-:Y:S01]  /*9af0*/  LOP3.LUT R20, R170, 0xffff0000, RZ, 0xc0, !PT ;  /* 0xffff0000aa147812 */ /* 0x000fe200078ec0ff */
[C---:B------:R-:W-:Y:S01]  /*9b00*/  FMUL R6, R130.reuse, R28 ;  /* 0x0000001c82067220 */ /* 0x040fe20000400000 */
[----:B------:R-:W-:Y:S01]  /*9b10*/  F2FP.BF16.F32.PACK_AB R88, R3, R0 ;  /* 0x000000000358723e */ /* 0x000fe200000010ff */
[C---:B------:R-:W-:Y:S01]  /*9b20*/  FMUL R7, R130.reuse, R29 ;  /* 0x0000001d82077220 */ /* 0x040fe20000400000 */
[----:B------:R-:W-:Y:S01]  /*9b30*/  F2FP.BF16.F32.PACK_AB R89, R5, R4 ;  /* 0x000000040559723e */ /* 0x000fe200000010ff */
[----:B------:R-:W-:Y:S01]  /*9b40*/  FFMA R6, R133, R18, R6 ;  /* 0x0000001285067223 */ /* 0x000fe20000000006 */
[----:B------:R-:W-:Y:S01]  /*9b50*/  SHF.L.U32 R18, R171, 0x10, RZ ;  /* 0x00000010ab127819 */ /* 0x000fe200000006ff */
[----:B------:R-:W-:Y:S01]  /*9b60*/  FFMA R7, R133, R20, R7 ;  /* 0x0000001485077223 */ /* 0x000fe20000000007 */
[----:B------:R-:W-:Y:S01]  /*9b70*/  LOP3.LUT R20, R171, 0xffff0000, RZ, 0xc0, !PT ;  /* 0xffff0000ab147812 */ /* 0x000fe200078ec0ff */
[----:B------:R-:W-:Y:S01]  /*9b80*/  FMUL R8, R130, R30 ;  /* 0x0000001e82087220 */ /* 0x000fe20000400000 */
[----:B------:R-:W-:Y:S01]  /*9b90*/  ISETP.NE.AND P2, PT, R194, RZ, PT ;  /* 0x000000ffc200720c */ /* 0x000fe20003f45270 */
[C---:B------:R-:W-:Y:S01]  /*9ba0*/  FMUL R9, R130.reuse, R31 ;  /* 0x0000001f82097220 */ /* 0x040fe20000400000 */
[----:B------:R-:W-:Y:S01]  /*9bb0*/  F2FP.BF16.F32.PACK_AB R90, R7, R6 ;  /* 0x00000006075a723e */ /* 0x000fe200000010ff */
[----:B------:R-:W-:Y:S01]  /*9bc0*/  UIADD3 UR4, UPT, UPT, UR44, 0x88, URZ ;  /* 0x000000882c047890 */ /* 0x000fe2000fffe0ff */
[----:B------:R-:W-:Y:S01]  /*9bd0*/  ISETP.NE.AND P0, PT, R189, RZ, PT ;  /* 0x000000ffbd00720c */ /* 0x000fe20003f05270 */
[----:B------:R-:W-:Y:S01]  /*9be0*/  FFMA R8, R133, R18, R8 ;  /* 0x0000001285087223 */ /* 0x000fe20000000008 */
[----:B------:R-:W-:Y:S01]  /*9bf0*/  LOP3.LUT R18, R165, 0xffff0000, RZ, 0xc0, !PT ;  /* 0xffff0000a5127812 */ /* 0x000fe200078ec0ff */
[----:B------:R-:W-:Y:S01]  /*9c00*/  FFMA R9, R133, R20, R9 ;  /* 0x0000001485097223 */ /* 0x000fe20000000009 */
[----:B------:R-:W-:Y:S01]  /*9c10*/  LOP3.LUT R20, R167, 0xffff0000, RZ, 0xc0, !PT ;  /* 0xffff0000a7147812 */ /* 0x000fe200078ec0ff */
[----:B-1----:R-:W-:Y:S01]  /*9c20*/  UPRMT UR4, UR5, 0x654, UR4 ;  /* 0x0000065405047896 */ /* 0x002fe20008000004 */
[----:B------:R-:W-:Y:S01]  /*9c30*/  NOP ;  /* 0x0000000000007918 */ /* 0x000fe20000000000 */
[C---:B------:R-:W-:Y:S01]  /*9c40*/  FMUL R10, R130.reuse, R32 ;  /* 0x00000020820a7220 */ /* 0x040fe20000400000 */
[----:B------:R-:W-:Y:S01]  /*9c50*/  F2FP.BF16.F32.PACK_AB R91, R9, R8 ;  /* 0x00000008095b723e */ /* 0x000fe200000010ff */
[C---:B------:R-:W-:Y:S01]  /*9c60*/  FMUL R11, R130.reuse, R33 ;  /* 0x00000021820b7220 */ /* 0x040fe20000400000 */
[C---:B------:R-:W-:Y:S01]  /*9c70*/  FMUL R12, R130.reuse, R34 ;  /* 0x00000022820c7220 */ /* 0x040fe20000400000 */
[----:B------:R-:W-:Y:S01]  /*9c80*/  FMUL R13, R130, R35 ;  /* 0x00000023820d7220 */ /* 0x000fe20000400000 */
[----:B------:R-:W-:Y:S01]  /*9c90*/  FFMA R10, R133, R19, R10 ;  /* 0x00000013850a7223 */ /* 0x000fe2000000000a */
[----:B------:R-:W-:Y:S01]  /*9ca0*/  SHF.L.U32 R19, R167, 0x10, RZ ;  /* 0x00000010a7137819 */ /* 0x000fe200000006ff */
[----:B------:R-:W-:Y:S01]  /*9cb0*/  SYNCS.ARRIVE.TRANS64.RED.A1T0 RZ, [UR4], RZ ;  /* 0x000000ffffff79a7 */ /* 0x000fe20008100404 */
[----:B------:R1:W-:Y:S01]  /*9cc0*/  @!P1 STS.128 [R188+0x2000], R88 ;  /* 0x00200058bc009388 */ /* 0x0003e20000000c00 */
[C---:B------:R-:W-:Y:S01]  /*9cd0*/  FFMA R11, R133.reuse, R16, R11 ;  /* 0x00000010850b7223 */ /* 0x040fe2000000000b */
[C---:B------:R-:W-:Y:S01]  /*9ce0*/  FFMA R12, R133.reuse, R15, R12 ;  /* 0x0000000f850c7223 */ /* 0x040fe2000000000c */
[----:B------:R-:W-:Y:S01]  /*9cf0*/  FFMA R13, R133, R18, R13 ;  /* 0x00000012850d7223 */ /* 0x000fe2000000000d */
[----:B------:R-:W-:Y:S01]  /*9d00*/  LOP3.LUT R18, R166, 0xffff0000, RZ, 0xc0, !PT ;  /* 0xffff0000a6127812 */ /* 0x000fe200078ec0ff */
[C---:B------:R-:W-:Y:S01]  /*9d10*/  FMUL R14, R130.reuse, R36 ;  /* 0x00000024820e7220 */ /* 0x040fe20000400000 */
[----:B------:R-:W-:Y:S01]  /*9d20*/  F2FP.BF16.F32.PACK_AB R92, R11, R10 ;  /* 0x0000000a0b5c723e */ /* 0x000fe200000010ff */
[----:B------:R-:W-:Y:S01]  /*9d30*/  FMUL R15, R130, R37 ;  /* 0x00000025820f7220 */ /* 0x000fe20000400000 */
[----:B------:R-:W-:Y:S01]  /*9d40*/  SHF.L.U32 R11, R160, 0x10, RZ ;  /* 0x00000010a00b7819 */ /* 0x000fe200000006ff */
[----:B------:R-:W-:Y:S01]  /*9d50*/  FFMA R14, R133, R17, R14 ;  /* 0x00000011850e7223 */ /* 0x000fe2000000000e */
[----:B------:R-:W-:Y:S01]  /*9d60*/  F2FP.BF16.F32.PACK_AB R93, R13, R12 ;  /* 0x0000000c0d5d723e */ /* 0x000fe200000010ff */
[----:B------:R-:W-:Y:S01]  /*9d70*/  FMUL R16, R130, R38 ;  /* 0x0000002682107220 */ /* 0x000fe20000400000 */
[----:B------:R-:W-:Y:S01]  /*9d80*/  LOP3.LUT R12, R160, 0xffff0000, RZ, 0xc0, !PT ;  /* 0xffff0000a00c7812 */ /* 0x000fe200078ec0ff */
[----:B------:R-:W-:Y:S01]  /*9d90*/  FMUL R17, R130, R39 ;  /* 0x0000002782117220 */ /* 0x000fe20000400000 */
[----:B------:R-:W-:Y:S01]  /*9da0*/  SHF.L.U32 R13, R161, 0x10, RZ ;  /* 0x00000010a10d7819 */ /* 0x000fe200000006ff */
[C---:B------:R-:W-:Y:S01]  /*9db0*/  FFMA R15, R133.reuse, R18, R15 ;  /* 0x00000012850f7223 */ /* 0x040fe2000000000f */
[----:B------:R-:W-:Y:S01]  /*9dc0*/  LOP3.LUT R18, R158, 0xffff0000, RZ, 0xc0, !PT ;  /* 0xffff00009e127812 */ /* 0x000fe200078ec0ff */
[C---:B------:R-:W-:Y:S01]  /*9dd0*/  FFMA R16, R133.reuse, R19, R16 ;  /* 0x0000001385107223 */ /* 0x040fe20000000010 */
[C---:B------:R-:W-:Y:S01]  /*9de0*/  FMUL R8, R130.reuse, R40 ;  /* 0x0000002882087220 */ /* 0x040fe20000400000 */
[----:B------:R-:W-:Y:S01]  /*9df0*/  FFMA R17, R133, R20, R17 ;  /* 0x0000001485117223 */ /* 0x000fe20000000011 */
[----:B------:R-:W-:Y:S01]  /*9e00*/  F2FP.BF16.F32.PACK_AB R94, R15, R14 ;  /* 0x0000000e0f5e723e */ /* 0x000fe200000010ff */
[C---:B------:R-:W-:Y:S01]  /*9e10*/  FMUL R9, R130.reuse, R41 ;  /* 0x0000002982097220 */ /* 0x040fe20000400000 */
[----:B------:R-:W-:Y:S01]  /*9e20*/  LOP3.LUT R14, R161, 0xffff0000, RZ, 0xc0, !PT ;  /* 0xffff0000a10e7812 */ /* 0x000fe200078ec0ff */
[----:B------:R-:W-:Y:S01]  /*9e30*/  FFMA R8, R133, R11, R8 ;  /* 0x0000000b85087223 */ /* 0x000fe20000000008 */
[----:B------:R-:W-:Y:S01]  /*9e40*/  F2FP.BF16.F32.PACK_AB R95, R17, R16 ;  /* 0x00000010115f723e */ /* 0x000fe200000010ff */
[----:B------:R-:W-:Y:S01]  /*9e50*/  FMUL R10, R130, R42 ;  /* 0x0000002a820a7220 */ /* 0x000fe20000400000 */
[----:B------:R-:W-:Y:S01]  /*9e60*/  SHF.L.U32 R15, R162, 0x10, RZ ;  /* 0x00000010a20f7819 */ /* 0x000fe200000006ff */
[----:B------:R-:W-:Y:S01]  /*9e70*/  FMUL R11, R130, R43 ;  /* 0x0000002b820b7220 */ /* 0x000fe20000400000 */
[----:B------:R-:W-:Y:S01]  /*9e80*/  LOP3.LUT R16, R157, 0xffff0000, RZ, 0xc0, !PT ;  /* 0xffff00009d107812 */ /* 0x000fe200078ec0ff */
[----:B------:R-:W-:Y:S01]  /*9e90*/  FFMA R9, R133, R12, R9 ;  /* 0x0000000c85097223 */ /* 0x000fe20000000009 */
[----:B------:R-:W-:Y:S01]  /*9ea0*/  SHF.L.U32 R17, R159, 0x10, RZ ;  /* 0x000000109f117819 */ /* 0x000fe200000006ff */
[----:B------:R-:W-:Y:S01]  /*9eb0*/  FFMA R10, R133, R13, R10 ;  /* 0x0000000d850a7223 */ /* 0x000fe2000000000a */
[----:B------:R-:W-:Y:S01]  /*9ec0*/  LOP3.LUT R20, R159, 0xffff0000, RZ, 0xc0, !PT ;  /* 0xffff00009f147812 */ /* 0x000fe200078ec0ff */
[----:B------:R-:W-:Y:S01]  /*9ed0*/  FFMA R11, R133, R14, R11 ;  /* 0x0000000e850b7223 */ /* 0x000fe2000000000b */
[----:B------:R-:W-:Y:S01]  /*9ee0*/  LOP3.LUT R14, R162, 0xffff0000, RZ, 0xc0, !PT ;  /* 0xffff0000a20e7812 */ /* 0x000fe200078ec0ff */
[C---:B------:R-:W-:Y:S01]  /*9ef0*/  FMUL R12, R130.reuse, R44 ;  /* 0x0000002c820c7220 */ /* 0x040fe20000400000 */
[----:B-1----:R-:W-:Y:S01]  /*9f00*/  F2FP.BF16.F32.PACK_AB R88, R9, R8 ;  /* 0x000000080958723e */ /* 0x002fe200000010ff */
[----:B------:R1:W-:Y:S01]  /*9f10*/  @!P1 STS.128 [R198+0x2010], R92 ;  /* 0x0020105cc6009388 */ /* 0x0003e20000000c00 */
[----:B------:R-:W-:Y:S01]  /*9f20*/  F2FP.BF16.F32.PACK_AB R89, R11, R10 ;  /* 0x0000000a0b59723e */ /* 0x000fe200000010ff */
[----:B------:R-:W-:Y:S01]  /*9f30*/  FMUL R13, R130, R45 ;  /* 0x0000002d820d7220 */ /* 0x000fe20000400000 */
[----:B------:R-:W-:Y:S01]  /*9f40*/  SHF.L.U32 R11, R163, 0x10, RZ ;  /* 0x00000010a30b7819 */ /* 0x000fe200000006ff */
[C---:B------:R-:W-:Y:S01]  /*9f50*/  FFMA R12, R133.reuse, R15, R12 ;  /* 0x0000000f850c7223 */ /* 0x040fe2000000000c */
[----:B------:R-:W-:Y:S01]  /*9f60*/  SHF.L.U32 R15, R156, 0x10, RZ ;  /* 0x000000109c0f7819 */ /* 0x000fe200000006ff */
[----:B------:R-:W-:Y:S01]  /*9f70*/  FFMA R13, R133, R14, R13 ;  /* 0x0000000e850d7223 */ /* 0x000fe2000000000d */
[----:B------:R-:W-:Y:S01]  /*9f80*/  LOP3.LUT R14, R163, 0xffff0000, RZ, 0xc0, !PT ;  /* 0xffff0000a30e7812 */ /* 0x000fe200078ec0ff */
[C---:B------:R-:W-:Y:S01]  /*9f90*/  FMUL R8, R130.reuse, R46 ;  /* 0x0000002e82087220 */ /* 0x040fe20000400000 */
[C---:B------:R-:W-:Y:S01]  /*9fa0*/  FMUL R9, R130.reuse, R47 ;  /* 0x0000002f82097220 */ /* 0x040fe20000400000 */
[----:B------:R-:W-:Y:S01]  /*9fb0*/  FMUL R10, R130, R48 ;  /* 0x00000030820a7220 */ /* 0x000fe20000400000 */
[----:B------:R-:W-:Y:S01]  /*9fc0*/  F2FP.BF16.F32.PACK_AB R90, R13, R12 ;  /* 0x0000000c0d5a723e */ /* 0x000fe200000010ff */
[C---:B------:R-:W-:Y:S01]  /*9fd0*/  FFMA R8, R133.reuse, R11, R8 ;  /* 0x0000000b85087223 */ /* 0x040fe20000000008 */
[C---:B------:R-:W-:Y:S01]  /*9fe0*/  FFMA R9, R133.reuse, R14, R9 ;  /* 0x0000000e85097223 */ /* 0x040fe20000000009 */
[----:B------:R-:W-:Y:S01]  /*9ff0*/  LOP3.LUT R14, R156, 0xffff0000, RZ, 0xc0, !PT ;  /* 0xffff00009c0e7812 */ /* 0x000fe200078ec0ff */
[----:B------:R-:W-:Y:S01]  /*a000*/  FFMA R10, R133, R15, R10 ;  /* 0x0000000f850a7223 */ /* 0x000fe2000000000a */
[----:B------:R-:W-:Y:S01]  /*a010*/  SHF.L.U32 R15, R157, 0x10, RZ ;  /* 0x000000109d0f7819 */ /* 0x000fe200000006ff */
[C---:B------:R-:W-:Y:S01]  /*a020*/  FMUL R11, R130.reuse, R49 ;  /* 0x00000031820b7220 */ /* 0x040fe20000400000 */
[----:B------:R-:W-:Y:S01]  /*a030*/  F2FP.BF16.F32.PACK_AB R91, R9, R8 ;  /* 0x00000008095b723e */ /* 0x000fe200000010ff */
[C---:B------:R-:W-:Y:S01]  /*a040*/  FMUL R12, R130.reuse, R50 ;  /* 0x00000032820c7220 */ /* 0x040fe20000400000 */
[C---:B------:R-:W-:Y:S01]  /*a050*/  FMUL R13, R130.reuse, R51 ;  /* 0x00000033820d7220 */ /* 0x040fe20000400000 */
[C---:B------:R-:W-:Y:S01]  /*a060*/  FFMA R11, R133.reuse, R14, R11 ;  /* 0x0000000e850b7223 */ /* 0x040fe2000000000b */
[----:B------:R-:W-:Y:S01]  /*a070*/  FMUL R8, R130, R52 ;  /* 0x0000003482087220 */ /* 0x000fe20000400000 */
[C---:B------:R-:W-:Y:S01]  /*a080*/  FFMA R12, R133.reuse, R15, R12 ;  /* 0x0000000f850c7223 */ /* 0x040fe2000000000c */
[C---:B------:R-:W-:Y:S01]  /*a090*/  FFMA R13, R133.reuse, R16, R13 ;  /* 0x00000010850d7223 */ /* 0x040fe2000000000d */
[----:B------:R-:W-:Y:S01]  /*a0a0*/  SHF.L.U32 R16, R158, 0x10, RZ ;  /* 0x000000109e107819 */ /* 0x000fe200000006ff */
[C---:B------:R-:W-:Y:S01]  /*a0b0*/  FMUL R9, R130.reuse, R53 ;  /* 0x0000003582097220 */ /* 0x040fe20000400000 */
[C---:B------:R-:W-:Y:S01]  /*a0c0*/  FMUL R14, R130.reuse, R54 ;  /* 0x00000036820e7220 */ /* 0x040fe20000400000 */
[----:B------:R-:W-:Y:S01]  /*a0d0*/  FMUL R15, R130, R55 ;  /* 0x00000037820f7220 */ /* 0x000fe20000400000 */
[----:B------:R2:W-:Y:S01]  /*a0e0*/  @!P1 STS.128 [R196+0x2020], R88 ;  /* 0x00202058c4009388 */ /* 0x0005e20000000c00 */
[----:B------:R-:W-:Y:S01]  /*a0f0*/  FFMA R8, R133, R16, R8 ;  /* 0x0000001085087223 */ /* 0x000fe20000000008 */
[----:B-1----:R-:W-:Y:S01]  /*a100*/  F2FP.BF16.F32.PACK_AB R93, R13, R12 ;  /* 0x0000000c0d5d723e */ /* 0x002fe200000010ff */
[C---:B------:R-:W-:Y:S01]  /*a110*/  FFMA R9, R133.reuse, R18, R9 ;  /* 0x0000001285097223 */ /* 0x040fe20000000009 */
[C---:B------:R-:W-:Y:S01]  /*a120*/  LOP3.LUT R12, R152.reuse, 0xffff0000, RZ, 0xc0, !PT ;  /* 0xffff0000980c7812 */ /* 0x040fe200078ec0ff */
[C---:B------:R-:W-:Y:S01]  /*a130*/  FFMA R14, R133.reuse, R17, R14 ;  /* 0x00000011850e7223 */ /* 0x040fe2000000000e */
[----:B------:R-:W-:Y:S01]  /*a140*/  SHF.L.U32 R17, R152, 0x10, RZ ;  /* 0x0000001098117819 */ /* 0x000fe200000006ff */
[----:B------:R-:W-:Y:S01]  /*a150*/  FFMA R15, R133, R20, R15 ;  /* 0x00000014850f7223 */ /* 0x000fe2000000000f */
[----:B------:R-:W-:Y:S01]  /*a160*/  F2FP.BF16.F32.PACK_AB R94, R9, R8 ;  /* 0x00000008095e723e */ /* 0x000fe200000010ff */
        /* <DEDUP_REMOVED lines=9> */
[----:B------:R-:W-:Y:S01]  /*a200*/  SHF.L.U32 R18, R154, 0x10, RZ ;  /* 0x000000109a127819 */ /* 0x000fe200000006ff */
[----:B------:R-:W-:Y:S01]  /*a210*/  FMUL R10, R130, R59 ;  /* 0x0000003b820a7220 */ /* 0x000fe20000400000 */
[----:B------:R-:W-:Y:S01]  /*a220*/  LOP3.LUT R15, R154, 0xffff0000, RZ, 0xc0, !PT ;  /* 0xffff00009a0f7812 */ /* 0x000fe200078ec0ff */
[----:B------:R-:W-:Y:S01]  /*a230*/  FMUL R11, R130, R60 ;  /* 0x0000003c820b7220 */ /* 0x000fe20000400000 */
[----:B------:R-:W-:Y:S01]  /*a240*/  LOP3.LUT R17, R155, 0xffff0000, RZ, 0xc0, !PT ;  /* 0xffff00009b117812 */ /* 0x000fe200078ec0ff */
[C---:B------:R-:W-:Y:S01]  /*a250*/  FFMA R9, R133.reuse, R14, R9 ;  /* 0x0000000e85097223 */ /* 0x040fe20000000009 */
[----:B------:R-:W-:Y:S01]  /*a260*/  F2FP.BF16.F32.PACK_AB R96, R8, R16 ;  /* 0x000000100860723e */ /* 0x000fe200000010ff */
[----:B------:R-:W-:Y:S01]  /*a270*/  FFMA R10, R133, R13, R10 ;  /* 0x0000000d850a7223 */ /* 0x000fe2000000000a */
[----:B------:R-:W-:Y:S01]  /*a280*/  LOP3.LUT R16, R141, 0xffff0000, RZ, 0xc0, !PT ;  /* 0xffff00008d107812 */ /* 0x000fe200078ec0ff */
[C---:B------:R-:W-:Y:S01]  /*a290*/  FMUL R12, R130.reuse, R61 ;  /* 0x0000003d820c7220 */ /* 0x040fe20000400000 */
[----:B------:R-:W-:Y:S01]  /*a2a0*/  LOP3.LUT R20, R147, 0xffff0000, RZ, 0xc0, !PT ;  /* 0xffff000093147812 */ /* 0x000fe200078ec0ff */
[----:B------:R-:W-:Y:S01]  /*a2b0*/  FFMA R11, R133, R18, R11 ;  /* 0x00000012850b7223 */ /* 0x000fe2000000000b */
[----:B------:R-:W-:Y:S01]  /*a2c0*/  SHF.L.U32 R18, R155, 0x10, RZ ;  /* 0x000000109b127819 */ /* 0x000fe200000006ff */
[----:B------:R-:W-:Y:S01]  /*a2d0*/  FMUL R13, R130, R62 ;  /* 0x0000003e820d7220 */ /* 0x000fe20000400000 */
[----:B------:R-:W-:Y:S01]  /*a2e0*/  F2FP.BF16.F32.PACK_AB R97, R10, R9 ;  /* 0x000000090a61723e */ /* 0x000fe200000010ff */
[C---:B------:R-:W-:Y:S01]  /*a2f0*/  FFMA R12, R133.reuse, R15, R12 ;  /* 0x0000000f850c7223 */ /* 0x040fe2000000000c */
[----:B------:R-:W-:Y:S01]  /*a300*/  SHF.L.U32 R15, R150, 0x10, RZ ;  /* 0x00000010960f7819 */ /* 0x000fe200000006ff */
[----:B------:R-:W-:Y:S01]  /*a310*/  FMUL R14, R130, R63 ;  /* 0x0000003f820e7220 */ /* 0x000fe20000400000 */
[----:B------:R-:W-:Y:S01]  /*a320*/  FFMA R13, R133, R18, R13 ;  /* 0x00000012850d7223 */ /* 0x000fe2000000000d */
[----:B------:R-:W-:Y:S01]  /*a330*/  LOP3.LUT R18, R145, 0xffff0000, RZ, 0xc0, !PT ;  /* 0xffff000091127812 */ /* 0x000fe200078ec0ff */
[----:B------:R1:W-:Y:S01]  /*a340*/  @!P1 STS.128 [R195+0x2010], R92 ;  /* 0x0020105cc3009388 */ /* 0x0003e20000000c00 */
[----:B------:R-:W-:Y:S01]  /*a350*/  F2FP.BF16.F32.PACK_AB R98, R12, R11 ;  /* 0x0000000b0c62723e */ /* 0x000fe200000010ff */
[C---:B------:R-:W-:Y:S01]  /*a360*/  FFMA R14, R133.reuse, R17, R14 ;  /* 0x00000011850e7223 */ /* 0x040fe2000000000e */
[----:B------:R-:W-:Y:S01]  /*a370*/  SHF.L.U32 R11, R148, 0x10, RZ ;  /* 0x00000010940b7819 */ /* 0x000fe200000006ff */
[----:B------:R-:W-:Y:S01]  /*a380*/  FMUL R8, R130, R64 ;  /* 0x0000004082087220 */ /* 0x000fe20000400000 */
[----:B------:R-:W-:Y:S01]  /*a390*/  LOP3.LUT R12, R148, 0xffff0000, RZ, 0xc0, !PT ;  /* 0xffff0000940c7812 */ /* 0x000fe200078ec0ff */
[----:B------:R-:W-:Y:S01]  /*a3a0*/  FMUL R9, R130, R65 ;  /* 0x0000004182097220 */ /* 0x000fe20000400000 */
[----:B------:R-:W-:Y:S01]  /*a3b0*/  F2FP.BF16.F32.PACK_AB R99, R14, R13 ;  /* 0x0000000d0e63723e */ /* 0x000fe200000010ff */
[----:B------:R-:W-:Y:S01]  /*a3c0*/  FFMA R8, R133, R11, R8 ;  /* 0x0000000b85087223 */ /* 0x000fe20000000008 */
[----:B------:R-:W-:Y:S01]  /*a3d0*/  SHF.L.U32 R13, R149, 0x10, RZ ;  /* 0x00000010950d7819 */ /* 0x000fe200000006ff */
[----:B------:R-:W-:Y:S01]  /*a3e0*/  FFMA R9, R133, R12, R9 ;  /* 0x0000000c85097223 */ /* 0x000fe20000000009 */
[----:B------:R-:W-:Y:S01]  /*a3f0*/  LOP3.LUT R14, R149, 0xffff0000, RZ, 0xc0, !PT ;  /* 0xffff0000950e7812 */ /* 0x000fe200078ec0ff */
[C---:B------:R-:W-:Y:S01]  /*a400*/  FMUL R10, R130.reuse, R66 ;  /* 0x00000042820a7220 */ /* 0x040fe20000400000 */
[----:B------:R-:W-:Y:S01]  /*a410*/  SHF.L.U32 R17, R147, 0x10, RZ ;  /* 0x0000001093117819 */ /* 0x000fe200000006ff */
[C---:B------:R-:W-:Y:S01]  /*a420*/  FMUL R11, R130.reuse, R67 ;  /* 0x00000043820b7220 */ /* 0x040fe20000400000 */
[----:B--2---:R-:W-:Y:S01]  /*a430*/  F2FP.BF16.F32.PACK_AB R88, R9, R8 ;  /* 0x000000080958723e */ /* 0x004fe200000010ff */
[C---:B------:R-:W-:Y:S01]  /*a440*/  FFMA R10, R133.reuse, R13, R10 ;  /* 0x0000000d850a7223 */ /* 0x040fe2000000000a */
[----:B------:R-:W-:Y:S01]  /*a450*/  FMUL R12, R130, R68 ;  /* 0x00000044820c7220 */ /* 0x000fe20000400000 */
[C---:B------:R-:W-:Y:S01]  /*a460*/  FFMA R11, R133.reuse, R14, R11 ;  /* 0x0000000e850b7223 */ /* 0x040fe2000000000b */
[----:B------:R-:W-:Y:S01]  /*a470*/  LOP3.LUT R14, R150, 0xffff0000, RZ, 0xc0, !PT ;  /* 0xffff0000960e7812 */ /* 0x000fe200078ec0ff */
[C---:B------:R-:W-:Y:S01]  /*a480*/  FMUL R13, R130.reuse, R69 ;  /* 0x00000045820d7220 */ /* 0x040fe20000400000 */
[----:B------:R2:W-:Y:S01]  /*a490*/  @!P1 STS.128 [R188+0x3000], R96 ;  /* 0x00300060bc009388 */ /* 0x0005e20000000c00 */
[----:B------:R-:W-:Y:S01]  /*a4a0*/  FFMA R12, R133, R15, R12 ;  /* 0x0000000f850c7223 */ /* 0x000fe2000000000c */
[----:B------:R-:W-:Y:S01]  /*a4b0*/  F2FP.BF16.F32.PACK_AB R89, R11, R10 ;  /* 0x0000000a0b59723e */ /* 0x000fe200000010ff */
[----:B------:R-:W-:Y:S01]  /*a4c0*/  FFMA R13, R133, R14, R13 ;  /* 0x0000000e850d7223 */ /* 0x000fe2000000000d */
[C---:B------:R-:W-:Y:S01]  /*a4d0*/  SHF.L.U32 R11, R151.reuse, 0x10, RZ ;  /* 0x00000010970b7819 */ /* 0x040fe200000006ff */
[C---:B------:R-:W-:Y:S01]  /*a4e0*/  FMUL R8, R130.reuse, R70 ;  /* 0x0000004682087220 */ /* 0x040fe20000400000 */
[----:B------:R-:W-:Y:S01]  /*a4f0*/  LOP3.LUT R14, R151, 0xffff0000, RZ, 0xc0, !PT ;  /* 0xffff0000970e7812 */ /* 0x000fe200078ec0ff */
[----:B------:R-:W-:Y:S01]  /*a500*/  FMUL R9, R130, R71 ;  /* 0x0000004782097220 */ /* 0x000fe20000400000 */
[----:B------:R-:W-:Y:S01]  /*a510*/  SHF.L.U32 R15, R140, 0x10, RZ ;  /* 0x000000108c0f7819 */ /* 0x000fe200000006ff */
        /* <DEDUP_REMOVED lines=10> */
[----:B------:R-:W-:Y:S01]  /*a5c0*/  FMUL R13, R130, R75 ;  /* 0x0000004b820d7220 */ /* 0x000fe20000400000 */
[C---:B------:R-:W-:Y:S01]  /*a5d0*/  FFMA R11, R133.reuse, R14, R11 ;  /* 0x0000000e850b7223 */ /* 0x040fe2000000000b */
[----:B------:R-:W-:Y:S01]  /*a5e0*/  SHF.L.U32 R14, R142, 0x10, RZ ;  /* 0x000000108e0e7819 */ /* 0x000fe200000006ff */
[C---:B------:R-:W-:Y:S01]  /*a5f0*/  FFMA R12, R133.reuse, R15, R12 ;  /* 0x0000000f850c7223 */ /* 0x040fe2000000000c */
[----:B------:R-:W-:Y:S01]  /*a600*/  SHF.L.U32 R15, R144, 0x10, RZ ;  /* 0x00000010900f7819 */ /* 0x000fe200000006ff */
[----:B------:R-:W-:Y:S01]  /*a610*/  FFMA R13, R133, R16, R13 ;  /* 0x00000010850d7223 */ /* 0x000fe2000000000d */
[----:B------:R-:W-:Y:S01]  /*a620*/  LOP3.LUT R16, R142, 0xffff0000, RZ, 0xc0, !PT ;  /* 0xffff00008e107812 */ /* 0x000fe200078ec0ff */
[----:B------:R4:W-:Y:S01]  /*a630*/  @!P1 STS.128 [R198+0x3010], R88 ;  /* 0x00301058c6009388 */ /* 0x0009e20000000c00 */
[----:B-1----:R-:W-:Y:S01]  /*a640*/  F2FP.BF16.F32.PACK_AB R92, R11, R10 ;  /* 0x0000000a0b5c723e */ /* 0x002fe200000010ff */
[C---:B------:R-:W-:Y:S01]  /*a650*/  FMUL R8, R130.reuse, R76 ;  /* 0x0000004c82087220 */ /* 0x040fe20000400000 */
[----:B------:R-:W-:Y:S01]  /*a660*/  F2FP.BF16.F32.PACK_AB R93, R13, R12 ;  /* 0x0000000c0d5d723e */ /* 0x000fe200000010ff */
[C---:B------:R-:W-:Y:S01]  /*a670*/  FMUL R9, R130.reuse, R77 ;  /* 0x0000004d82097220 */ /* 0x040fe20000400000 */
[----:B------:R-:W-:Y:S01]  /*a680*/  SHF.L.U32 R13, R143, 0x10, RZ ;  /* 0x000000108f0d7819 */ /* 0x000fe200000006ff */
[----:B------:R-:W-:Y:S01]  /*a690*/  FFMA R8, R133, R14, R8 ;  /* 0x0000000e85087223 */ /* 0x000fe20000000008 */
[----:B------:R-:W-:Y:S01]  /*a6a0*/  LOP3.LUT R14, R143, 0xffff0000, RZ, 0xc0, !PT ;  /* 0xffff00008f0e7812 */ /* 0x000fe200078ec0ff */
[----:B------:R-:W1:Y:S01]  /*a6b0*/  S2R R200, SR_CgaCtaId ;  /* 0x0000000000c87919 */ /* 0x000e620000008800 */
[C---:B------:R-:W-:Y:S01]  /*a6c0*/  FMUL R10, R130.reuse, R78 ;  /* 0x0000004e820a7220 */ /* 0x040fe20000400000 */
[----:B------:R-:W-:Y:S01]  /*a6d0*/  FFMA R9, R133, R16, R9 ;  /* 0x0000001085097223 */ /* 0x000fe20000000009 */
[----:B------:R-:W-:Y:S01]  /*a6e0*/  SHF.L.U32 R16, R145, 0x10, RZ ;  /* 0x0000001091107819 */ /* 0x000fe200000006ff */
[C---:B------:R-:W-:Y:S01]  /*a6f0*/  FMUL R11, R130.reuse, R79 ;  /* 0x0000004f820b7220 */ /* 0x040fe20000400000 */
[----:B------:R-:W-:Y:S01]  /*a700*/  FFMA R10, R133, R13, R10 ;  /* 0x0000000d850a7223 */ /* 0x000fe2000000000a */
[----:B------:R-:W-:Y:S01]  /*a710*/  FMUL R12, R130, R80 ;  /* 0x00000050820c7220 */ /* 0x000fe20000400000 */
[----:B------:R-:W-:Y:S01]  /*a720*/  F2FP.BF16.F32.PACK_AB R94, R9, R8 ;  /* 0x00000008095e723e */ /* 0x000fe200000010ff */
[C---:B------:R-:W-:Y:S01]  /*a730*/  FFMA R11, R133.reuse, R14, R11 ;  /* 0x0000000e850b7223 */ /* 0x040fe2000000000b */
[----:B------:R-:W-:Y:S01]  /*a740*/  LOP3.LUT R14, R144, 0xffff0000, RZ, 0xc0, !PT ;  /* 0xffff0000900e7812 */ /* 0x000fe200078ec0ff */
[C---:B------:R-:W-:Y:S01]  /*a750*/  FMUL R8, R130.reuse, R81 ;  /* 0x0000005182087220 */ /* 0x040fe20000400000 */
[C---:B------:R-:W-:Y:S01]  /*a760*/  FMUL R9, R130.reuse, R82 ;  /* 0x0000005282097220 */ /* 0x040fe20000400000 */
[----:B------:R-:W-:Y:S01]  /*a770*/  FMUL R13, R130, R83 ;  /* 0x00000053820d7220 */ /* 0x000fe20000400000 */
[C---:B------:R-:W-:Y:S01]  /*a780*/  FFMA R12, R133.reuse, R15, R12 ;  /* 0x0000000f850c7223 */ /* 0x040fe2000000000c */
[C---:B------:R-:W-:Y:S01]  /*a790*/  FFMA R8, R133.reuse, R14, R8 ;  /* 0x0000000e85087223 */ /* 0x040fe20000000008 */
[----:B------:R-:W-:Y:S01]  /*a7a0*/  FFMA R9, R133, R16, R9 ;  /* 0x0000001085097223 */ /* 0x000fe20000000009 */
[----:B------:R-:W-:Y:S01]  /*a7b0*/  F2FP.BF16.F32.PACK_AB R95, R11, R10 ;  /* 0x0000000a0b5f723e */ /* 0x000fe200000010ff */
[C---:B------:R-:W-:Y:S01]  /*a7c0*/  FFMA R13, R133.reuse, R18, R13 ;  /* 0x00000012850d7223 */ /* 0x040fe2000000000d */
[----:B------:R-:W-:Y:S01]  /*a7d0*/  SHF.L.U32 R16, R146, 0x10, RZ ;  /* 0x0000001092107819 */ /* 0x000fe200000006ff */
[----:B------:R-:W-:Y:S01]  /*a7e0*/  FMUL R10, R130, R84 ;  /* 0x00000054820a7220 */ /* 0x000fe20000400000 */
[----:B------:R-:W-:Y:S01]  /*a7f0*/  LOP3.LUT R18, R146, 0xffff0000, RZ, 0xc0, !PT ;  /* 0xffff000092127812 */ /* 0x000fe200078ec0ff */
[----:B------:R4:W-:Y:S01]  /*a800*/  @!P1 STS.128 [R196+0x3020], R92 ;  /* 0x0030205cc4009388 */ /* 0x0009e20000000c00 */
[C---:B------:R-:W-:Y:S01]  /*a810*/  FMUL R11, R130.reuse, R85 ;  /* 0x00000055820b7220 */ /* 0x040fe20000400000 */
[C---:B------:R-:W-:Y:S01]  /*a820*/  FMUL R14, R130.reuse, R86 ;  /* 0x00000056820e7220 */ /* 0x040fe20000400000 */
[----:B------:R-:W-:Y:S01]  /*a830*/  FMUL R15, R130, R87 ;  /* 0x00000057820f7220 */ /* 0x000fe20000400000 */
[C---:B------:R-:W-:Y:S01]  /*a840*/  FFMA R10, R133.reuse, R16, R10 ;  /* 0x00000010850a7223 */ /* 0x040fe2000000000a */
[C---:B------:R-:W-:Y:S01]  /*a850*/  FFMA R11, R133.reuse, R18, R11 ;  /* 0x00000012850b7223 */ /* 0x040fe2000000000b */
[C---:B------:R-:W-:Y:S01]  /*a860*/  FFMA R14, R133.reuse, R17, R14 ;  /* 0x00000011850e7223 */ /* 0x040fe2000000000e */
[----:B------:R-:W-:Y:S01]  /*a870*/  FFMA R15, R133, R20, R15 ;  /* 0x00000014850f7223 */ /* 0x000fe2000000000f */
[----:B--2---:R-:W-:Y:S01]  /*a880*/  F2FP.BF16.F32.PACK_AB R96, R8, R12 ;  /* 0x0000000c0860723e */ /* 0x004fe200000010ff */
[----:B------:R-:W-:Y:S01]  /*a890*/  BSSY.RECONVERGENT B0, `(.L_x_121) ;  /* 0x0000021000007945 */ /* 0x000fe20003800200 */
[----:B------:R-:W-:Y:S02]  /*a8a0*/  F2FP.BF16.F32.PACK_AB R97, R13, R9 ;  /* 0x000000090d61723e */ /* 0x000fe400000010ff */
[----:B------:R-:W-:Y:S02]  /*a8b0*/  F2FP.BF16.F32.PACK_AB R98, R11, R10 ;  /* 0x0000000a0b62723e */ /* 0x000fe400000010ff */
[----:B------:R-:W-:Y:S02]  /*a8c0*/  F2FP.BF16.F32.PACK_AB R99, R15, R14 ;  /* 0x0000000e0f63723e */ /* 0x000fe400000010ff */
[----:B------:R-:W-:Y:S02]  /*a8d0*/  MOV R12, UR46 ;  /* 0x0000002e000c7c02 */ /* 0x000fe40008000f00 */
[----:B------:R-:W-:Y:S01]  /*a8e0*/  LEA R11, R137, UR44, 0x3 ;  /* 0x0000002c890b7c11 */ /* 0x000fe2000f8e18ff */
[----:B------:R4:W-:Y:S01]  /*a8f0*/  @!P1 STS.128 [R195+0x3010], R96 ;  /* 0x00301060c3009388 */ /* 0x0009e20000000c00 */
[----:B------:R-:W-:Y:S04]  /*a900*/  @P2 LEA R12, R12, UR44, 0x3 ;  /* 0x0000002c0c0c2c11 */ /* 0x000fe8000f8e18ff */
[----:B------:R-:W-:Y:S02]  /*a910*/  @P2 IADD3 R13, PT, PT, R12, 0x30, RZ ;  /* 0x000000300c0d2810 */ /* 0x000fe40007ffe0ff */
[----:B------:R-:W-:Y:S01]  /*a920*/  @P2 SHF.L.U32 R12, RZ, 0x1f, RZ ;  /* 0x0000001fff0c2819 */ /* 0x000fe200000006ff */
[----:B------:R-:W-:Y:S01]  /*a930*/  @!PT LDS RZ, [RZ] ;  /* 0x00000000fffff984 */ /* 0x000fe20000000800 */
[----:B------:R-:W-:Y:S01]  /*a940*/  @!PT LDS RZ, [RZ] ;  /* 0x00000000fffff984 */ /* 0x000fe20000000800 */
[----:B------:R-:W-:Y:S01]  /*a950*/  @!PT LDS RZ, [RZ] ;  /* 0x00000000fffff984 */ /* 0x000fe20000000800 */
[----:B------:R-:W-:Y:S01]  /*a960*/  @!PT LDS RZ, [RZ] ;  /* 0x00000000fffff984 */ /* 0x000fe20000000800 */
[----:B------:R2:W-:Y:S06]  /*a970*/  MEMBAR.ALL.CTA ;  /* 0x0000000000007992 */ /* 0x0005ec0000008000 */
[----:B--2---:R-:W2:Y:S01]  /*a980*/  FENCE.VIEW.ASYNC.S ;  /* 0x00000000000073c6 */ /* 0x004ea20000000000 */
[----:B-1----:R-:W-:Y:S01]  /*a990*/  @P2 PRMT R13, R200, 0x654, R13 ;  /* 0x00000654c80d2816 */ /* 0x002fe2000000000d */
[----:B--2---:R-:W-:Y:S06]  /*a9a0*/  BAR.SYNC.DEFER_BLOCKING 0x1, 0x80 ;  /* 0x0042000000007b1d */ /* 0x004fec0000010000 */
[----:B------:R-:W-:Y:S05]  /*a9b0*/  @P0 BRA `(.L_x_122) ;  /* 0x0000000000380947 */ /* 0x000fea0003800000 */
[----:B------:R-:W-:Y:S01]  /*a9c0*/  R2UR UR9, R212 ;  /* 0x00000000d40972ca */ /* 0x000fe200000e0000 */
[----:B------:R-:W-:Y:S02]  /*a9d0*/  UIADD3 UR4, UP0, UPT, UR54, 0xa80, URZ ;  /* 0x00000a8036047890 */ /* 0x000fe4000ff1e0ff */
[----:B------:R-:W-:Y:S02]  /*a9e0*/  UIADD3 UR10, UPT, UPT, UR50, 0x40, URZ ;  /* 0x00000040320a7890 */ /* 0x000fe4000fffe0ff */
[----:B------:R-:W-:Y:S02]  /*a9f0*/  UIADD3 UR8, UPT, UPT, UR44, 0x2200, URZ ;  /* 0x000022002c087890 */ /* 0x000fe4000fffe0ff */
[----:B------:R-:W-:Y:S01]  /*aa00*/  UIADD3.X UR5, UPT, UPT, URZ, UR55, URZ, UP0, !UPT ;  /* 0x00000037ff057290 */ /* 0x000fe200087fe4ff */
[----:B------:R-:W-:Y:S01]  /*aa10*/  UMOV UR11, UR52 ;  /* 0x00000034000b7c82 */ /* 0x000fe20008000000 */
[----:B------:R-:W-:Y:S01]  /*aa20*/  UIADD3 UR12, UPT, UPT, UR44, 0x3200, URZ ;  /* 0x000032002c0c7890 */ /* 0x000fe2000fffe0ff */
[----:B------:R-:W-:Y:S03]  /*aa30*/  UMOV UR15, UR52 ;  /* 0x00000034000f7c82 */ /* 0x000fe60008000000 */
[----:B------:R-:W-:Y:S01]  /*aa40*/  UIADD3 UR13, UPT, UPT, UR9, 0x80, URZ ;  /* 0x00000080090d7890 */ /* 0x000fe2000fffe0ff */
[----:B------:R-:W-:Y:S02]  /*aa50*/  UMOV UR14, UR10 ;  /* 0x0000000a000e7c82 */ /* 0x000fe40008000000 */
[----:B------:R1:W-:Y:S06]  /*aa60*/  UTMASTG.3D [UR8], [UR4] ;  /* 0x00000008040073b5 */ /* 0x0003ec0008010000 */
[----:B------:R1:W-:Y:S01]  /*aa70*/  UTMASTG.3D [UR12], [UR4] ;  /* 0x0000000c040073b5 */ /* 0x0003e20008010000 */
[----:B------:R0:W-:Y:S01]  /*aa80*/  UTMACMDFLUSH ;  /* 0x00000000000079b7 */ /* 0x0001e20000000000 */
[----:B-1----:R-:W-:Y:S04]  /*aa90*/  DEPBAR.LE SB0, 0x1 ;  /* 0x000080400000791a */ /* 0x002fe80000000000 */
.L_x_122:
[----:B------:R-:W-:Y:S05]  /*aaa0*/  BSYNC.RECONVERGENT B0 ;  /* 0x0000000000007941 */ /* 0x000fea0003800200 */
.L_x_121:
[----:B------:R-:W-:Y:S01]  /*aab0*/  BAR.SYNC.DEFER_BLOCKING 0x1, 0x80 ;  /* 0x0042000000007b1d */ /* 0x000fe20000010000 */
[----:B------:R-:W-:Y:S02]  /*aac0*/  UISETP.NE.AND UP0, UPT, UR43, URZ, UPT ;  /* 0x000000ff2b00728c */ /* 0x000fe4000bf05270 */
[----:B------:R-:W-:Y:S03]  /*aad0*/  UIADD3 UR5, UPT, UPT, UR46, 0x1, URZ ;  /* 0x000000012e057890 */ /* 0x000fe6000fffe0ff */
[----:B------:R1:W-:Y:S01]  /*aae0*/  @P2 SYNCS.ARRIVE.TRANS64.RED.A1T0 RZ, [R13+URZ], RZ ;  /* 0x000000ff0dff29a7 */ /* 0x0003e200081004ff */
[----:B------:R-:W-:Y:S01]  /*aaf0*/  UMOV UR4, 0x40 ;  /* 0x0000004000047882 */ /* 0x000fe20000000000 */
[----:B------:R-:W-:Y:S01]  /*ab00*/  BSSY B1, `(.L_x_123) ;  /* 0x0000021000017945 */ /* 0x000fe20003800000 */
[----:B------:R-:W-:Y:S02]  /*ab10*/  USEL UR4, UR4, 0x20, !UP0 ;  /* 0x0000002004047887 */ /* 0x000fe4000c000000 */
[----:B------:R-:W-:Y:S02]  /*ab20*/  UISETP.NE.AND UP0, UPT, UR5, 0x4, UPT ;  /* 0x000000040500788c */ /* 0x000fe4000bf05270 */
[----:B------:R-:W-:Y:S01]  /*ab30*/  UIADD3 UR49, UPT, UPT, UR47, UR4, URZ ;  /* 0x000000042f317290 */ /* 0x000fe2000fffe0ff */
[----:B------:R-:W2:Y:S01]  /*ab40*/  @P2 SYNCS.PHASECHK.TRANS64.TRYWAIT P0, [R11+URZ+0x10], R12 ;  /* 0x0000100c0b0025a7 */ /* 0x000ea200080011ff */
[----:B----4-:R-:W-:Y:S01]  /*ab50*/  VIADD R92, R131, UR4 ;  /* 0x00000004835c7c36 */ /* 0x010fe20008000000 */
[----:B------:R-:W-:Y:S04]  /*ab60*/  USEL UR45, UR5, URZ, UP0 ;  /* 0x000000ff052d7287 */ /* 0x000fe80008000000 */
[----:B------:R-:W-:Y:S04]  /*ab70*/  SHF.R.U32.HI R10, RZ, 0x15, R92 ;  /* 0x00000015ff0a7819 */ /* 0x000fe8000001165c */
[----:B------:R-:W-:Y:S02]  /*ab80*/  LOP3.LUT R16, R10, 0x3, RZ, 0xc0, !PT ;  /* 0x000000030a107812 */ /* 0x000fe400078ec0ff */
[----:B--2---:R-:W-:Y:S01]  /*ab90*/  @P2 SEL R138, RZ, 0x1, !P0 ;  /* 0x00000001ff8a2807 */ /* 0x004fe20004000000 */
[----:B-1----:R-:W-:Y:S06]  /*aba0*/  @!P2 BRA `(.L_x_124) ;  /* 0x000000000058a947 */ /* 0x002fec0003800000 */
        /* <DEDUP_REMOVED lines=8> */
[----:B------:R-:W-:Y:S04]  /*ac30*/  SHF.L.U32 R8, RZ, 0x1f, RZ ;  /* 0x0000001fff087819 */ /* 0x000fe800000006ff */
[----:B------:R-:W1:Y:S02]  /*ac40*/  SYNCS.PHASECHK.TRANS64.TRYWAIT P0, [R11+URZ+0x10], R8 ;  /* 0x000010080b0075a7 */ /* 0x000e6400080011ff */
[----:B-1----:R-:W-:Y:S05]  /*ac50*/  @!P0 BRA `(.L_x_127) ;  /* 0x0000009000588947 */ /* 0x002fea0003800000 */
.L_x_126:
[----:B------:R-:W-:Y:S05]  /*ac60*/  BSYNC B0 ;  /* 0x0000000000007941 */ /* 0x000fea0003800000 */
.L_x_125:
[----:B------:R-:W-:Y:S02]  /*ac70*/  ISETP.NE.AND P0, PT, R199, RZ, PT ;  /* 0x000000ffc700720c */ /* 0x000fe40003f05270 */
[----:B------:R-:W-:Y:S11]  /*ac80*/  IADD3 R137, PT, PT, R137, 0x1, RZ ;  /* 0x0000000189897810 */ /* 0x000ff60007ffe0ff */
[----:B------:R2:W4:Y:S04]  /*ac90*/  @P0 LDS.128 R160, [R3+0x20] ;  /* 0x0000200003a00984 */ /* 0x0005280000000c00 */
[----:B------:R2:W1:Y:S04]  /*aca0*/  @P0 LDS.128 R140, [R3+0x1020] ;  /* 0x00102000038c0984 */ /* 0x0004680000000c00 */
[----:B------:R2:W1:Y:S04]  /*acb0*/  @P0 LDS.128 R168, [R6] ;  /* 0x0000000006a80984 */ /* 0x0004680000000c00 */
[----:B------:R2:W1:Y:S04]  /*acc0*/  @P0 LDS.128 R152, [R6+0x1000] ;  /* 0x0010000006980984 */ /* 0x0004680000000c00 */
[----:B------:R2:W1:Y:S04]  /*acd0*/  @P0 LDS.128 R164, [R4+0x10] ;  /* 0x0000100004a40984 */ /* 0x0004680000000c00 */
[----:B------:R2:W1:Y:S04]  /*ace0*/  @P0 LDS.128 R148, [R4+0x1010] ;  /* 0x0010100004940984 */ /* 0x0004680000000c00 */
[----:B------:R2:W1:Y:S04]  /*acf0*/  @P0 LDS.128 R156, [R0+0x10] ;  /* 0x00001000009c0984 */ /* 0x0004680000000c00 */
[----:B------:R2:W1:Y:S02]  /*ad00*/  @P0 LDS.128 R144, [R0+0x1010] ;  /* 0x0010100000900984 */ /* 0x0004640000000c00 */
.L_x_124:
[----:B------:R-:W-:Y:S05]  /*ad10*/  BSYNC B1 ;  /* 0x0000000000017941 */ /* 0x000fea0003800000 */
.L_x_123:
[----:B------:R-:W-:Y:S11]  /*ad20*/  ISETP.NE.AND P0, PT, R189, R16, PT ;  /* 0x00000010bd00720c */ /* 0x000ff60003f05270 */
[----:B------:R-:W-:Y:S02]  /*ad30*/  @!UPT UIADD3 URZ, UPT, UPT, URZ, URZ, URZ ;  /* 0x000000fffffff290 */ /* 0x000fe4000fffe0ff */
[----:B------:R-:W-:Y:S05]  /*ad40*/  @P0 BRA `(.L_x_128) ;  /* 0x0000000000bc0947 */ /* 0x000fea0003800000 */
[----:B------:R-:W-:Y:S11]  /*ad50*/  LOP3.LUT P0, RZ, R10, 0x3, R177, 0x48, !PT ;  /* 0x000000030aff7812 */ /* 0x000ff600078048b1 */
[----:B------:R-:W-:Y:S02]  /*ad60*/  @!UPT UIADD3 URZ, UPT, UPT, URZ, URZ, URZ ;  /* 0x000000fffffff290 */ /* 0x000fe4000fffe0ff */
[----:B------:R-:W-:Y:S05]  /*ad70*/  @!P0 BRA `(.L_x_129) ;  /* 0x0000000000408947 */ /* 0x000fea0003800000 */
[----:B------:R-:W5:Y:S01]  /*ad80*/  LDCU.64 UR8, c[0x4][0x70] ;  /* 0x01000e00ff0877ac */ /* 0x000f620008000a00 */
[----:B------:R-:W-:Y:S01]  /*ad90*/  MOV R15, 0x0 ;  /* 0x00000000000f7802 */ /* 0x000fe20000000f00 */
[----:B------:R-:W-:Y:S02]  /*ada0*/  HFMA2 R12, -RZ, RZ, 0, 5.9604644775390625e-08 ;  /* 0x00000001ff0c7431 */ /* 0x000fe400000001ff */
[----:B-1----:R-:W-:Y:S02]  /*adb0*/  IMAD.MOV.U32 R8, RZ, RZ, 0x192 ;  /* 0x00000192ff087424 */ /* 0x002fe400078e00ff */
[----:B------:R-:W-:Y:S01]  /*adc0*/  IMAD.MOV.U32 R13, RZ, RZ, RZ ;  /* 0x000000ffff0d7224 */ /* 0x000fe200078e00ff */
[----:B------:R-:W1:Y:S01]  /*add0*/  LDCU.64 UR6, c[0x4][0x78] ;  /* 0x01000f00ff0677ac */ /* 0x000e620008000a00 */
[----:B------:R-:W3:Y:S01]  /*ade0*/  LDC.64 R14, c[0x4][R15] ;  /* 0x010000000f0e7b82 */ /* 0x000ee20000000a00 */
[----:B------:R-:W4:Y:S01]  /*adf0*/  LDCU.64 UR4, c[0x4][0x10] ;  /* 0x01000200ff0477ac */ /* 0x000f220008000a00 */
[----:B-----5:R-:W-:Y:S01]  /*ae00*/  MOV R5, UR9 ;  /* 0x0000000900057c02 */ /* 0x020fe20008000f00 */
[----:B--2---:R-:W-:Y:S01]  /*ae10*/  IMAD.U32 R4, RZ, RZ, UR8 ;  /* 0x00000008ff047e24 */ /* 0x004fe2000f8e00ff */
[----:B-1----:R-:W-:Y:S01]  /*ae20*/  MOV R7, UR7 ;  /* 0x0000000700077c02 */ /* 0x002fe20008000f00 */
[----:B------:R-:W-:Y:S01]  /*ae30*/  IMAD.U32 R6, RZ, RZ, UR6 ;  /* 0x00000006ff067e24 */ /* 0x000fe2000f8e00ff */
[----:B----4-:R-:W-:Y:S01]  /*ae40*/  MOV R11, UR5 ;  /* 0x00000005000b7c02 */ /* 0x010fe20008000f00 */
[----:B------:R-:W-:Y:S02]  /*ae50*/  IMAD.U32 R10, RZ, RZ, UR4 ;  /* 0x00000004ff0a7e24 */ /* 0x000fe4000f8e00ff */
[----:B------:R-:W-:Y:S07]  /*ae60*/  LEPC R20, `(.L_x_129) ;  /* 0x000000001014794e */ /* 0x000fee0000000000 */
[----:B---3--:R-:W-:Y:S05]  /*ae70*/  CALL.ABS.NOINC R14 ;  /* 0x000000000e007343 */ /* 0x008fea0003c00000 */
.L_x_129:
[----:B------:R-:W-:Y:S05]  /*ae80*/  WARPSYNC.ALL ;  /* 0x0000000000007948 */ /* 0x000fea0003800000 */
[C---:B------:R-:W-:Y:S01]  /*ae90*/  R2UR UR4, R92.reuse ;  /* 0x000000005c0472ca */ /* 0x040fe200000e0000 */
[----:B--2---:R-:W-:Y:S05]  /*aea0*/  VIADD R0, R92, 0x80 ;  /* 0x000000805c007836 */ /* 0x004fea0000000000 */
[----:B------:R-:W-:Y:S04]  /*aeb0*/  SHF.R.U32.HI R0, RZ, 0x15, R0 ;  /* 0x00000015ff007819 */ /* 0x000fe80000011600 */
[----:B------:R-:W-:Y:S03]  /*aec0*/  LOP3.LUT P0, RZ, R0, 0x3, R177, 0x48, !PT ;  /* 0x0000000300ff7812 */ /* 0x000fe600078048b1 */
[----:B------:R-:W2:Y:S10]  /*aed0*/  LDTM.x32 R24, tmem[UR4] ;  /* 0x00000004001879ee */ /* 0x000eb400082c0000 */
[----:B--2---:R-:W-:Y:S05]  /*aee0*/  @!P0 BRA `(.L_x_130) ;  /* 0x0000000000408947 */ /* 0x004fea0003800000 */
[----:B------:R-:W2:Y:S01]  /*aef0*/  LDCU.64 UR8, c[0x4][0x70] ;  /* 0x01000e00ff0877ac */ /* 0x000ea20008000a00 */
[----:B------:R-:W-:Y:S01]  /*af00*/  MOV R15, 0x0 ;  /* 0x00000000000f7802 */ /* 0x000fe20000000f00 */
[----:B------:R-:W-:Y:S02]  /*af10*/  HFMA2 R12, -RZ, RZ, 0, 5.9604644775390625e-08 ;  /* 0x00000001ff0c7431 */ /* 0x000fe400000001ff */
[----:B-1----:R-:W-:Y:S02]  /*af20*/  IMAD.MOV.U32 R8, RZ, RZ, 0x192 ;  /* 0x00000192ff087424 */ /* 0x002fe400078e00ff */
[----:B------:R-:W-:Y:S01]  /*af30*/  IMAD.MOV.U32 R13, RZ, RZ, RZ ;  /* 0x000000ffff0d7224 */ /* 0x000fe200078e00ff */
[----:B------:R-:W1:Y:S01]  /*af40*/  LDCU.64 UR6, c[0x4][0x78] ;  /* 0x01000f00ff0677ac */ /* 0x000e620008000a00 */
[----:B------:R-:W3:Y:S01]  /*af50*/  LDC.64 R14, c[0x4][R15] ;  /* 0x010000000f0e7b82 */ /* 0x000ee20000000a00 */
[----:B------:R-:W5:Y:S01]  /*af60*/  LDCU.64 UR4, c[0x4][0x10] ;  /* 0x01000200ff0477ac */ /* 0x000f620008000a00 */
[----:B--2---:R-:W-:Y:S01]  /*af70*/  MOV R5, UR9 ;  /* 0x0000000900057c02 */ /* 0x004fe20008000f00 */
[----:B------:R-:W-:Y:S01]  /*af80*/  IMAD.U32 R4, RZ, RZ, UR8 ;  /* 0x00000008ff047e24 */ /* 0x000fe2000f8e00ff */
[----:B-1----:R-:W-:Y:S01]  /*af90*/  MOV R7, UR7 ;  /* 0x0000000700077c02 */ /* 0x002fe20008000f00 */
[----:B------:R-:W-:Y:S01]  /*afa0*/  IMAD.U32 R6, RZ, RZ, UR6 ;  /* 0x00000006ff067e24 */ /* 0x000fe2000f8e00ff */
[----:B-----5:R-:W-:Y:S01]  /*afb0*/  MOV R11, UR5 ;  /* 0x00000005000b7c02 */ /* 0x020fe20008000f00 */
[----:B------:R-:W-:Y:S02]  /*afc0*/  IMAD.U32 R10, RZ, RZ, UR4 ;  /* 0x00000004ff0a7e24 */ /* 0x000fe4000f8e00ff */
[----:B------:R-:W-:Y:S07]  /*afd0*/  LEPC R20, `(.L_x_130) ;  /* 0x000000001014794e */ /* 0x000fee0000000000 */
[----:B---34-:R-:W-:Y:S05]  /*afe0*/  CALL.ABS.NOINC R14 ;  /* 0x000000000e007343 */ /* 0x018fea0003c00000 */
.L_x_130:
[----:B------:R-:W-:Y:S05]  /*aff0*/  WARPSYNC.ALL ;  /* 0x0000000000007948 */ /* 0x000fea0003800000 */
[----:B------:R-:W-:Y:S11]  /*b000*/  R2UR UR4, R92 ;  /* 0x000000005c0472ca */ /* 0x000ff600000e0000 */
[----:B------:R-:W-:Y:S02]  /*b010*/  @!UPT UIADD3 URZ, UPT, UPT, URZ, URZ, URZ ;  /* 0x000000fffffff290 */ /* 0x000fe4000fffe0ff */
[----:B------:R-:W2:Y:S02]  /*b020*/  LDTM.x32 R56, tmem[UR4+0x80] ;  /* 0x00008004003879ee */ /* 0x000ea400082c0000 */
[----:B--2---:R-:W-:Y:S01]  /*b030*/  NOP ;  /* 0x0000000000007918 */ /* 0x004fe20000000000 */
.L_x_128:
[----:B-12---:R-:W-:Y:S01]  /*b040*/  SHF.L.U32 R4, R168, 0x10, RZ ;  /* 0x00000010a8047819 */ /* 0x006fe200000006ff */
[----:B------:R-:W-:Y:S01]  /*b050*/  FMUL R0, R130, R24 ;  /* 0x0000001882007220 */ /* 0x000fe20000400000 */
[----:B------:R-:W-:Y:S01]  /*b060*/  LOP3.LUT R6, R168, 0xffff0000, RZ, 0xc0, !PT ;  /* 0xffff0000a8067812 */ /* 0x000fe200078ec0ff */
[C---:B------:R-:W-:Y:S01]  /*b070*/  FMUL R3, R130.reuse, R25 ;  /* 0x0000001982037220 */ /* 0x040fe20000400000 */
[----:B------:R-:W-:Y:S01]  /*b080*/  SHF.L.U32 R7, R169, 0x10, RZ ;  /* 0x00000010a9077819 */ /* 0x000fe200000006ff */
[----:B------:R-:W-:Y:S01]  /*b090*/  FFMA R0, R133, R4, R0 ;  /* 0x0000000485007223 */ /* 0x000fe20000000000 */
[----:B------:R-:W-:Y:S01]  /*b0a0*/  LOP3.LUT R8, R169, 0xffff0000, RZ, 0xc0, !PT ;  /* 0xffff0000a9087812 */ /* 0x000fe200078ec0ff */
[----:B------:R-:W-:Y:S01]  /*b0b0*/  FMUL R4, R130, R26 ;  /* 0x0000001a82047220 */ /* 0x000fe20000400000 */
[C---:B------:R-:W-:Y:S01]  /*b0c0*/  SHF.L.U32 R9, R170.reuse, 0x10, RZ ;  /* 0x00000010aa097819 */ /* 0x040fe200000006ff */
[----:B------:R-:W-:Y:S01]  /*b0d0*/  FFMA R3, R133, R6, R3 ;  /* 0x0000000685037223 */ /* 0x000fe20000000003 */
[----:B------:R-:W-:Y:S01]  /*b0e0*/  LOP3.LUT R10, R170, 0xffff0000, RZ, 0xc0, !PT ;  /* 0xffff0000aa0a7812 */ /* 0x000fe200078ec0ff */
[C---:B------:R-:W-:Y:S01]  /*b0f0*/  FMUL R5, R130.reuse, R27 ;  /* 0x0000001b82057220 */ /* 0x040fe20000400000 */
[C---:B------:R-:W-:Y:S01]  /*b100*/  SHF.L.U32 R11, R171.reuse, 0x10, RZ ;  /* 0x00000010ab0b7819 */ /* 0x040fe200000006ff */
[C---:B------:R-:W-:Y:S01]  /*b110*/  FMUL R6, R130.reuse, R28 ;  /* 0x0000001c82067220 */ /* 0x040fe20000400000 */
[----:B------:R-:W-:Y:S01]  /*b120*/  LOP3.LUT R12, R171, 0xffff0000, RZ, 0xc0, !PT ;  /* 0xffff0000ab0c7812 */ /* 0x000fe200078ec0ff */
[----:B------:R-:W-:Y:S01]  /*b130*/  FFMA R4, R133, R7, R4 ;  /* 0x0000000785047223 */ /* 0x000fe20000000004 */
[----:B------:R-:W-:Y:S01]  /*b140*/  ISETP.NE.AND P1, PT, R189, R16, PT ;  /* 0x00000010bd00720c */ /* 0x000fe20003f25270 */
[----:B------:R-:W-:Y:S01]  /*b150*/  FFMA R5, R133, R8, R5 ;  /* 0x0000000885057223 */ /* 0x000fe20000000005 */
[----:B------:R-:W-:Y:S01]  /*b160*/  F2FP.BF16.F32.PACK_AB R16, R3, R0 ;  /* 0x000000000310723e */ /* 0x000fe200000010ff */
[C---:B------:R-:W-:Y:S01]  /*b170*/  FMUL R7, R130.reuse, R29 ;  /* 0x0000001d82077220 */ /* 0x040fe20000400000 */
[----:B------:R-:W-:Y:S01]  /*b180*/  LOP3.LUT R14, R159, 0xffff0000, RZ, 0xc0, !PT ;  /* 0xffff00009f0e7812 */ /* 0x000fe200078ec0ff */
[----:B------:R-:W-:Y:S01]  /*b190*/  FFMA R6, R133, R9, R6 ;  /* 0x0000000985067223 */ /* 0x000fe20000000006 */
[----:B------:R-:W-:Y:S01]  /*b1a0*/  F2FP.BF16.F32.PACK_AB R17, R5, R4 ;  /* 0x000000040511723e */ /* 0x000fe200000010ff */
[----:B------:R-:W-:Y:S01]  /*b1b0*/  FMUL R8, R130, R30 ;  /* 0x0000001e82087220 */ /* 0x000fe20000400000 */
[----:B------:R-:W-:Y:S01]  /*b1c0*/  ISETP.NE.AND P2, PT, R194, RZ, PT ;  /* 0x000000ffc200720c */ /* 0x000fe20003f45270 */
[----:B------:R-:W-:Y:S01]  /*b1d0*/  FMUL R9, R130, R31 ;  /* 0x0000001f82097220 */ /* 0x000fe20000400000 */
[----:B------:R-:W-:Y:S01]  /*b1e0*/  ISETP.NE.AND P0, PT, R189, RZ, PT ;  /* 0x000000ffbd00720c */ /* 0x000fe20003f05270 */
[C---:B------:R-:W-:Y:S01]  /*b1f0*/  FFMA R7, R133.reuse, R10, R7 ;  /* 0x0000000a85077223 */ /* 0x040fe20000000007 */
[C---:B------:R-:W-:Y:S01]  /*b200*/  FFMA R8, R133.reuse, R11, R8 ;  /* 0x0000000b85087223 */ /* 0x040fe20000000008 */
[----:B------:R-:W-:Y:S01]  /*b210*/  SHF.L.U32 R11, R164, 0x10, RZ ;  /* 0x00000010a40b7819 */ /* 0x000fe200000006ff */
[----:B------:R-:W-:Y:S01]  /*b220*/  FFMA R9, R133, R12, R9 ;  /* 0x0000000c85097223 */ /* 0x000fe20000000009 */
[----:B------:R-:W-:Y:S01]  /*b230*/  SHF.L.U32 R12, R166, 0x10, RZ ;  /* 0x00000010a60c7819 */ /* 0x000fe200000006ff */
[C---:B------:R-:W-:Y:S01]  /*b240*/  FMUL R10, R130.reuse, R32 ;  /* 0x00000020820a7220 */ /* 0x040fe20000400000 */
[----:B------:R-:W-:Y:S01]  /*b250*/  F2FP.BF16.F32.PACK_AB R18, R7, R6 ;  /* 0x000000060712723e */ /* 0x000fe200000010ff */
[----:B------:R-:W-:Y:S01]  /*b260*/  FMUL R0, R130, R33 ;  /* 0x0000002182007220 */ /* 0x000fe20000400000 */
[----:B------:R-:W-:Y:S01]  /*b270*/  F2FP.BF16.F32.PACK_AB R19, R9, R8 ;  /* 0x000000080913723e */ /* 0x000fe200000010ff */
[----:B------:R-:W-:Y:S01]  /*b280*/  FFMA R10, R133, R11, R10 ;  /* 0x0000000b850a7223 */ /* 0x000fe2000000000a */
[----:B------:R-:W-:Y:S01]  /*b290*/  LOP3.LUT R6, R164, 0xffff0000, RZ, 0xc0, !PT ;  /* 0xffff0000a4067812 */ /* 0x000fe200078ec0ff */
[C---:B------:R-:W-:Y:S01]  /*b2a0*/  FMUL R3, R130.reuse, R34 ;  /* 0x0000002282037220 */ /* 0x040fe20000400000 */
[C---:B------:R-:W-:Y:S01]  /*b2b0*/  SHF.L.U32 R8, R165.reuse, 0x10, RZ ;  /* 0x00000010a5087819 */ /* 0x040fe200000006ff */
[----:B------:R1:W-:Y:S01]  /*b2c0*/  @!P1 STS.128 [R188+0x4000], R16 ;  /* 0x00400010bc009388 */ /* 0x0003e20000000c00 */
[----:B------:R-:W-:Y:S01]  /*b2d0*/  LOP3.LUT R7, R165, 0xffff0000, RZ, 0xc0, !PT ;  /* 0xffff0000a5077812 */ /* 0x000fe200078ec0ff */
[----:B------:R-:W-:Y:S01]  /*b2e0*/  FMUL R4, R130, R35 ;  /* 0x0000002382047220 */ /* 0x000fe20000400000 */
[----:B------:R-:W-:Y:S01]  /*b2f0*/  LOP3.LUT R9, R166, 0xffff0000, RZ, 0xc0, !PT ;  /* 0xffff0000a6097812 */ /* 0x000fe200078ec0ff */
[C---:B------:R-:W-:Y:S01]  /*b300*/  FMUL R5, R130.reuse, R36 ;  /* 0x0000002482057220 */ /* 0x040fe20000400000 */
[----:B------:R-:W-:Y:S01]  /*b310*/  LOP3.LUT R11, R167, 0xffff0000, RZ, 0xc0, !PT ;  /* 0xffff0000a70b7812 */ /* 0x000fe200078ec0ff */
[C---:B------:R-:W-:Y:S01]  /*b320*/  FFMA R0, R133.reuse, R6, R0 ;  /* 0x0000000685007223 */ /* 0x040fe20000000000 */
[C---:B------:R-:W-:Y:S01]  /*b330*/  FFMA R3, R133.reuse, R8, R3 ;  /* 0x0000000885037223 */ /* 0x040fe20000000003 */
[C---:B------:R-:W-:Y:S01]  /*b340*/  FFMA R4, R133.reuse, R7, R4 ;  /* 0x0000000785047223 */ /* 0x040fe20000000004 */
[----:B------:R-:W-:Y:S01]  /*b350*/  FFMA R5, R133, R12, R5 ;  /* 0x0000000c85057223 */ /* 0x000fe20000000005 */
[----:B------:R-:W-:Y:S01]  /*b360*/  SHF.L.U32 R12, R167, 0x10, RZ ;  /* 0x00000010a70c7819 */ /* 0x000fe200000006ff */
[----:B------:R-:W-:Y:S01]  /*b370*/  FMUL R6, R130, R37 ;  /* 0x0000002582067220 */ /* 0x000fe20000400000 */
[----:B------:R-:W-:Y:S01]  /*b380*/  F2FP.BF16.F32.PACK_AB R20, R0, R10 ;  /* 0x0000000a0014723e */ /* 0x000fe200000010ff */
[----:B------:R-:W-:Y:S01]  /*b390*/  FMUL R7, R130, R38 ;  /* 0x0000002682077220 */ /* 0x000fe20000400000 */
[----:B------:R-:W-:Y:S01]  /*b3a0*/  F2FP.BF16.F32.PACK_AB R21, R4, R3 ;  /* 0x000000030415723e */ /* 0x000fe200000010ff */
[----:B------:R-:W-:Y:S01]  /*b3b0*/  FMUL R8, R130, R39 ;  /* 0x0000002782087220 */ /* 0x000fe20000400000 */
[----:B----4-:R-:W-:Y:S01]  /*b3c0*/  SHF.L.U32 R3, R160, 0x10, RZ ;  /* 0x00000010a0037819 */ /* 0x010fe200000006ff */
[C---:B------:R-:W-:Y:S01]  /*b3d0*/  FFMA R6, R133.reuse, R9, R6 ;  /* 0x0000000985067223 */ /* 0x040fe20000000006 */
[----:B------:R-:W-:Y:S01]  /*b3e0*/  SHF.L.U32 R9, R162, 0x10, RZ ;  /* 0x00000010a2097819 */ /* 0x000fe200000006ff */
[----:B------:R-:W-:Y:S01]  /*b3f0*/  FFMA R7, R133, R12, R7 ;  /* 0x0000000c85077223 */ /* 0x000fe20000000007 */
[----:B------:R-:W-:Y:S01]  /*b400*/  LOP3.LUT R10, R157, 0xffff0000, RZ, 0xc0, !PT ;  /* 0xffff00009d0a7812 */ /* 0x000fe200078ec0ff */
[C---:B------:R-:W-:Y:S01]  /*b410*/  FFMA R8, R133.reuse, R11, R8 ;  /* 0x0000000b85087223 */ /* 0x040fe20000000008 */
[----:B------:R-:W-:Y:S01]  /*b420*/  F2FP.BF16.F32.PACK_AB R22, R6, R5 ;  /* 0x000000050616723e */ /* 0x000fe200000010ff */
[----:B------:R-:W-:Y:S01]  /*b430*/  FMUL R0, R130, R40 ;  /* 0x0000002882007220 */ /* 0x000fe20000400000 */
[----:B------:R-:W-:Y:S01]  /*b440*/  LOP3.LUT R6, R160, 0xffff0000, RZ, 0xc0, !PT ;  /* 0xffff0000a0067812 */ /* 0x000fe200078ec0ff */
[----:B------:R-:W-:Y:S01]  /*b450*/  FMUL R4, R130, R42 ;  /* 0x0000002a82047220 */ /* 0x000fe20000400000 */
[----:B------:R-:W-:Y:S01]  /*b460*/  F2FP.BF16.F32.PACK_AB R23, R8, R7 ;  /* 0x000000070817723e */ /* 0x000fe200000010ff */
[----:B------:R-:W-:Y:S01]  /*b470*/  FFMA R0, R133, R3, R0 ;  /* 0x0000000385007223 */ /* 0x000fe20000000000 */
[C---:B------:R-:W-:Y:S01]  /*b480*/  SHF.L.U32 R7, R161.reuse, 0x10, RZ ;  /* 0x00000010a1077819 */ /* 0x040fe200000006ff */
[C---:B------:R-:W-:Y:S01]  /*b490*/  FMUL R3, R130.reuse, R41 ;  /* 0x0000002982037220 */ /* 0x040fe20000400000 */
[----:B------:R-:W-:Y:S01]  /*b4a0*/  LOP3.LUT R8, R161, 0xffff0000, RZ, 0xc0, !PT ;  /* 0xffff0000a1087812 */ /* 0x000fe200078ec0ff */
[----:B------:R-:W-:Y:S01]  /*b4b0*/  FMUL R5, R130, R43 ;  /* 0x0000002b82057220 */ /* 0x000fe20000400000 */
[----:B------:R-:W-:Y:S01]  /*b4c0*/  LOP3.LUT R12, R158, 0xffff0000, RZ, 0xc0, !PT ;  /* 0xffff00009e0c7812 */ /* 0x000fe200078ec0ff */
[----:B------:R-:W-:Y:S01]  /*b4d0*/  FFMA R3, R133, R6, R3 ;  /* 0x0000000685037223 */ /* 0x000fe20000000003 */
[----:B------:R-:W-:Y:S01]  /*b4e0*/  SHF.L.U32 R11, R159, 0x10, RZ ;  /* 0x000000109f0b7819 */ /* 0x000fe200000006ff */
[C---:B------:R-:W-:Y:S01]  /*b4f0*/  FFMA R4, R133.reuse, R7, R4 ;  /* 0x0000000785047223 */ /* 0x040fe20000000004 */
        /* <DEDUP_REMOVED lines=60> */
[----:B------:R-:W-:Y:S01]  /*b8c0*/  FFMA R5, R133, R12, R5 ;  /* 0x0000000c85057223 */ /* 0x000fe20000000005 */
[----:B------:R-:W-:Y:S01]  /*b8d0*/  SHF.L.U32 R12, R155, 0x10, RZ ;  /* 0x000000109b0c7819 */ /* 0x000fe200000006ff */
[----:B------:R-:W-:Y:S01]  /*b8e0*/  FMUL R6, R130, R61 ;  /* 0x0000003d82067220 */ /* 0x000fe20000400000 */
[----:B------:R-:W-:Y:S01]  /*b8f0*/  F2FP.BF16.F32.PACK_AB R89, R4, R3 ;  /* 0x000000030459723e */ /* 0x000fe200000010ff */
[----:B------:R-:W-:Y:S01]  /*b900*/  FMUL R7, R130, R62 ;  /* 0x0000003e82077220 */ /* 0x000fe20000400000 */
[----:B------:R-:W-:Y:S01]  /*b910*/  SHF.L.U32 R3, R148, 0x10, RZ ;  /* 0x0000001094037819 */ /* 0x000fe200000006ff */
[----:B------:R-:W-:Y:S01]  /*b920*/  FMUL R8, R130, R63 ;  /* 0x0000003f82087220 */ /* 0x000fe20000400000 */
[----:B------:R-:W-:Y:S01]  /*b930*/  LOP3.LUT R14, R147, 0xffff0000, RZ, 0xc0, !PT ;  /* 0xffff0000930e7812 */ /* 0x000fe200078ec0ff */
        /* <DEDUP_REMOVED lines=8> */
[----:B------:R1:W-:Y:S01]  /*b9c0*/  @!P1 STS.128 [R195+0x4010], R20 ;  /* 0x00401014c3009388 */ /* 0x0003e20000000c00 */
[----:B------:R-:W-:Y:S01]  /*b9d0*/  F2FP.BF16.F32.PACK_AB R91, R8, R7 ;  /* 0x00000007085b723e */ /* 0x000fe200000010ff */
[----:B------:R-:W-:Y:S01]  /*b9e0*/  FFMA R0, R133, R3, R0 ;  /* 0x0000000385007223 */ /* 0x000fe20000000000 */
[C---:B------:R-:W-:Y:S01]  /*b9f0*/  SHF.L.U32 R7, R149.reuse, 0x10, RZ ;  /* 0x0000001095077819 */ /* 0x040fe200000006ff */
[C---:B------:R-:W-:Y:S01]  /*ba00*/  FMUL R3, R130.reuse, R65 ;  /* 0x0000004182037220 */ /* 0x040fe20000400000 */
[----:B------:R-:W-:Y:S01]  /*ba10*/  LOP3.LUT R8, R149, 0xffff0000, RZ, 0xc0, !PT ;  /* 0xffff000095087812 */ /* 0x000fe200078ec0ff */
[C---:B------:R-:W-:Y:S01]  /*ba20*/  FMUL R4, R130.reuse, R66 ;  /* 0x0000004282047220 */ /* 0x040fe20000400000 */
[----:B------:R-:W-:Y:S01]  /*ba30*/  SHF.L.U32 R11, R147, 0x10, RZ ;  /* 0x00000010930b7819 */ /* 0x000fe200000006ff */
[C---:B------:R-:W-:Y:S01]  /*ba40*/  FMUL R5, R130.reuse, R67 ;  /* 0x0000004382057220 */ /* 0x040fe20000400000 */
[C---:B------:R-:W-:Y:S01]  /*ba50*/  FFMA R3, R133.reuse, R6, R3 ;  /* 0x0000000685037223 */ /* 0x040fe20000000003 */
[C---:B------:R-:W-:Y:S01]  /*ba60*/  FFMA R4, R133.reuse, R7, R4 ;  /* 0x0000000785047223 */ /* 0x040fe20000000004 */
[----:B------:R-:W-:Y:S01]  /*ba70*/  FMUL R6, R130, R68 ;  /* 0x0000004482067220 */ /* 0x000fe20000400000 */
[----:B------:R-:W-:Y:S01]  /*ba80*/  FFMA R5, R133, R8, R5 ;  /* 0x0000000885057223 */ /* 0x000fe20000000005 */
[----:B------:R-:W-:Y:S01]  /*ba90*/  LOP3.LUT R8, R150, 0xffff0000, RZ, 0xc0, !PT ;  /* 0xffff000096087812 */ /* 0x000fe200078ec0ff */
[C---:B------:R-:W-:Y:S01]  /*baa0*/  FMUL R7, R130.reuse, R69 ;  /* 0x0000004582077220 */ /* 0x040fe20000400000 */
[----:B--2---:R-:W-:Y:S01]  /*bab0*/  F2FP.BF16.F32.PACK_AB R16, R3, R0 ;  /* 0x000000000310723e */ /* 0x004fe200000010ff */
[----:B------:R2:W-:Y:S01]  /*bac0*/  @!P1 STS.128 [R188+0x5000], R88 ;  /* 0x00500058bc009388 */ /* 0x0005e20000000c00 */
[----:B------:R-:W-:Y:S01]  /*bad0*/  F2FP.BF16.F32.PACK_AB R17, R5, R4 ;  /* 0x000000040511723e */ /* 0x000fe200000010ff */
[----:B------:R-:W-:Y:S01]  /*bae0*/  FFMA R6, R133, R9, R6 ;  /* 0x0000000985067223 */ /* 0x000fe20000000006 */
[----:B------:R-:W-:Y:S01]  /*baf0*/  SHF.L.U32 R5, R151, 0x10, RZ ;  /* 0x0000001097057819 */ /* 0x000fe200000006ff */
[----:B------:R-:W-:Y:S01]  /*bb00*/  FFMA R7, R133, R8, R7 ;  /* 0x0000000885077223 */ /* 0x000fe20000000007 */
[----:B------:R-:W-:Y:S01]  /*bb10*/  LOP3.LUT R8, R151, 0xffff0000, RZ, 0xc0, !PT ;  /* 0xffff000097087812 */ /* 0x000fe200078ec0ff */
[----:B------:R-:W-:Y:S01]  /*bb20*/  FMUL R0, R130, R70 ;  /* 0x0000004682007220 */ /* 0x000fe20000400000 */
[----:B------:R-:W-:Y:S01]  /*bb30*/  SHF.L.U32 R9, R140, 0x10, RZ ;  /* 0x000000108c097819 */ /* 0x000fe200000006ff */
[C---:B------:R-:W-:Y:S01]  /*bb40*/  FMUL R3, R130.reuse, R71 ;  /* 0x0000004782037220 */ /* 0x040fe20000400000 */
[----:B------:R-:W-:Y:S01]  /*bb50*/  F2FP.BF16.F32.PACK_AB R18, R7, R6 ;  /* 0x000000060712723e */ /* 0x000fe200000010ff */
[----:B------:R-:W-:Y:S01]  /*bb60*/  FMUL R4, R130, R72 ;  /* 0x0000004882047220 */ /* 0x000fe20000400000 */
        /* <DEDUP_REMOVED lines=15> */
[C---:B------:R-:W-:Y:S01]  /*bc60*/  FMUL R0, R130.reuse, R76 ;  /* 0x0000004c82007220 */ /* 0x040fe20000400000 */
[----:B-1----:R-:W-:Y:S01]  /*bc70*/  F2FP.BF16.F32.PACK_AB R20, R5, R4 ;  /* 0x000000040514723e */ /* 0x002fe200000010ff */
[C---:B------:R-:W-:Y:S01]  /*bc80*/  FMUL R3, R130.reuse, R77 ;  /* 0x0000004d82037220 */ /* 0x040fe20000400000 */
[----:B------:R-:W-:Y:S01]  /*bc90*/  F2FP.BF16.F32.PACK_AB R21, R7, R6 ;  /* 0x000000060715723e */ /* 0x000fe200000010ff */
[----:B------:R2:W-:Y:S01]  /*bca0*/  @!P1 STS.128 [R198+0x5010], R16 ;  /* 0x00501010c6009388 */ /* 0x0005e20000000c00 */
[----:B------:R-:W-:Y:S01]  /*bcb0*/  SHF.L.U32 R7, R143, 0x10, RZ ;  /* 0x000000108f077819 */ /* 0x000fe200000006ff */
[----:B------:R-:W-:Y:S01]  /*bcc0*/  FFMA R0, R133, R8, R0 ;  /* 0x0000000885007223 */ /* 0x000fe20000000000 */
[----:B------:R-:W-:Y:S01]  /*bcd0*/  LOP3.LUT R8, R143, 0xffff0000, RZ, 0xc0, !PT ;  /* 0xffff00008f087812 */ /* 0x000fe200078ec0ff */
        /* <DEDUP_REMOVED lines=28> */
[----:B------:R-:W-:Y:S02]  /*bea0*/  F2FP.BF16.F32.PACK_AB R12, R0, R6 ;  /* 0x00000006000c723e */ /* 0x000fe400000010ff */
[----:B------:R-:W-:Y:S02]  /*beb0*/  F2FP.BF16.F32.PACK_AB R13, R7, R3 ;  /* 0x00000003070d723e */ /* 0x000fe400000010ff */
[----:B------:R-:W-:Y:S02]  /*bec0*/  F2FP.BF16.F32.PACK_AB R14, R5, R4 ;  /* 0x00000004050e723e */ /* 0x000fe400000010ff */
[----:B------:R-:W-:Y:S02]  /*bed0*/  F2FP.BF16.F32.PACK_AB R15, R9, R8 ;  /* 0x00000008090f723e */ /* 0x000fe400000010ff */
[----:B------:R-:W-:Y:S02]  /*bee0*/  MOV R0, UR45 ;  /* 0x0000002d00007c02 */ /* 0x000fe40008000f00 */
[----:B------:R-:W-:Y:S01]  /*bef0*/  @P2 SHF.L.U32 R5, RZ, 0x1f, RZ ;  /* 0x0000001fff052819 */ /* 0x000fe200000006ff */
[----:B------:R2:W-:Y:S01]  /*bf00*/  @!P1 STS.128 [R195+0x5010], R12 ;  /* 0x0050100cc3009388 */ /* 0x0005e20000000c00 */
[----:B------:R-:W-:Y:S04]  /*bf10*/  @P2 LEA R0, R0, UR44, 0x3 ;  /* 0x0000002c00002c11 */ /* 0x000fe8000f8e18ff */
[----:B------:R-:W-:Y:S02]  /*bf20*/  @P2 IADD3 R3, PT, PT, R0, 0x30, RZ ;  /* 0x0000003000032810 */ /* 0x000fe40007ffe0ff */
[----:B------:R-:W-:Y:S01]  /*bf30*/  LEA R0, R137, UR44, 0x3 ;  /* 0x0000002c89007c11 */ /* 0x000fe2000f8e18ff */
[----:B------:R-:W-:Y:S01]  /*bf40*/  @!PT LDS RZ, [RZ] ;  /* 0x00000000fffff984 */ /* 0x000fe20000000800 */
[----:B------:R-:W-:Y:S01]  /*bf50*/  @!PT LDS RZ, [RZ] ;  /* 0x00000000fffff984 */ /* 0x000fe20000000800 */
[----:B------:R-:W-:Y:S01]  /*bf60*/  @!PT LDS RZ, [RZ] ;  /* 0x00000000fffff984 */ /* 0x000fe20000000800 */
[----:B------:R-:W-:Y:S01]  /*bf70*/  @!PT LDS RZ, [RZ] ;  /* 0x00000000fffff984 */ /* 0x000fe20000000800 */
[----:B------:R1:W-:Y:S06]  /*bf80*/  MEMBAR.ALL.CTA ;  /* 0x0000000000007992 */ /* 0x0003ec0000008000 */
[----:B-1----:R-:W1:Y:S02]  /*bf90*/  FENCE.VIEW.ASYNC.S ;  /* 0x00000000000073c6 */ /* 0x002e640000000000 */
[----:B------:R-:W-:Y:S05]  /*bfa0*/  WARPSYNC.ALL ;  /* 0x0000000000007948 */ /* 0x000fea0003800000 */
[----:B------:R-:W-:Y:S01]  /*bfb0*/  BSSY.RECONVERGENT B0, `(.L_x_131) ;  /* 0x0000010000007945 */ /* 0x000fe20003800200 */
[----:B------:R-:W-:Y:S01]  /*bfc0*/  @P2 PRMT R3, R200, 0x654, R3 ;  /* 0x00000654c8032816 */ /* 0x000fe20000000003 */
[----:B-1----:R-:W-:Y:S06]  /*bfd0*/  BAR.SYNC.DEFER_BLOCKING 0x1, 0x80 ;  /* 0x0042000000007b1d */ /* 0x002fec0000010000 */
[----:B------:R-:W-:Y:S05]  /*bfe0*/  @P0 BRA `(.L_x_132) ;  /* 0x0000000000300947 */ /* 0x000fea0003800000 */
[----:B------:R-:W-:Y:S02]  /*bff0*/  UIADD3 UR4, UP0, UPT, UR54, 0xa80, URZ ;  /* 0x00000a8036047890 */ /* 0x000fe4000ff1e0ff */
[----:B------:R-:W-:Y:S02]  /*c000*/  UIADD3 UR48, UPT, UPT, UR44, 0x4200, URZ ;  /* 0x000042002c307890 */ /* 0x000fe4000fffe0ff */
[----:B------:R-:W-:Y:S01]  /*c010*/  UIADD3.X UR5, UPT, UPT, URZ, UR55, URZ, UP0, !UPT ;  /* 0x00000037ff057290 */ /* 0x000fe200087fe4ff */
[----:B------:R-:W-:Y:S01]  /*c020*/  UMOV UR51, UR52 ;  /* 0x0000003400337c82 */ /* 0x000fe20008000000 */
[----:B------:R-:W-:Y:S02]  /*c030*/  UIADD3 UR9, UPT, UPT, UR49, 0x80, URZ ;  /* 0x0000008031097890 */ /* 0x000fe4000fffe0ff */
[----:B------:R-:W-:Y:S01]  /*c040*/  UIADD3 UR8, UPT, UPT, UR44, 0x5200, URZ ;  /* 0x000052002c087890 */ /* 0x000fe2000fffe0ff */
[----:B------:R-:W-:Y:S01]  /*c050*/  UMOV UR10, UR50 ;  /* 0x00000032000a7c82 */ /* 0x000fe20008000000 */
[----:B------:R-:W-:Y:S03]  /*c060*/  UMOV UR11, UR52 ;  /* 0x00000034000b7c82 */ /* 0x000fe60008000000 */
[----:B------:R1:W-:Y:S04]  /*c070*/  UTMASTG.3D [UR48], [UR4] ;  /* 0x00000030040073b5 */ /* 0x0003e80008010000 */
[----:B------:R1:W-:Y:S01]  /*c080*/  UTMASTG.3D [UR8], [UR4] ;  /* 0x00000008040073b5 */ /* 0x0003e20008010000 */
[----:B------:R0:W-:Y:S01]  /*c090*/  UTMACMDFLUSH ;  /* 0x00000000000079b7 */ /* 0x0001e20000000000 */
[----:B-1----:R-:W-:Y:S04]  /*c0a0*/  DEPBAR.LE SB0, 0x1 ;  /* 0x000080400000791a */ /* 0x002fe80000000000 */
.L_x_132:
[----:B------:R-:W-:Y:S05]  /*c0b0*/  BSYNC.RECONVERGENT B0 ;  /* 0x0000000000007941 */ /* 0x000fea0003800200 */
.L_x_131:
[----:B------:R-:W-:Y:S01]  /*c0c0*/  BAR.SYNC.DEFER_BLOCKING 0x1, 0x80 ;  /* 0x0042000000007b1d */ /* 0x000fe20000010000 */
[----:B------:R-:W-:Y:S01]  /*c0d0*/  UIADD3 UR4, UPT, UPT, UR45, 0x1, URZ ;  /* 0x000000012d047890 */ /* 0x000fe2000fffe0ff */
[----:B--2---:R-:W-:Y:S03]  /*c0e0*/  HFMA2 R16, -RZ, RZ, 0, 0 ;  /* 0x00000000ff107431 */ /* 0x004fe600000001ff */
[----:B------:R-:W-:Y:S04]  /*c0f0*/  UISETP.NE.AND UP0, UPT, UR4, 0x4, UPT ;  /* 0x000000040400788c */ /* 0x000fe8000bf05270 */
[----:B------:R-:W-:Y:S01]  /*c100*/  USEL UR46, UR4, URZ, UP0 ;  /* 0x000000ff042e7287 */ /* 0x000fe20008000000 */
[----:B------:R1:W-:Y:S01]  /*c110*/  @P2 SYNCS.ARRIVE.TRANS64.RED.A1T0 RZ, [R3+URZ], RZ ;  /* 0x000000ff03ff29a7 */ /* 0x0003e200081004ff */
[----:B------:R-:W-:Y:S01]  /*c120*/  BSSY B1, `(.L_x_133) ;  /* 0x000001e000017945 */ /* 0x000fe20003800000 */
[----:B------:R-:W2:Y:S02]  /*c130*/  @P2 SYNCS.PHASECHK.TRANS64.TRYWAIT P0, [R0+URZ+0x10], R5 ;  /* 0x00001005000025a7 */ /* 0x000ea400080011ff */
        /* <DEDUP_REMOVED lines=13> */
.L_x_136:
[----:B------:R-:W-:Y:S05]  /*c210*/  BSYNC B0 ;  /* 0x0000000000007941 */ /* 0x000fea0003800000 */
.L_x_135:
[----:B------:R-:W-:Y:S01]  /*c220*/  ISETP.NE.AND P0, PT, R199, RZ, PT ;  /* 0x000000ffc700720c */ /* 0x000fe20003f05270 */
[----:B------:R-:W-:Y:S11]  /*c230*/  VIADD R137, R137, 0x1 ;  /* 0x0000000189897836 */ /* 0x000ff60000000000 */
[----:B------:R-:W-:Y:S01]  /*c240*/  @!UPT UIADD3 URZ, UPT, UPT, URZ, URZ, URZ ;  /* 0x000000fffffff290 */ /* 0x000fe2000fffe0ff */
[----:B------:R2:W4:Y:S04]  /*c250*/  @P0 LDS.128 R160, [R4+0x20] ;  /* 0x0000200004a00984 */ /* 0x0005280000000c00 */
[----:B------:R2:W1:Y:S04]  /*c260*/  @P0 LDS.128 R140, [R4+0x1020] ;  /* 0x00102000048c0984 */ /* 0x0004680000000c00 */
[----:B------:R2:W1:Y:S04]  /*c270*/  @P0 LDS.128 R168, [R8] ;  /* 0x0000000008a80984 */ /* 0x0004680000000c00 */
[----:B------:R2:W1:Y:S04]  /*c280*/  @P0 LDS.128 R152, [R8+0x1000] ;  /* 0x0010000008980984 */ /* 0x0004680000000c00 */
[----:B------:R2:W1:Y:S04]  /*c290*/  @P0 LDS.128 R164, [R6+0x10] ;  /* 0x0000100006a40984 */ /* 0x0004680000000c00 */
[----:B------:R2:W1:Y:S04]  /*c2a0*/  @P0 LDS.128 R148, [R6+0x1010] ;  /* 0x0010100006940984 */ /* 0x0004680000000c00 */
[----:B------:R2:W1:Y:S04]  /*c2b0*/  @P0 LDS.128 R156, [R3+0x10] ;  /* 0x00001000039c0984 */ /* 0x0004680000000c00 */
[----:B------:R2:W1:Y:S01]  /*c2c0*/  @P0 LDS.128 R144, [R3+0x1010] ;  /* 0x0010100003900984 */ /* 0x0004620000000c00 */
[C---:B------:R-:W-:Y:S04]  /*c2d0*/  ISETP.NE.AND P0, PT, R137.reuse, 0x4, PT ;  /* 0x000000048900780c */ /* 0x040fe80003f05270 */
[----:B------:R-:W-:Y:S02]  /*c2e0*/  SEL R137, R137, RZ, P0 ;  /* 0x000000ff89897207 */ /* 0x000fe40000000000 */
[----:B------:R-:W-:Y:S02]  /*c2f0*/  SEL R16, RZ, 0x1, P0 ;  /* 0x00000001ff107807 */ /* 0x000fe40000000000 */
.L_x_134:
[----:B------:R-:W-:Y:S05]  /*c300*/  BSYNC B1 ;  /* 0x0000000000017941 */ /* 0x000fea0003800000 */
.L_x_133:
[----:B------:R-:W-:Y:S05]  /*c310*/  VIADD R92, R92, 0x400000 ;  /* 0x004000005c5c7836 */ /* 0x000fea0000000000 */
[----:B-1----:R-:W-:Y:S04]  /*c320*/  SHF.R.U32.HI R0, RZ, 0x15, R92 ;  /* 0x00000015ff007819 */ /* 0x002fe8000001165c */
[----:B------:R-:W-:Y:S04]  /*c330*/  LOP3.LUT R18, R0, 0x3, RZ, 0xc0, !PT ;  /* 0x0000000300127812 */ /* 0x000fe800078ec0ff */
[----:B------:R-:W-:Y:S11]  /*c340*/  ISETP.NE.AND P0, PT, R189, R18, PT ;  /* 0x00000012bd00720c */ /* 0x000ff60003f05270 */
[----:B------:R-:W-:Y:S02]  /*c350*/  @!UPT UIADD3 URZ, UPT, UPT, URZ, URZ, URZ ;  /* 0x000000fffffff290 */ /* 0x000fe4000fffe0ff */
[----:B------:R-:W-:Y:S05]  /*c360*/  @P0 BRA `(.L_x_138) ;  /* 0x0000000000bc0947 */ /* 0x000fea0003800000 */
[----:B------:R-:W-:Y:S11]  /*c370*/  LOP3.LUT P0, RZ, R0, 0x3, R177, 0x48, !PT ;  /* 0x0000000300ff7812 */ /* 0x000ff600078048b1 */
[----:B------:R-:W-:Y:S02]  /*c380*/  @!UPT UIADD3 URZ, UPT, UPT, URZ, URZ, URZ ;  /* 0x000000fffffff290 */ /* 0x000fe4000fffe0ff */
[----:B------:R-:W-:Y:S05]  /*c390*/  @!P0 BRA `(.L_x_139) ;  /* 0x0000000000408947 */ /* 0x000fea0003800000 */
[----:B------:R-:W1:Y:S01]  /*c3a0*/  LDCU.64 UR8, c[0x4][0x70] ;  /* 0x01000e00ff0877ac */ /* 0x000e620008000a00 */
[----:B------:R-:W-:Y:S01]  /*c3b0*/  MOV R15, 0x0 ;  /* 0x00000000000f7802 */ /* 0x000fe20000000f00 */
[----:B------:R-:W-:Y:S02]  /*c3c0*/  HFMA2 R12, -RZ, RZ, 0, 5.9604644775390625e-08 ;  /* 0x00000001ff0c7431 */ /* 0x000fe400000001ff */
[----:B--2---:R-:W-:Y:S02]  /*c3d0*/  IMAD.MOV.U32 R8, RZ, RZ, 0x192 ;  /* 0x00000192ff087424 */ /* 0x004fe400078e00ff */
[----:B------:R-:W-:Y:S01]  /*c3e0*/  IMAD.MOV.U32 R13, RZ, RZ, RZ ;  /* 0x000000ffff0d7224 */ /* 0x000fe200078e00ff */
[----:B------:R-:W2:Y:S01]  /*c3f0*/  LDCU.64 UR6, c[0x4][0x78] ;  /* 0x01000f00ff0677ac */ /* 0x000ea20008000a00 */
[----:B------:R-:W3:Y:S01]  /*c400*/  LDC.64 R14, c[0x4][R15] ;  /* 0x010000000f0e7b82 */ /* 0x000ee20000000a00 */
[----:B------:R-:W5:Y:S01]  /*c410*/  LDCU.64 UR4, c[0x4][0x10] ;  /* 0x01000200ff0477ac */ /* 0x000f620008000a00 */
[----:B-1----:R-:W-:Y:S01]  /*c420*/  MOV R5, UR9 ;  /* 0x0000000900057c02 */ /* 0x002fe20008000f00 */
[----:B------:R-:W-:Y:S01]  /*c430*/  IMAD.U32 R4, RZ, RZ, UR8 ;  /* 0x00000008ff047e24 */ /* 0x000fe2000f8e00ff */
[----:B--2---:R-:W-:Y:S01]  /*c440*/  MOV R7, UR7 ;  /* 0x0000000700077c02 */ /* 0x004fe20008000f00 */
[----:B------:R-:W-:Y:S01]  /*c450*/  IMAD.U32 R6, RZ, RZ, UR6 ;  /* 0x00000006ff067e24 */ /* 0x000fe2000f8e00ff */
[----:B-----5:R-:W-:Y:S01]  /*c460*/  MOV R11, UR5 ;  /* 0x00000005000b7c02 */ /* 0x020fe20008000f00 */
[----:B------:R-:W-:Y:S02]  /*c470*/  IMAD.U32 R10, RZ, RZ, UR4 ;  /* 0x00000004ff0a7e24 */ /* 0x000fe4000f8e00ff */
[----:B------:R-:W-:Y:S07]  /*c480*/  LEPC R20, `(.L_x_139) ;  /* 0x000000001014794e */ /* 0x000fee0000000000 */
[----:B---34-:R-:W-:Y:S05]  /*c490*/  CALL.ABS.NOINC R14 ;  /* 0x000000000e007343 */ /* 0x018fea0003c00000 */
.L_x_139:
[----:B------:R-:W-:Y:S05]  /*c4a0*/  WARPSYNC.ALL ;  /* 0x0000000000007948 */ /* 0x000fea0003800000 */
[C---:B------:R-:W-:Y:S01]  /*c4b0*/  R2UR UR4, R92.reuse ;  /* 0x000000005c0472ca */ /* 0x040fe200000e0000 */
[----:B------:R-:W-:Y:S05]  /*c4c0*/  VIADD R0, R92, 0x80 ;  /* 0x000000805c007836 */ /* 0x000fea0000000000 */
[----:B------:R-:W-:Y:S04]  /*c4d0*/  SHF.R.U32.HI R0, RZ, 0x15, R0 ;  /* 0x00000015ff007819 */ /* 0x000fe80000011600 */
[----:B------:R-:W-:Y:S03]  /*c4e0*/  LOP3.LUT P0, RZ, R0, 0x3, R177, 0x48, !PT ;  /* 0x0000000300ff7812 */ /* 0x000fe600078048b1 */
[----:B------:R-:W1:Y:S10]  /*c4f0*/  LDTM.x32 R24, tmem[UR4] ;  /* 0x00000004001879ee */ /* 0x000e7400082c0000 */
[----:B-1----:R-:W-:Y:S05]  /*c500*/  @!P0 BRA `(.L_x_140) ;  /* 0x0000000000408947 */ /* 0x002fea0003800000 */
        /* <DEDUP_REMOVED lines=16> */
.L_x_140:
[----:B------:R-:W-:Y:S05]  /*c610*/  WARPSYNC.ALL ;  /* 0x0000000000007948 */ /* 0x000fea0003800000 */
[----:B------:R-:W-:Y:S11]  /*c620*/  R2UR UR4, R92 ;  /* 0x000000005c0472ca */ /* 0x000ff600000e0000 */
[----:B------:R-:W-:Y:S02]  /*c630*/  @!UPT UIADD3 URZ, UPT, UPT, URZ, URZ, URZ ;  /* 0x000000fffffff290 */ /* 0x000fe4000fffe0ff */
[----:B------:R-:W1:Y:S02]  /*c640*/  LDTM.x32 R56, tmem[UR4+0x80] ;  /* 0x00008004003879ee */ /* 0x000e6400082c0000 */
[----:B-1----:R-:W-:Y:S01]  /*c650*/  NOP ;  /* 0x0000000000007918 */ /* 0x002fe20000000000 */
.L_x_138:
[----:B--2---:R-:W-:Y:S01]  /*c660*/  SHF.L.U32 R4, R168, 0x10, RZ ;  /* 0x00000010a8047819 */ /* 0x004fe200000006ff */
        /* <DEDUP_REMOVED lines=234> */
[----:B------:R-:W-:Y:S01]  /*d510*/  LEA R8, R137, UR44, 0x3 ;  /* 0x0000002c89087c11 */ /* 0x000fe2000f8e18ff */
[----:B------:R2:W-:Y:S01]  /*d520*/  @!P1 STS.128 [R195+0x7010], R12 ;  /* 0x0070100cc3009388 */ /* 0x0005e20000000c00 */
[----:B------:R-:W-:Y:S02]  /*d530*/  @P2 LEA R0, R0, UR44, 0x3 ;  /* 0x0000002c00002c11 */ /* 0x000fe4000f8e18ff */
[----:B------:R-:W-:Y:S02]  /*d540*/  @P2 SHF.L.U32 R5, R16, 0x1f, RZ ;  /* 0x0000001f10052819 */ /* 0x000fe400000006ff */
[----:B------:R-:W-:Y:S01]  /*d550*/  @P2 IADD3 R3, PT, PT, R0, 0x30, RZ ;  /* 0x0000003000032810 */ /* 0x000fe20007ffe0ff */
        /* <DEDUP_REMOVED lines=13> */
[----:B------:R-:W-:Y:S02]  /*d630*/  UIADD3 UR8, UPT, UPT, UR44, 0x6200, URZ ;  /* 0x000062002c087890 */ /* 0x000fe4000fffe0ff */
[----:B------:R-:W-:Y:S01]  /*d640*/  UIADD3.X UR5, UPT, UPT, URZ, UR55, URZ, UP0, !UPT ;  /* 0x00000037ff057290 */ /* 0x000fe200087fe4ff */
[----:B------:R-:W-:Y:S01]  /*d650*/  UMOV UR9, UR49 ;  /* 0x0000003100097c82 */ /* 0x000fe20008000000 */
[----:B------:R-:W-:Y:S01]  /*d660*/  UMOV UR11, UR52 ;  /* 0x00000034000b7c82 */ /* 0x000fe20008000000 */
[----:B------:R-:W-:Y:S02]  /*d670*/  UIADD3 UR13, UPT, UPT, UR49, 0x80, URZ ;  /* 0x00000080310d7890 */ /* 0x000fe4000fffe0ff */
[----:B------:R-:W-:Y:S01]  /*d680*/  UIADD3 UR12, UPT, UPT, UR44, 0x7200, URZ ;  /* 0x000072002c0c7890 */ /* 0x000fe2000fffe0ff */
[----:B------:R-:W-:Y:S03]  /*d690*/  UMOV UR15, UR52 ;  /* 0x00000034000f7c82 */ /* 0x000fe60008000000 */
[----:B------:R1:W-:Y:S01]  /*d6a0*/  UTMASTG.3D [UR8], [UR4] ;  /* 0x00000008040073b5 */ /* 0x0003e20008010000 */
[----:B------:R-:W-:Y:S04]  /*d6b0*/  UMOV UR14, UR10 ;  /* 0x0000000a000e7c82 */ /* 0x000fe80008000000 */
[----:B------:R1:W-:Y:S01]  /*d6c0*/  UTMASTG.3D [UR12], [UR4] ;  /* 0x0000000c040073b5 */ /* 0x0003e20008010000 */
[----:B------:R0:W-:Y:S01]  /*d6d0*/  UTMACMDFLUSH ;  /* 0x00000000000079b7 */ /* 0x0001e20000000000 */
[----:B-1----:R-:W-:Y:S04]  /*d6e0*/  DEPBAR.LE SB0, 0x1 ;  /* 0x000080400000791a */ /* 0x002fe80000000000 */
.L_x_142:
[----:B------:R-:W-:Y:S05]  /*d6f0*/  BSYNC.RECONVERGENT B0 ;  /* 0x0000000000007941 */ /* 0x000fea0003800200 */
.L_x_141:
        /* <DEDUP_REMOVED lines=9> */
[----:B------:R-:W4:Y:S01]  /*d790*/  @P2 SYNCS.PHASECHK.TRANS64.TRYWAIT P0, [R8+URZ+0x10], R5 ;  /* 0x00001005080025a7 */ /* 0x000f2200080011ff */
[----:B------:R-:W-:Y:S01]  /*d7a0*/  VIADD R17, R131, UR4 ;  /* 0x0000000483117c36 */ /* 0x000fe20008000000 */
[----:B------:R-:W-:Y:S04]  /*d7b0*/  USEL UR45, UR5, URZ, UP0 ;  /* 0x000000ff052d7287 */ /* 0x000fe80008000000 */
[----:B------:R-:W-:Y:S04]  /*d7c0*/  SHF.R.U32.HI R10, RZ, 0x15, R17 ;  /* 0x00000015ff0a7819 */ /* 0x000fe80000011611 */
[----:B------:R-:W-:Y:S02]  /*d7d0*/  LOP3.LUT R18, R10, 0x3, RZ, 0xc0, !PT ;  /* 0x000000030a127812 */ /* 0x000fe400078ec0ff */
[----:B----4-:R-:W-:Y:S01]  /*d7e0*/  @P2 SEL R138, RZ, 0x1, !P0 ;  /* 0x00000001ff8a2807 */ /* 0x010fe20004000000 */
        /* <DEDUP_REMOVED lines=9> */
[----:B------:R-:W-:Y:S04]  /*d880*/  SHF.L.U32 R5, R16, 0x1f, RZ ;  /* 0x0000001f10057819 */ /* 0x000fe800000006ff */
[----:B------:R-:W1:Y:S02]  /*d890*/  SYNCS.PHASECHK.TRANS64.TRYWAIT P0, [R8+URZ+0x10], R5 ;  /* 0x00001005080075a7 */ /* 0x000e6400080011ff */
[----:B-1----:R-:W-:Y:S05]  /*d8a0*/  @!P0 BRA `(.L_x_147) ;  /* 0x00000064006c8947 */ /* 0x002fea0003800000 */
.L_x_146:
[----:B------:R-:W-:Y:S05]  /*d8b0*/  BSYNC B0 ;  /* 0x0000000000007941 */ /* 0x000fea0003800000 */
.L_x_145:
[----:B------:R-:W-:Y:S01]  /*d8c0*/  ISETP.NE.AND P0, PT, R199, RZ, PT ;  /* 0x000000ffc700720c */ /* 0x000fe20003f05270 */
[----:B------:R-:W-:Y:S11]  /*d8d0*/  VIADD R137, R137, 0x1 ;  /* 0x0000000189897836 */ /* 0x000ff60000000000 */
[----:B------:R-:W-:Y:S01]  /*d8e0*/  @!UPT UIADD3 URZ, UPT, UPT, URZ, URZ, URZ ;  /* 0x000000fffffff290 */ /* 0x000fe2000fffe0ff */
[----:B------:R4:W2:Y:S04]  /*d8f0*/  @P0 LDS.128 R160, [R3+0x20] ;  /* 0x0000200003a00984 */ /* 0x0008a80000000c00 */
[----:B------:R4:W2:Y:S04]  /*d900*/  @P0 LDS.128 R140, [R3+0x1020] ;  /* 0x00102000038c0984 */ /* 0x0008a80000000c00 */
[----:B------:R4:W2:Y:S04]  /*d910*/  @P0 LDS.128 R168, [R6] ;  /* 0x0000000006a80984 */ /* 0x0008a80000000c00 */
[----:B------:R4:W2:Y:S04]  /*d920*/  @P0 LDS.128 R152, [R6+0x1000] ;  /* 0x0010000006980984 */ /* 0x0008a80000000c00 */
[----:B------:R4:W2:Y:S04]  /*d930*/  @P0 LDS.128 R164, [R4+0x10] ;  /* 0x0000100004a40984 */ /* 0x0008a80000000c00 */
[----:B------:R4:W2:Y:S04]  /*d940*/  @P0 LDS.128 R148, [R4+0x1010] ;  /* 0x0010100004940984 */ /* 0x0008a80000000c00 */
[----:B------:R4:W2:Y:S04]  /*d950*/  @P0 LDS.128 R156, [R0+0x10] ;  /* 0x00001000009c0984 */ /* 0x0008a80000000c00 */
[----:B------:R4:W2:Y:S01]  /*d960*/  @P0 LDS.128 R144, [R0+0x1010] ;  /* 0x0010100000900984 */ /* 0x0008a20000000c00 */
[C---:B------:R-:W-:Y:S04]  /*d970*/  ISETP.NE.AND P0, PT, R137.reuse, 0x4, PT ;  /* 0x000000048900780c */ /* 0x040fe80003f05270 */
[----:B-1----:R-:W-:Y:S02]  /*d980*/  SEL R5, RZ, 0x1, P0 ;  /* 0x00000001ff057807 */ /* 0x002fe40000000000 */
[----:B------:R-:W-:Y:S02]  /*d990*/  SEL R137, R137, RZ, P0 ;  /* 0x000000ff89897207 */ /* 0x000fe40000000000 */
[----:B------:R-:W-:Y:S02]  /*d9a0*/  LOP3.LUT R16, R16, R5, RZ, 0x3c, !PT ;  /* 0x0000000510107212 */ /* 0x000fe400078e3cff */
.L_x_144:
[----:B------:R-:W-:Y:S05]  /*d9b0*/  BSYNC B1 ;  /* 0x0000000000017941 */ /* 0x000fea0003800000 */
.L_x_143:
[----:B------:R-:W-:Y:S11]  /*d9c0*/  ISETP.NE.AND P0, PT, R189, R18, PT ;  /* 0x00000012bd00720c */ /* 0x000ff60003f05270 */
[----:B------:R-:W-:Y:S02]  /*d9d0*/  @!UPT UIADD3 URZ, UPT, UPT, URZ, URZ, URZ ;  /* 0x000000fffffff290 */ /* 0x000fe4000fffe0ff */
[----:B------:R-:W-:Y:S05]  /*d9e0*/  @P0 BRA `(.L_x_148) ;  /* 0x0000000000bc0947 */ /* 0x000fea0003800000 */
[----:B------:R-:W-:Y:S11]  /*d9f0*/  LOP3.LUT P0, RZ, R10, 0x3, R177, 0x48, !PT ;  /* 0x000000030aff7812 */ /* 0x000ff600078048b1 */
[----:B------:R-:W-:Y:S02]  /*da00*/  @!UPT UIADD3 URZ, UPT, UPT, URZ, URZ, URZ ;  /* 0x000000fffffff290 */ /* 0x000fe4000fffe0ff */
[----:B------:R-:W-:Y:S05]  /*da10*/  @!P0 BRA `(.L_x_149) ;  /* 0x0000000000408947 */ /* 0x000fea0003800000 */
[----:B------:R-:W1:Y:S01]  /*da20*/  LDCU.64 UR8, c[0x4][0x70] ;  /* 0x01000e00ff0877ac */ /* 0x000e620008000a00 */
[----:B--2---:R-:W-:Y:S01]  /*da30*/  MOV R15, 0x0 ;  /* 0x00000000000f7802 */ /* 0x004fe20000000f00 */
[----:B------:R-:W-:Y:S02]  /*da40*/  HFMA2 R12, -RZ, RZ, 0, 5.9604644775390625e-08 ;  /* 0x00000001ff0c7431 */ /* 0x000fe400000001ff */
[----:B------:R-:W-:Y:S02]  /*da50*/  IMAD.MOV.U32 R8, RZ, RZ, 0x192 ;  /* 0x00000192ff087424 */ /* 0x000fe400078e00ff */
[----:B------:R-:W-:Y:S01]  /*da60*/  IMAD.MOV.U32 R13, RZ, RZ, RZ ;  /* 0x000000ffff0d7224 */ /* 0x000fe200078e00ff */
[----:B------:R-:W2:Y:S01]  /*da70*/  LDCU.64 UR6, c[0x4][0x78] ;  /* 0x01000f00ff0677ac */ /* 0x000ea20008000a00 */
[----:B------:R-:W3:Y:S01]  /*da80*/  LDC.64 R14, c[0x4][R15] ;  /* 0x010000000f0e7b82 */ /* 0x000ee20000000a00 */
[----:B------:R-:W5:Y:S01]  /*da90*/  LDCU.64 UR4, c[0x4][0x10] ;  /* 0x01000200ff0477ac */ /* 0x000f620008000a00 */
[----:B-1----:R-:W-:Y:S01]  /*daa0*/  MOV R5, UR9 ;  /* 0x0000000900057c02 */ /* 0x002fe20008000f00 */
[----:B----4-:R-:W-:Y:S01]  /*dab0*/  IMAD.U32 R4, RZ, RZ, UR8 ;  /* 0x00000008ff047e24 */ /* 0x010fe2000f8e00ff */
[----:B--2---:R-:W-:Y:S01]  /*dac0*/  MOV R7, UR7 ;  /* 0x0000000700077c02 */ /* 0x004fe20008000f00 */
[----:B------:R-:W-:Y:S01]  /*dad0*/  IMAD.U32 R6, RZ, RZ, UR6 ;  /* 0x00000006ff067e24 */ /* 0x000fe2000f8e00ff */
[----:B-----5:R-:W-:Y:S01]  /*dae0*/  MOV R11, UR5 ;  /* 0x00000005000b7c02 */ /* 0x020fe20008000f00 */
[----:B------:R-:W-:Y:S02]  /*daf0*/  IMAD.U32 R10, RZ, RZ, UR4 ;  /* 0x00000004ff0a7e24 */ /* 0x000fe4000f8e00ff */
[----:B------:R-:W-:Y:S07]  /*db00*/  LEPC R20, `(.L_x_149) ;  /* 0x000000001014794e */ /* 0x000fee0000000000 */
[----:B---3--:R-:W-:Y:S05]  /*db10*/  CALL.ABS.NOINC R14 ;  /* 0x000000000e007343 */ /* 0x008fea0003c00000 */
.L_x_149:
[----:B------:R-:W-:Y:S05]  /*db20*/  WARPSYNC.ALL ;  /* 0x0000000000007948 */ /* 0x000fea0003800000 */
[C---:B------:R-:W-:Y:S01]  /*db30*/  R2UR UR4, R17.reuse ;  /* 0x00000000110472ca */ /* 0x040fe200000e0000 */
[----:B----4-:R-:W-:Y:S05]  /*db40*/  VIADD R0, R17, 0x80 ;  /* 0x0000008011007836 */ /* 0x010fea0000000000 */
[----:B------:R-:W-:Y:S04]  /*db50*/  SHF.R.U32.HI R0, RZ, 0x15, R0 ;  /* 0x00000015ff007819 */ /* 0x000fe80000011600 */
[----:B------:R-:W-:Y:S03]  /*db60*/  LOP3.LUT P0, RZ, R0, 0x3, R177, 0x48, !PT ;  /* 0x0000000300ff7812 */ /* 0x000fe600078048b1 */
[----:B------:R-:W1:Y:S10]  /*db70*/  LDTM.x32 R24, tmem[UR4] ;  /* 0x00000004001879ee */ /* 0x000e7400082c0000 */
[----:B-1----:R-:W-:Y:S05]  /*db80*/  @!P0 BRA `(.L_x_150) ;  /* 0x0000000000408947 */ /* 0x002fea0003800000 */
[----:B------:R-:W1:Y:S01]  /*db90*/  LDCU.64 UR8, c[0x4][0x70] ;  /* 0x01000e00ff0877ac */ /* 0x000e620008000a00 */
[----:B--2---:R-:W-:Y:S01]  /*dba0*/  MOV R15, 0x0 ;  /* 0x00000000000f7802 */ /* 0x004fe20000000f00 */
[----:B------:R-:W-:Y:S02]  /*dbb0*/  HFMA2 R12, -RZ, RZ, 0, 5.9604644775390625e-08 ;  /* 0x00000001ff0c7431 */ /* 0x000fe400000001ff */
[----:B------:R-:W-:Y:S02]  /*dbc0*/  IMAD.MOV.U32 R8, RZ, RZ, 0x192 ;  /* 0x00000192ff087424 */ /* 0x000fe400078e00ff */
[----:B------:R-:W-:Y:S01]  /*dbd0*/  IMAD.MOV.U32 R13, RZ, RZ, RZ ;  /* 0x000000ffff0d7224 */ /* 0x000fe200078e00ff */
[----:B------:R-:W2:Y:S01]  /*dbe0*/  LDCU.64 UR6, c[0x4][0x78] ;  /* 0x01000f00ff0677ac */ /* 0x000ea20008000a00 */
[----:B------:R-:W4:Y:S01]  /*dbf0*/  LDC.64 R14, c[0x4][R15] ;  /* 0x010000000f0e7b82 */ /* 0x000f220000000a00 */
        /* <DEDUP_REMOVED lines=9> */
.L_x_150:
[----:B------:R-:W-:Y:S05]  /*dc90*/  WARPSYNC.ALL ;  /* 0x0000000000007948 */ /* 0x000fea0003800000 */
[----:B------:R-:W-:Y:S11]  /*dca0*/  R2UR UR4, R17 ;  /* 0x00000000110472ca */ /* 0x000ff600000e0000 */
[----:B------:R-:W-:Y:S02]  /*dcb0*/  @!UPT UIADD3 URZ, UPT, UPT, URZ, URZ, URZ ;  /* 0x000000fffffff290 */ /* 0x000fe4000fffe0ff */
[----:B------:R-:W1:Y:S02]  /*dcc0*/  LDTM.x32 R56, tmem[UR4+0x80] ;  /* 0x00008004003879ee */ /* 0x000e6400082c0000 */
[----:B-1----:R-:W-:Y:S01]  /*dcd0*/  NOP ;  /* 0x0000000000007918 */ /* 0x002fe20000000000 */
.L_x_148:
[----:B--2-4-:R-:W-:Y:S01]  /*dce0*/  SHF.L.U32 R4, R168, 0x10, RZ ;  /* 0x00000010a8047819 */ /* 0x014fe200000006ff */
        /* <DEDUP_REMOVED lines=39> */
[----:B------:R1:W-:Y:S01]  /*df60*/  @!P1 STS.128 [R188], R20 ;  /* 0x00000014bc009388 */ /* 0x0003e20000000c00 */
        /* <DEDUP_REMOVED lines=15> */
[----:B------:R-:W-:Y:S01]  /*e060*/  SHF.L.U32 R3, R160, 0x10, RZ ;  /* 0x00000010a0037819 */ /* 0x000fe200000006ff */
        /* <DEDUP_REMOVED lines=194> */
[----:B------:R-:W-:Y:S01]  /*ec90*/  UIADD3 UR4, UPT, UPT, UR44, 0x200, URZ ;  /* 0x000002002c047890 */ /* 0x000fe2000fffe0ff */
[----:B------:R-:W-:Y:S01]  /*eca0*/  UMOV UR51, UR52 ;  /* 0x0000003400337c82 */ /* 0x000fe20008000000 */
[----:B------:R-:W-:Y:S02]  /*ecb0*/  UIADD3 UR9, UPT, UPT, UR49, 0x80, URZ ;  /* 0x0000008031097890 */ /* 0x000fe4000fffe0ff */
[----:B------:R-:W-:Y:S02]  /*ecc0*/  UIADD3 UR8, UPT, UPT, UR44, 0x1200, URZ ;  /* 0x000012002c087890 */ /* 0x000fe4000fffe0ff */
[----:B------:R-:W-:Y:S01]  /*ecd0*/  MOV R181, UR4 ;  /* 0x0000000400b57c02 */ /* 0x000fe20008000f00 */
[----:B------:R-:W-:Y:S01]  /*ece0*/  UIADD3 UR4, UP0, UPT, UR54, 0xa80, URZ ;  /* 0x00000a8036047890 */ /* 0x000fe2000ff1e0ff */
[----:B------:R-:W-:Y:S02]  /*ecf0*/  UMOV UR10, UR50 ;  /* 0x00000032000a7c82 */ /* 0x000fe40008000000 */
[----:B------:R-:W-:Y:S01]  /*ed00*/  R2UR UR48, R181 ;  /* 0x00000000b53072ca */ /* 0x000fe200000e0000 */
[----:B------:R-:W-:Y:S01]  /*ed10*/  UIADD3.X UR5, UPT, UPT, URZ, UR55, URZ, UP0, !UPT ;  /* 0x00000037ff057290 */ /* 0x000fe200087fe4ff */
[----:B------:R-:W-:Y:S11]  /*ed20*/  UMOV UR11, UR52 ;  /* 0x00000034000b7c82 */ /* 0x000ff60008000000 */
[----:B------:R1:W-:Y:S01]  /*ed30*/  UTMASTG.3D [UR48], [UR4] ;  /* 0x00000030040073b5 */ /* 0x0003e20008010000 */
[----:B------:R1:W-:Y:S01]  /*ed40*/  UTMASTG.3D [UR8], [UR4] ;  /* 0x00000008040073b5 */ /* 0x0003e20008010000 */
[----:B------:R0:W-:Y:S01]  /*ed50*/  UTMACMDFLUSH ;  /* 0x00000000000079b7 */ /* 0x0001e20000000000 */
[----:B-1----:R-:W-:Y:S04]  /*ed60*/  DEPBAR.LE SB0, 0x1 ;  /* 0x000080400000791a */ /* 0x002fe80000000000 */
.L_x_152:
[----:B------:R-:W-:Y:S05]  /*ed70*/  BSYNC.RECONVERGENT B0 ;  /* 0x0000000000007941 */ /* 0x000fea0003800200 */
.L_x_151:
[----:B------:R-:W-:Y:S01]  /*ed80*/  BAR.SYNC.DEFER_BLOCKING 0x1, 0x80 ;  /* 0x0042000000007b1d */ /* 0x000fe20000010000 */
[----:B------:R-:W-:Y:S04]  /*ed90*/  UIADD3 UR4, UPT, UPT, UR45, 0x1, URZ ;  /* 0x000000012d047890 */ /* 0x000fe8000fffe0ff */
[----:B------:R-:W-:Y:S04]  /*eda0*/  UISETP.NE.AND UP0, UPT, UR4, 0x4, UPT ;  /* 0x000000040400788c */ /* 0x000fe8000bf05270 */
[----:B------:R-:W-:Y:S01]  /*edb0*/  USEL UR46, UR4, URZ, UP0 ;  /* 0x000000ff042e7287 */ /* 0x000fe20008000000 */
[----:B------:R1:W-:Y:S01]  /*edc0*/  @P2 SYNCS.ARRIVE.TRANS64.RED.A1T0 RZ, [R3+URZ], RZ ;  /* 0x000000ff03ff29a7 */ /* 0x0003e200081004ff */
[----:B------:R-:W-:Y:S01]  /*edd0*/  BSSY B1, `(.L_x_153) ;  /* 0x000001f000017945 */ /* 0x000fe20003800000 */
[----:B------:R-:W4:Y:S02]  /*ede0*/  @P2 SYNCS.PHASECHK.TRANS64.TRYWAIT P0, [R8+URZ+0x10], R5 ;  /* 0x00001005080025a7 */ /* 0x000f2400080011ff */
        /* <DEDUP_REMOVED lines=13> */
.L_x_156:
[----:B------:R-:W-:Y:S05]  /*eec0*/  BSYNC B0 ;  /* 0x0000000000007941 */ /* 0x000fea0003800000 */
.L_x_155:
        /* <DEDUP_REMOVED lines=15> */
.L_x_154:
[----:B------:R-:W-:Y:S05]  /*efc0*/  BSYNC B1 ;  /* 0x0000000000017941 */ /* 0x000fea0003800000 */
.L_x_153:
[----:B------:R-:W-:Y:S05]  /*efd0*/  VIADD R17, R17, 0x400000 ;  /* 0x0040000011117836 */ /* 0x000fea0000000000 */
[----:B----4-:R-:W-:Y:S04]  /*efe0*/  SHF.R.U32.HI R0, RZ, 0x15, R17 ;  /* 0x00000015ff007819 */ /* 0x010fe80000011611 */
        /* <DEDUP_REMOVED lines=23> */
.L_x_159:
        /* <DEDUP_REMOVED lines=23> */
.L_x_160:
[----:B------:R-:W-:Y:S05]  /*f2d0*/  WARPSYNC.ALL ;  /* 0x0000000000007948 */ /* 0x000fea0003800000 */
[----:B------:R-:W-:Y:S11]  /*f2e0*/  R2UR UR4, R17 ;  /* 0x00000000110472ca */ /* 0x000ff600000e0000 */
[----:B------:R-:W-:Y:S02]  /*f2f0*/  @!UPT UIADD3 URZ, UPT, UPT, URZ, URZ, URZ ;  /* 0x000000fffffff290 */ /* 0x000fe4000fffe0ff */
[----:B------:R-:W1:Y:S02]  /*f300*/  LDTM.x32 R56, tmem[UR4+0x80] ;  /* 0x00008004003879ee */ /* 0x000e6400082c0000 */
[----:B-1----:R-:W-:Y:S01]  /*f310*/  NOP ;  /* 0x0000000000007918 */ /* 0x002fe20000000000 */
.L_x_158:
        /* <DEDUP_REMOVED lines=235> */
[----:B------:R-:W-:Y:S01]  /*101d0*/  @P2 SHF.L.U32 R5, R16, 0x1f, RZ ;  /* 0x0000001f10052819 */ /* 0x000fe200000006ff */
        /* <DEDUP_REMOVED lines=29> */
.L_x_162:
[----:B------:R-:W-:Y:S05]  /*103b0*/  BSYNC.RECONVERGENT B0 ;  /* 0x0000000000007941 */ /* 0x000fea0003800200 */
.L_x_161:
[----:B------:R-:W-:Y:S01]  /*103c0*/  BAR.SYNC.DEFER_BLOCKING 0x1, 0x80 ;  /* 0x0042000000007b1d */ /* 0x000fe20000010000 */
[----:B------:R-:W-:Y:S02]  /*103d0*/  UISETP.NE.AND UP0, UPT, UR43, URZ, UPT ;  /* 0x000000ff2b00728c */ /* 0x000fe4000bf05270 */
[----:B------:R-:W-:Y:S02]  /*103e0*/  UIADD3 UR5, UPT, UPT, UR46, 0x1, URZ ;  /* 0x000000012e057890 */ /* 0x000fe4000fffe0ff */
[----:B------:R-:W-:Y:S02]  /*103f0*/  USEL UR4, URZ, 0x60, !UP0 ;  /* 0x00000060ff047887 */ /* 0x000fe4000c000000 */
[----:B------:R-:W-:Y:S02]  /*10400*/  UISETP.NE.AND UP0, UPT, UR5, 0x4, UPT ;  /* 0x000000040500788c */ /* 0x000fe4000bf05270 */
[----:B------:R-:W-:Y:S02]  /*10410*/  UIADD3 UR49, UPT, UPT, UR47, UR4, URZ ;  /* 0x000000042f317290 */ /* 0x000fe4000fffe0ff */
[----:B------:R-:W-:Y:S01]  /*10420*/  VIADD R131, R131, UR4 ;  /* 0x0000000483837c36 */ /* 0x000fe20008000000 */
[----:B------:R-:W-:Y:S04]  /*10430*/  USEL UR45, UR5, URZ, UP0 ;  /* 0x000000ff052d7287 */ /* 0x000fe80008000000 */
[----:B------:R-:W-:Y:S04]  /*10440*/  SHF.R.U32.HI R10, RZ, 0x15, R131 ;  /* 0x00000015ff0a7819 */ /* 0x000fe80000011683 */
[----:B------:R-:W-:Y:S01]  /*10450*/  LOP3.LUT R18, R10, 0x3, RZ, 0xc0, !PT ;  /* 0x000000030a127812 */ /* 0x000fe200078ec0ff */
        /* <DEDUP_REMOVED lines=16> */
.L_x_166:
[----:B------:R-:W-:Y:S05]  /*10560*/  BSYNC B0 ;  /* 0x0000000000007941 */ /* 0x000fea0003800000 */
.L_x_165:
        /* <DEDUP_REMOVED lines=15> */
.L_x_164:
[----:B------:R-:W-:Y:S05]  /*10660*/  BSYNC B1 ;  /* 0x0000000000017941 */ /* 0x000fea0003800000 */
.L_x_163:
        /* <DEDUP_REMOVED lines=9> */
[----:B----4-:R-:W-:Y:S02]  /*10700*/  IMAD.MOV.U32 R8, RZ, RZ, 0x192 ;  /* 0x00000192ff087424 */ /* 0x010fe400078e00ff */
        /* <DEDUP_REMOVED lines=12> */
.L_x_169:
        /* <DEDUP_REMOVED lines=23> */
.L_x_170:
[----:B------:R-:W-:Y:S05]  /*10940*/  WARPSYNC.ALL ;  /* 0x0000000000007948 */ /* 0x000fea0003800000 */
[----:B------:R-:W-:Y:S11]  /*10950*/  R2UR UR4, R131 ;  /* 0x00000000830472ca */ /* 0x000ff600000e0000 */
[----:B------:R-:W-:Y:S02]  /*10960*/  @!UPT UIADD3 URZ, UPT, UPT, URZ, URZ, URZ ;  /* 0x000000fffffff290 */ /* 0x000fe4000fffe0ff */
[----:B------:R-:W1:Y:S02]  /*10970*/  LDTM.x32 R56, tmem[UR4+0x80] ;  /* 0x00008004003879ee */ /* 0x000e6400082c0000 */
[----:B-1----:R-:W-:Y:S01]  /*10980*/  NOP ;  /* 0x0000000000007918 */ /* 0x002fe20000000000 */
.L_x_168:
        /* <DEDUP_REMOVED lines=263> */
.L_x_172:
[----:B------:R-:W-:Y:S05]  /*11a00*/  BSYNC.RECONVERGENT B0 ;  /* 0x0000000000007941 */ /* 0x000fea0003800200 */
.L_x_171:
        /* <DEDUP_REMOVED lines=14> */
[----:B------:R-:W-:Y:S01]  /*11af0*/  @P1 IADD3 R6, PT, PT, R197, R4, RZ ;  /* 0x00000004c5061210 */ /* 0x000fe20007ffe0ff */
[----:B------:R-:W-:Y:S06]  /*11b00*/  @P0 BRA `(.L_x_176) ;  /* 0x00000000000c0947 */ /* 0x000fec0003800000 */
[----:B------:R-:W-:Y:S04]  /*11b10*/  SHF.L.U32 R3, R16, 0x1f, RZ ;  /* 0x0000001f10037819 */ /* 0x000fe800000006ff */
[----:B------:R-:W1:Y:S02]  /*11b20*/  SYNCS.PHASECHK.TRANS64.TRYWAIT P0, [R0+URZ+0x10], R3 ;  /* 0x00001003000075a7 */ /* 0x000e6400080011ff */
[----:B-1----:R-:W-:Y:S05]  /*11b30*/  @!P0 BRA `(.L_x_177) ;  /* 0x0000002400048947 */ /* 0x002fea0003800000 */
.L_x_176:
[----:B------:R-:W-:Y:S05]  /*11b40*/  BSYNC B0 ;  /* 0x0000000000007941 */ /* 0x000fea0003800000 */
.L_x_175:
[----:B------:R-:W-:Y:S11]  /*11b50*/  ISETP.NE.AND P0, PT, R199, RZ, PT ;  /* 0x000000ffc700720c */ /* 0x000ff60003f05270 */
[----:B------:R-:W-:Y:S02]  /*11b60*/  @!UPT UIADD3 URZ, UPT, UPT, URZ, URZ, URZ ;  /* 0x000000fffffff290 */ /* 0x000fe4000fffe0ff */
[----:B------:R4:W2:Y:S01]  /*11b70*/  @P0 LDS.128 R168, [R4] ;  /* 0x0000000004a80984 */ /* 0x0008a20000000c00 */
[----:B-1----:R-:W-:Y:S03]  /*11b80*/  @P0 IADD3 R0, PT, PT, R187, R6, RZ ;  /* 0x00000006bb000210 */ /* 0x002fe60007ffe0ff */
[----:B------:R4:W1:Y:S04]  /*11b90*/  @P0 LDS.128 R152, [R4+0x1000] ;  /* 0x0010000004980984 */ /* 0x0008680000000c00 */
[----:B------:R4:W1:Y:S04]  /*11ba0*/  @P0 LDS.128 R160, [R139+0x20] ;  /* 0x000020008ba00984 */ /* 0x0008680000000c00 */
[----:B------:R4:W1:Y:S04]  /*11bb0*/  @P0 LDS.128 R140, [R139+0x1020] ;  /* 0x001020008b8c0984 */ /* 0x0008680000000c00 */
[----:B------:R4:W1:Y:S04]  /*11bc0*/  @P0 LDS.128 R164, [R6+0x10] ;  /* 0x0000100006a40984 */ /* 0x0008680000000c00 */
[----:B------:R4:W1:Y:S04]  /*11bd0*/  @P0 LDS.128 R148, [R6+0x1010] ;  /* 0x0010100006940984 */ /* 0x0008680000000c00 */
[----:B------:R4:W1:Y:S04]  /*11be0*/  @P0 LDS.128 R156, [R0+0x10] ;  /* 0x00001000009c0984 */ /* 0x0008680000000c00 */
[----:B------:R4:W1:Y:S02]  /*11bf0*/  @P0 LDS.128 R144, [R0+0x1010] ;  /* 0x0010100000900984 */ /* 0x0008640000000c00 */
.L_x_174:
[----:B------:R-:W-:Y:S05]  /*11c00*/  BSYNC B1 ;  /* 0x0000000000017941 */ /* 0x000fea0003800000 */
.L_x_173:
        /* <DEDUP_REMOVED lines=9> */
[----:B------:R-:W4:Y:S01]  /*11ca0*/  LDCU.64 UR8, c[0x4][0x70] ;  /* 0x01000e00ff0877ac */ /* 0x000f220008000a00 */
[----:B--2---:R-:W-:Y:S01]  /*11cb0*/  MOV R15, 0x0 ;  /* 0x00000000000f7802 */ /* 0x004fe20000000f00 */
[----:B------:R-:W-:Y:S02]  /*11cc0*/  HFMA2 R12, -RZ, RZ, 0, 5.9604644775390625e-08 ;  /* 0x00000001ff0c7431 */ /* 0x000fe400000001ff */
[----:B------:R-:W-:Y:S02]  /*11cd0*/  IMAD.MOV.U32 R8, RZ, RZ, 0x192 ;  /* 0x00000192ff087424 */ /* 0x000fe400078e00ff */
[----:B------:R-:W-:Y:S01]  /*11ce0*/  IMAD.MOV.U32 R13, RZ, RZ, RZ ;  /* 0x000000ffff0d7224 */ /* 0x000fe200078e00ff */
[----:B------:R-:W2:Y:S01]  /*11cf0*/  LDCU.64 UR6, c[0x4][0x78] ;  /* 0x01000f00ff0677ac */ /* 0x000ea20008000a00 */
[----:B------:R-:W1:Y:S01]  /*11d00*/  LDC.64 R14, c[0x4][R15] ;  /* 0x010000000f0e7b82 */ /* 0x000e620000000a00 */
[----:B------:R-:W5:Y:S01]  /*11d10*/  LDCU.64 UR4, c[0x4][0x10] ;  /* 0x01000200ff0477ac */ /* 0x000f620008000a00 */
[----:B----4-:R-:W-:Y:S01]  /*11d20*/  MOV R5, UR9 ;  /* 0x0000000900057c02 */ /* 0x010fe20008000f00 */
[----:B------:R-:W-:Y:S01]  /*11d30*/  IMAD.U32 R4, RZ, RZ, UR8 ;  /* 0x00000008ff047e24 */ /* 0x000fe2000f8e00ff */
[----:B--2---:R-:W-:Y:S01]  /*11d40*/  MOV R7, UR7 ;  /* 0x0000000700077c02 */ /* 0x004fe20008000f00 */
[----:B------:R-:W-:Y:S01]  /*11d50*/  IMAD.U32 R6, RZ, RZ, UR6 ;  /* 0x00000006ff067e24 */ /* 0x000fe2000f8e00ff */
[----:B-----5:R-:W-:Y:S01]  /*11d60*/  MOV R11, UR5 ;  /* 0x00000005000b7c02 */ /* 0x020fe20008000f00 */
[----:B------:R-:W-:Y:S02]  /*11d70*/  IMAD.U32 R10, RZ, RZ, UR4 ;  /* 0x00000004ff0a7e24 */ /* 0x000fe4000f8e00ff */
[----:B------:R-:W-:Y:S07]  /*11d80*/  LEPC R20, `(.L_x_179) ;  /* 0x000000001014794e */ /* 0x000fee0000000000 */
[----:B-1-3--:R-:W-:Y:S05]  /*11d90*/  CALL.ABS.NOINC R14 ;  /* 0x000000000e007343 */ /* 0x00afea0003c00000 */
.L_x_179:
        /* <DEDUP_REMOVED lines=23> */
.L_x_180:
[----:B------:R-:W-:Y:S05]  /*11f10*/  WARPSYNC.ALL ;  /* 0x0000000000007948 */ /* 0x000fea0003800000 */
[----:B------:R-:W-:Y:S11]  /*11f20*/  R2UR UR4, R131 ;  /* 0x00000000830472ca */ /* 0x000ff600000e0000 */
[----:B------:R-:W-:Y:S02]  /*11f30*/  @!UPT UIADD3 URZ, UPT, UPT, URZ, URZ, URZ ;  /* 0x000000fffffff290 */ /* 0x000fe4000fffe0ff */
[----:B------:R-:W4:Y:S02]  /*11f40*/  LDTM.x32 R56, tmem[UR4+0x80] ;  /* 0x00008004003879ee */ /* 0x000f2400082c0000 */
[----:B----4-:R-:W-:Y:S01]  /*11f50*/  NOP ;  /* 0x0000000000007918 */ /* 0x010fe20000000000 */
.L_x_178:
[----:B--2---:R-:W-:Y:S01]  /*11f60*/  SHF.L.U32 R6, R168, 0x10, RZ ;  /* 0x00000010a8067819 */ /* 0x004fe200000006ff */
[----:B------:R-:W-:Y:S01]  /*11f70*/  FMUL R0, R130, R24 ;  /* 0x0000001882007220 */ /* 0x000fe20000400000 */
[----:B------:R-:W-:Y:S01]  /*11f80*/  LOP3.LUT R8, R168, 0xffff0000, RZ, 0xc0, !PT ;  /* 0xffff0000a8087812 */ /* 0x000fe200078ec0ff */
[----:B------:R-:W-:Y:S01]  /*11f90*/  FMUL R3, R130, R25 ;  /* 0x0000001982037220 */ /* 0x000fe20000400000 */
[----:B------:R-:W-:Y:S01]  /*11fa0*/  SHF.L.U32 R7, R169, 0x10, RZ ;  /* 0x00000010a9077819 */ /* 0x000fe200000006ff */
[----:B------:R-:W-:Y:S01]  /*11fb0*/  FFMA R0, R133, R6, R0 ;  /* 0x0000000685007223 */ /* 0x000fe20000000000 */
[----:B------:R-:W-:Y:S01]  /*11fc0*/  LOP3.LUT R88, R169, 0xffff0000, RZ, 0xc0, !PT ;  /* 0xffff0000a9587812 */ /* 0x000fe200078ec0ff */
[----:B------:R-:W-:Y:S01]  /*11fd0*/  FFMA R3, R133, R8, R3 ;  /* 0x0000000885037223 */ /* 0x000fe20000000003 */
[----:B------:R-:W-:Y:S01]  /*11fe0*/  SHF.L.U32 R89, R170, 0x10, RZ ;  /* 0x00000010aa597819 */ /* 0x000fe200000006ff */
[----:B------:R-:W-:Y:S01]  /*11ff0*/  FMUL R4, R130, R26 ;  /* 0x0000001a82047220 */ /* 0x000fe20000400000 */
[----:B------:R-:W-:Y:S01]  /*12000*/  LOP3.LUT R90, R170, 0xffff0000, RZ, 0xc0, !PT ;  /* 0xffff0000aa5a7812 */ /* 0x000fe200078ec0ff */
[C---:B------:R-:W-:Y:S01]  /*12010*/  FMUL R5, R130.reuse, R27 ;  /* 0x0000001b82057220 */ /* 0x040fe20000400000 */
[----:B------:R-:W-:Y:S01]  /*12020*/  SHF.L.U32 R91, R171, 0x10, RZ ;  /* 0x00000010ab5b7819 */ /* 0x000fe200000006ff */
[----:B------:R-:W-:Y:S01]  /*12030*/  FFMA R4, R133, R7, R4 ;  /* 0x0000000785047223 */ /* 0x000fe20000000004 */
[----:B------:R-:W-:Y:S01]  /*12040*/  LOP3.LUT R92, R171, 0xffff0000, RZ, 0xc0, !PT ;  /* 0xffff0000ab5c7812 */ /* 0x000fe200078ec0ff */
[----:B------:R-:W-:Y:S01]  /*12050*/  FFMA R5, R133, R88, R5 ;  /* 0x0000005885057223 */ /* 0x000fe20000000005 */
[----:B------:R-:W-:Y:S01]  /*12060*/  ISETP.NE.AND P1, PT, R189, R16, PT ;  /* 0x00000010bd00720c */ /* 0x000fe20003f25270 */
[----:B------:R-:W-:Y:S01]  /*12070*/  FMUL R6, R130, R28 ;  /* 0x0000001c82067220 */ /* 0x000fe20000400000 */
[----:B-1----:R-:W-:Y:S01]  /*12080*/  SHF.L.U32 R93, R164, 0x10, RZ ;  /* 0x00000010a45d7819 */ /* 0x002fe200000006ff */
[----:B------:R-:W-:Y:S01]  /*12090*/  FMUL R7, R130, R29 ;  /* 0x0000001d82077220 */ /* 0x000fe20000400000 */
[----:B------:R-:W-:Y:S01]  /*120a0*/  LOP3.LUT R94, R164, 0xffff0000, RZ, 0xc0, !PT ;  /* 0xffff0000a45e7812 */ /* 0x000fe200078ec0ff */
        /* <DEDUP_REMOVED lines=27> */
[----:B------:R-:W-:Y:S01]  /*12260*/  F2FP.BF16.F32.PACK_AB R77, R5, R4 ;  /* 0x00000004054d723e */ /* 0x000fe200000010ff */
[C---:B------:R-:W-:Y:S01]  /*12270*/  FMUL R4, R130.reuse, R34 ;  /* 0x0000002282047220 */ /* 0x040fe20000400000 */
[----:B------:R-:W-:Y:S01]  /*12280*/  F2FP.BF16.F32.PACK_AB R32, R3, R0 ;  /* 0x000000000320723e */ /* 0x000fe200000010ff */
[C---:B------:R-:W-:Y:S01]  /*12290*/  FMUL R5, R130.reuse, R35 ;  /* 0x0000002382057220 */ /* 0x040fe20000400000 */
[C---:B------:R-:W-:Y:S01]  /*122a0*/  SHF.L.U32 R107, R163.reuse, 0x10, RZ ;  /* 0x00000010a36b7819 */ /* 0x040fe200000006ff */
[C---:B------:R-:W-:Y:S01]  /*122b0*/  FMUL R18, R130.reuse, R64 ;  /* 0x0000004082127220 */ /* 0x040fe20000400000 */
[----:B------:R-:W-:Y:S01]  /*122c0*/  LOP3.LUT R108, R163, 0xffff0000, RZ, 0xc0, !PT ;  /* 0xffff0000a36c7812 */ /* 0x000fe200078ec0ff */
[C---:B------:R-:W-:Y:S01]  /*122d0*/  FMUL R64, R130.reuse, R78 ;  /* 0x0000004e82407220 */ /* 0x040fe20000400000 */
[----:B------:R-:W-:Y:S01]  /*122e0*/  F2FP.BF16.F32.PACK_AB R78, R7, R6 ;  /* 0x00000006074e723e */ /* 0x000fe200000010ff */
[----:B------:R-:W-:Y:S01]  /*122f0*/  FMUL R19, R130, R65 ;  /* 0x0000004182137220 */ /* 0x000fe20000400000 */
[----:B------:R-:W-:Y:S01]  /*12300*/  SHF.L.U32 R109, R156, 0x10, RZ ;  /* 0x000000109c6d7819 */ /* 0x000fe200000006ff */
[C---:B------:R-:W-:Y:S01]  /*12310*/  FMUL R65, R130.reuse, R79 ;  /* 0x0000004f82417220 */ /* 0x040fe20000400000 */
[----:B------:R-:W-:Y:S01]  /*12320*/  F2FP.BF16.F32.PACK_AB R79, R9, R8 ;  /* 0x00000008094f723e */ /* 0x000fe200000010ff */
        /* <DEDUP_REMOVED lines=10> */
[----:B------:R-:W-:Y:S01]  /*123d0*/  FMUL R9, R130, R39 ;  /* 0x0000002782097220 */ /* 0x000fe20000400000 */
[----:B------:R-:W-:Y:S01]  /*123e0*/  SHF.L.U32 R115, R159, 0x10, RZ ;  /* 0x000000109f737819 */ /* 0x000fe200000006ff */
[----:B------:R-:W-:Y:S01]  /*123f0*/  FFMA R6, R133, R97, R6 ;  /* 0x0000006185067223 */ /* 0x000fe20000000006 */
[----:B------:R-:W-:Y:S01]  /*12400*/  F2FP.BF16.F32.PACK_AB R33, R5, R4 ;  /* 0x000000040521723e */ /* 0x000fe200000010ff */
[----:B------:R-:W-:Y:S01]  /*12410*/  FFMA R7, R133, R98, R7 ;  /* 0x0000006285077223 */ /* 0x000fe20000000007 */
[----:B------:R-:W-:Y:S01]  /*12420*/  LOP3.LUT R116, R159, 0xffff0000, RZ, 0xc0, !PT ;  /* 0xffff00009f747812 */ /* 0x000fe200078ec0ff */
[C---:B------:R-:W-:Y:S01]  /*12430*/  FFMA R8, R133.reuse, R99, R8 ;  /* 0x0000006385087223 */ /* 0x040fe20000000008 */
[C---:B------:R-:W-:Y:S01]  /*12440*/  SHF.L.U32 R117, R152.reuse, 0x10, RZ ;  /* 0x0000001098757819 */ /* 0x040fe200000006ff */
[----:B------:R-:W-:Y:S01]  /*12450*/  FFMA R9, R133, R100, R9 ;  /* 0x0000006485097223 */ /* 0x000fe20000000009 */
[----:B------:R-:W-:Y:S01]  /*12460*/  F2FP.BF16.F32.PACK_AB R34, R7, R6 ;  /* 0x000000060722723e */ /* 0x000fe200000010ff */
[----:B------:R-:W-:Y:S01]  /*12470*/  @!P1 STS.128 [R188+0x6000], R76 ;  /* 0x0060004cbc009388 */ /* 0x000fe20000000c00 */
[----:B------:R-:W-:Y:S01]  /*12480*/  LOP3.LUT R118, R152, 0xffff0000, RZ, 0xc0, !PT ;  /* 0xffff000098767812 */ /* 0x000fe200078ec0ff */
[C---:B------:R-:W-:Y:S01]  /*12490*/  FMUL R0, R130.reuse, R40 ;  /* 0x0000002882007220 */ /* 0x040fe20000400000 */
[----:B------:R-:W-:Y:S01]  /*124a0*/  F2FP.BF16.F32.PACK_AB R35, R9, R8 ;  /* 0x000000080923723e */ /* 0x000fe200000010ff */
[C---:B------:R-:W-:Y:S01]  /*124b0*/  FMUL R3, R130.reuse, R41 ;  /* 0x0000002982037220 */ /* 0x040fe20000400000 */
[C---:B------:R-:W-:Y:S01]  /*124c0*/  SHF.L.U32 R119, R153.reuse, 0x10, RZ ;  /* 0x0000001099777819 */ /* 0x040fe200000006ff */
[----:B------:R-:W-:Y:S01]  /*124d0*/  FMUL R4, R130, R42 ;  /* 0x0000002a82047220 */ /* 0x000fe20000400000 */
[----:B------:R-:W-:Y:S01]  /*124e0*/  LOP3.LUT R120, R153, 0xffff0000, RZ, 0xc0, !PT ;  /* 0xffff000099787812 */ /* 0x000fe200078ec0ff */
[----:B------:R1:W-:Y:S01]  /*124f0*/  @!P1 STS.128 [R198+0x6010], R32 ;  /* 0x00601020c6009388 */ /* 0x0003e20000000c00 */
[----:B------:R-:W-:Y:S01]  /*12500*/  SHF.L.U32 R121, R154, 0x10, RZ ;  /* 0x000000109a797819 */ /* 0x000fe200000006ff */
[----:B------:R-:W-:Y:S01]  /*12510*/  FMUL R5, R130, R43 ;  /* 0x0000002b82057220 */ /* 0x000fe20000400000 */
[----:B------:R-:W-:Y:S01]  /*12520*/  LOP3.LUT R122, R154, 0xffff0000, RZ, 0xc0, !PT ;  /* 0xffff00009a7a7812 */ /* 0x000fe200078ec0ff */
[----:B------:R-:W-:Y:S01]  /*12530*/  FFMA R0, R133, R101, R0 ;  /* 0x0000006585007223 */ /* 0x000fe20000000000 */
[C---:B------:R-:W-:Y:S01]  /*12540*/  SHF.L.U32 R123, R155.reuse, 0x10, RZ ;  /* 0x000000109b7b7819 */ /* 0x040fe200000006ff */
[----:B------:R-:W-:Y:S01]  /*12550*/  FMUL R6, R130, R44 ;  /* 0x0000002c82067220 */ /* 0x000fe20000400000 */
[----:B------:R-:W-:Y:S01]  /*12560*/  LOP3.LUT R124, R155, 0xffff0000, RZ, 0xc0, !PT ;  /* 0xffff00009b7c7812 */ /* 0x000fe200078ec0ff */
[C---:B------:R-:W-:Y:S01]  /*12570*/  FFMA R3, R133.reuse, R102, R3 ;  /* 0x0000006685037223 */ /* 0x040fe20000000003 */
[----:B------:R-:W-:Y:S01]  /*12580*/  SHF.L.U32 R125, R148, 0x10, RZ ;  /* 0x00000010947d7819 */ /* 0x000fe200000006ff */
[----:B------:R-:W-:Y:S01]  /*12590*/  FMUL R7, R130, R45 ;  /* 0x0000002d82077220 */ /* 0x000fe20000400000 */
[----:B------:R-:W-:Y:S01]  /*125a0*/  LOP3.LUT R126, R148, 0xffff0000, RZ, 0xc0, !PT ;  /* 0xffff0000947e7812 */ /* 0x000fe200078ec0ff */
[----:B------:R-:W-:Y:S01]  /*125b0*/  FFMA R4, R133, R103, R4 ;  /* 0x0000006785047223 */ /* 0x000fe20000000004 */
[----:B------:R-:W-:Y:S01]  /*125c0*/  F2FP.BF16.F32.PACK_AB R36, R3, R0 ;  /* 0x000000000324723e */ /* 0x000fe200000010ff */
[C---:B------:R-:W-:Y:S01]  /*125d0*/  FMUL R8, R130.reuse, R46 ;  /* 0x0000002e82087220 */ /* 0x040fe20000400000 */
[----:B------:R-:W-:Y:S01]  /*125e0*/  SHF.L.U32 R127, R149, 0x10, RZ ;  /* 0x00000010957f7819 */ /* 0x000fe200000006ff */
[----:B------:R-:W-:Y:S01]  /*125f0*/  FFMA R5, R133, R104, R5 ;  /* 0x0000006885057223 */ /* 0x000fe20000000005 */
[----:B------:R-:W-:Y:S01]  /*12600*/  LOP3.LUT R128, R149, 0xffff0000, RZ, 0xc0, !PT ;  /* 0xffff000095807812 */ /* 0x000fe200078ec0ff */
[----:B------:R-:W-:Y:S01]  /*12610*/  FMUL R9, R130, R47 ;  /* 0x0000002f82097220 */ /* 0x000fe20000400000 */
[C---:B------:R-:W-:Y:S01]  /*12620*/  SHF.L.U32 R129, R150.reuse, 0x10, RZ ;  /* 0x0000001096817819 */ /* 0x040fe200000006ff */
[----:B------:R-:W-:Y:S01]  /*12630*/  FFMA R6, R133, R105, R6 ;  /* 0x0000006985067223 */ /* 0x000fe20000000006 */
[----:B------:R-:W-:Y:S01]  /*12640*/  F2FP.BF16.F32.PACK_AB R37, R5, R4 ;  /* 0x000000040525723e */ /* 0x000fe200000010ff */
[C---:B------:R-:W-:Y:S01]  /*12650*/  FFMA R7, R133.reuse, R106, R7 ;  /* 0x0000006a85077223 */ /* 0x040fe20000000007 */
[----:B------:R-:W-:Y:S01]  /*12660*/  LOP3.LUT R132, R150, 0xffff0000, RZ, 0xc0, !PT ;  /* 0xffff000096847812 */ /* 0x000fe200078ec0ff */
[----:B------:R-:W-:Y:S01]  /*12670*/  FFMA R8, R133, R107, R8 ;  /* 0x0000006b85087223 */ /* 0x000fe20000000008 */
[----:B------:R-:W-:Y:S01]  /*12680*/  SHF.L.U32 R131, R151, 0x10, RZ ;  /* 0x0000001097837819 */ /* 0x000fe200000006ff */
[----:B------:R-:W-:Y:S01]  /*12690*/  FFMA R9, R133, R108, R9 ;  /* 0x0000006c85097223 */ /* 0x000fe20000000009 */
[----:B------:R-:W-:Y:S01]  /*126a0*/  F2FP.BF16.F32.PACK_AB R38, R7, R6 ;  /* 0x000000060726723e */ /* 0x000fe200000010ff */
[C---:B------:R-:W-:Y:S01]  /*126b0*/  FMUL R0, R130.reuse, R48 ;  /* 0x0000003082007220 */ /* 0x040fe20000400000 */
[----:B------:R-:W-:Y:S01]  /*126c0*/  LOP3.LUT R134, R151, 0xffff0000, RZ, 0xc0, !PT ;  /* 0xffff000097867812 */ /* 0x000fe200078ec0ff */
[C---:B------:R-:W-:Y:S01]  /*126d0*/  FMUL R3, R130.reuse, R49 ;  /* 0x0000003182037220 */ /* 0x040fe20000400000 */
[----:B------:R-:W-:Y:S01]  /*126e0*/  F2FP.BF16.F32.PACK_AB R39, R9, R8 ;  /* 0x000000080927723e */ /* 0x000fe200000010ff */
[----:B------:R-:W-:Y:S01]  /*126f0*/  FMUL R4, R130, R50 ;  /* 0x0000003282047220 */ /* 0x000fe20000400000 */
[----:B------:R-:W-:Y:S01]  /*12700*/  SHF.L.U32 R135, R140, 0x10, RZ ;  /* 0x000000108c877819 */ /* 0x000fe200000006ff */
[----:B------:R-:W-:Y:S01]  /*12710*/  FMUL R5, R130, R51 ;  /* 0x0000003382057220 */ /* 0x000fe20000400000 */
[----:B------:R-:W-:Y:S01]  /*12720*/  LOP3.LUT R136, R140, 0xffff0000, RZ, 0xc0, !PT ;  /* 0xffff00008c887812 */ /* 0x000fe200078ec0ff */
[----:B------:R-:W-:Y:S01]  /*12730*/  FFMA R0, R133, R109, R0 ;  /* 0x0000006d85007223 */ /* 0x000fe20000000000 */
[C---:B------:R-:W-:Y:S01]  /*12740*/  SHF.L.U32 R137, R141.reuse, 0x10, RZ ;  /* 0x000000108d897819 */ /* 0x040fe200000006ff */
[----:B------:R-:W-:Y:S01]  /*12750*/  FMUL R6, R130, R52 ;  /* 0x0000003482067220 */ /* 0x000fe20000400000 */
[----:B------:R-:W-:Y:S01]  /*12760*/  LOP3.LUT R138, R141, 0xffff0000, RZ, 0xc0, !PT ;  /* 0xffff00008d8a7812 */ /* 0x000fe200078ec0ff */
[----:B------:R2:W-:Y:S01]  /*12770*/  @!P1 STS.128 [R196+0x6020], R36 ;  /* 0x00602024c4009388 */ /* 0x0005e20000000c00 */
[C---:B------:R-:W-:Y:S01]  /*12780*/  FFMA R3, R133.reuse, R110, R3 ;  /* 0x0000006e85037223 */ /* 0x040fe20000000003 */
[C---:B------:R-:W-:Y:S01]  /*12790*/  SHF.L.U32 R139, R142.reuse, 0x10, RZ ;  /* 0x000000108e8b7819 */ /* 0x040fe200000006ff */
[C---:B------:R-:W-:Y:S01]  /*127a0*/  FFMA R4, R133.reuse, R111, R4 ;  /* 0x0000006f85047223 */ /* 0x040fe20000000004 */
[C---:B------:R-:W-:Y:S01]  /*127b0*/  FFMA R5, R133.reuse, R112, R5 ;  /* 0x0000007085057223 */ /* 0x040fe20000000005 */
[----:B------:R-:W-:Y:S01]  /*127c0*/  LOP3.LUT R140, R142, 0xffff0000, RZ, 0xc0, !PT ;  /* 0xffff00008e8c7812 */ /* 0x000fe200078ec0ff */
[----:B------:R-:W-:Y:S01]  /*127d0*/  FFMA R6, R133, R113, R6 ;  /* 0x0000007185067223 */ /* 0x000fe20000000006 */
[----:B-1----:R-:W-:Y:S01]  /*127e0*/  F2FP.BF16.F32.PACK_AB R32, R3, R0 ;  /* 0x000000000320723e */ /* 0x002fe200000010ff */
[C---:B------:R-:W-:Y:S01]  /*127f0*/  FMUL R7, R130.reuse, R53 ;  /* 0x0000003582077220 */ /* 0x040fe20000400000 */
[----:B------:R-:W-:Y:S01]  /*12800*/  F2FP.BF16.F32.PACK_AB R33, R5, R4 ;  /* 0x000000040521723e */ /* 0x000fe200000010ff */
[C---:B------:R-:W-:Y:S01]  /*12810*/  FMUL R8, R130.reuse, R54 ;  /* 0x0000003682087220 */ /* 0x040fe20000400000 */
[C---:B------:R-:W-:Y:S01]  /*12820*/  FMUL R9, R130.reuse, R55 ;  /* 0x0000003782097220 */ /* 0x040fe20000400000 */
[----:B------:R-:W-:Y:S01]  /*12830*/  FFMA R7, R133, R114, R7 ;  /* 0x0000007285077223 */ /* 0x000fe20000000007 */
[C---:B------:R-:W-:Y:S01]  /*12840*/  FMUL R10, R130.reuse, R56 ;  /* 0x00000038820a7220 */ /* 0x040fe20000400000 */
[----:B------:R-:W-:Y:S01]  /*12850*/  SHF.L.U32 R141, R143, 0x10, RZ ;  /* 0x000000108f8d7819 */ /* 0x000fe200000006ff */
[C---:B------:R-:W-:Y:S01]  /*12860*/  FFMA R8, R133.reuse, R115, R8 ;  /* 0x0000007385087223 */ /* 0x040fe20000000008 */
[----:B------:R-:W-:Y:S01]  /*12870*/  FFMA R9, R133, R116, R9 ;  /* 0x0000007485097223 */ /* 0x000fe20000000009 */
[----:B------:R-:W-:Y:S01]  /*12880*/  F2FP.BF16.F32.PACK_AB R34, R7, R6 ;  /* 0x000000060722723e */ /* 0x000fe200000010ff */
[----:B------:R-:W-:Y:S01]  /*12890*/  FFMA R10, R133, R117, R10 ;  /* 0x00000075850a7223 */ /* 0x000fe2000000000a */
[C---:B------:R-:W-:Y:S01]  /*128a0*/  FMUL R11, R130.reuse, R57 ;  /* 0x00000039820b7220 */ /* 0x040fe20000400000 */
[----:B------:R-:W-:Y:S01]  /*128b0*/  LOP3.LUT R142, R143, 0xffff0000, RZ, 0xc0, !PT ;  /* 0xffff00008f8e7812 */ /* 0x000fe200078ec0ff */
[C---:B------:R-:W-:Y:S01]  /*128c0*/  FMUL R12, R130.reuse, R58 ;  /* 0x0000003a820c7220 */ /* 0x040fe20000400000 */
[----:B------:R-:W-:Y:S01]  /*128d0*/  F2FP.BF16.F32.PACK_AB R35, R9, R8 ;  /* 0x000000080923723e */ /* 0x000fe200000010ff */
[----:B------:R-:W-:Y:S01]  /*128e0*/  FFMA R11, R133, R118, R11 ;  /* 0x00000076850b7223 */ /* 0x000fe2000000000b */
[C---:B------:R-:W-:Y:S01]  /*128f0*/  FMUL R13, R130.reuse, R59 ;  /* 0x0000003b820d7220 */ /* 0x040fe20000400000 */
[C---:B------:R-:W-:Y:S01]  /*12900*/  FMUL R14, R130.reuse, R60 ;  /* 0x0000003c820e7220 */ /* 0x040fe20000400000 */
[----:B------:R-:W-:Y:S01]  /*12910*/  FMUL R15, R130, R61 ;  /* 0x0000003d820f7220 */ /* 0x000fe20000400000 */
[----:B------:R2:W-:Y:S01]  /*12920*/  @!P1 STS.128 [R195+0x6010], R32 ;  /* 0x00601020c3009388 */ /* 0x0005e20000000c00 */
[----:B------:R-:W-:Y:S01]  /*12930*/  F2FP.BF16.F32.PACK_AB R4, R11, R10 ;  /* 0x0000000a0b04723e */ /* 0x000fe200000010ff */
[C---:B------:R-:W-:Y:S01]  /*12940*/  FFMA R12, R133.reuse, R119, R12 ;  /* 0x00000077850c7223 */ /* 0x040fe2000000000c */
[C---:B------:R-:W-:Y:S01]  /*12950*/  SHF.L.U32 R25, R144.reuse, 0x10, RZ ;  /* 0x0000001090197819 */ /* 0x040fe200000006ff */
[C---:B------:R-:W-:Y:S01]  /*12960*/  FFMA R13, R133.reuse, R120, R13 ;  /* 0x00000078850d7223 */ /* 0x040fe2000000000d */
[C---:B------:R-:W-:Y:S01]  /*12970*/  FFMA R14, R133.reuse, R121, R14 ;  /* 0x00000079850e7223 */ /* 0x040fe2000000000e */
[----:B------:R-:W-:Y:S01]  /*12980*/  LOP3.LUT R24, R144, 0xffff0000, RZ, 0xc0, !PT ;  /* 0xffff000090187812 */ /* 0x000fe200078ec0ff */
[C---:B------:R-:W-:Y:S01]  /*12990*/  FFMA R15, R133.reuse, R122, R15 ;  /* 0x0000007a850f7223 */ /* 0x040fe2000000000f */
[C---:B------:R-:W-:Y:S01]  /*129a0*/  FFMA R16, R133.reuse, R123, R16 ;  /* 0x0000007b85107223 */ /* 0x040fe20000000010 */
[C---:B------:R-:W-:Y:S01]  /*129b0*/  FMUL R20, R130.reuse, R66 ;  /* 0x0000004282147220 */ /* 0x040fe20000400000 */
        /* <DEDUP_REMOVED lines=8> */
[----:B------:R-:W-:Y:S01]  /*12a40*/  FFMA R21, R133, R128, R21 ;  /* 0x0000008085157223 */ /* 0x000fe20000000015 */
[C---:B------:R-:W-:Y:S01]  /*12a50*/  FMUL R57, R130.reuse, R71 ;  /* 0x0000004782397220 */ /* 0x040fe20000400000 */
[----:B------:R-:W-:Y:S01]  /*12a60*/  F2FP.BF16.F32.PACK_AB R5, R13, R12 ;  /* 0x0000000c0d05723e */ /* 0x000fe200000010ff */
[----:B------:R-:W-:Y:S01]  /*12a70*/  FFMA R22, R133, R129, R22 ;  /* 0x0000008185167223 */ /* 0x000fe20000000016 */
[----:B------:R-:W-:Y:S01]  /*12a80*/  F2FP.BF16.F32.PACK_AB R6, R15, R14 ;  /* 0x0000000e0f06723e */ /* 0x000fe200000010ff */
[C---:B------:R-:W-:Y:S01]  /*12a90*/  FMUL R58, R130.reuse, R72 ;  /* 0x00000048823a7220 */ /* 0x040fe20000400000 */
[----:B------:R-:W-:Y:S01]  /*12aa0*/  F2FP.BF16.F32.PACK_AB R7, R17, R16 ;  /* 0x000000101107723e */ /* 0x000fe200000010ff */
[C---:B------:R-:W-:Y:S01]  /*12ab0*/  FFMA R23, R133.reuse, R132, R23 ;  /* 0x0000008485177223 */ /* 0x040fe20000000017 */
[C---:B------:R-:W-:Y:S01]  /*12ac0*/  FMUL R59, R130.reuse, R73 ;  /* 0x00000049823b7220 */ /* 0x040fe20000400000 */
[----:B------:R-:W-:Y:S01]  /*12ad0*/  FFMA R56, R133, R131, R56 ;  /* 0x0000008385387223 */ /* 0x000fe20000000038 */
[C---:B------:R-:W-:Y:S01]  /*12ae0*/  FMUL R60, R130.reuse, R74 ;  /* 0x0000004a823c7220 */ /* 0x040fe20000400000 */
[----:B------:R2:W-:Y:S01]  /*12af0*/  @!P1 STS.128 [R188+0x7000], R4 ;  /* 0x00700004bc009388 */ /* 0x0005e20000000c00 */
[----:B------:R-:W-:Y:S01]  /*12b00*/  F2FP.BF16.F32.PACK_AB R8, R19, R18 ;  /* 0x000000121308723e */ /* 0x000fe200000010ff */
[C---:B------:R-:W-:Y:S01]  /*12b10*/  FFMA R57, R133.reuse, R134, R57 ;  /* 0x0000008685397223 */ /* 0x040fe20000000039 */
[C---:B------:R-:W-:Y:S01]  /*12b20*/  FMUL R61, R130.reuse, R75 ;  /* 0x0000004b823d7220 */ /* 0x040fe20000400000 */
[C---:B------:R-:W-:Y:S01]  /*12b30*/  FFMA R58, R133.reuse, R135, R58 ;  /* 0x00000087853a7223 */ /* 0x040fe2000000003a */
[C---:B------:R-:W-:Y:S01]  /*12b40*/  FFMA R59, R133.reuse, R136, R59 ;  /* 0x00000088853b7223 */ /* 0x040fe2000000003b */
[C---:B------:R-:W-:Y:S01]  /*12b50*/  FFMA R60, R133.reuse, R137, R60 ;  /* 0x00000089853c7223 */ /* 0x040fe2000000003c */
[----:B------:R-:W-:Y:S01]  /*12b60*/  FFMA R61, R133, R138, R61 ;  /* 0x0000008a853d7223 */ /* 0x000fe2000000003d */
[----:B------:R-:W-:Y:S01]  /*12b70*/  F2FP.BF16.F32.PACK_AB R9, R21, R20 ;  /* 0x000000141509723e */ /* 0x000fe200000010ff */
[----:B------:R-:W-:Y:S01]  /*12b80*/  FFMA R62, R133, R139, R62 ;  /* 0x0000008b853e7223 */ /* 0x000fe2000000003e */
[----:B------:R-:W-:Y:S01]  /*12b90*/  F2FP.BF16.F32.PACK_AB R10, R23, R22 ;  /* 0x00000016170a723e */ /* 0x000fe200000010ff */
[C---:B------:R-:W-:Y:S01]  /*12ba0*/  FMUL R66, R130.reuse, R80 ;  /* 0x0000005082427220 */ /* 0x040fe20000400000 */
[----:B------:R-:W-:Y:S01]  /*12bb0*/  F2FP.BF16.F32.PACK_AB R11, R57, R56 ;  /* 0x00000038390b723e */ /* 0x000fe200000010ff */
[----:B------:R-:W-:Y:S01]  /*12bc0*/  FFMA R63, R133, R140, R63 ;  /* 0x0000008c853f7223 */ /* 0x000fe2000000003f */
[C---:B------:R-:W-:Y:S01]  /*12bd0*/  FMUL R67, R130.reuse, R81 ;  /* 0x0000005182437220 */ /* 0x040fe20000400000 */
[----:B------:R-:W-:Y:S01]  /*12be0*/  SHF.L.U32 R27, R145, 0x10, RZ ;  /* 0x00000010911b7819 */ /* 0x000fe200000006ff */
[----:B------:R-:W-:Y:S01]  /*12bf0*/  FFMA R64, R133, R141, R64 ;  /* 0x0000008d85407223 */ /* 0x000fe20000000040 */
[----:B------:R2:W-:Y:S01]  /*12c00*/  @!P1 STS.128 [R198+0x7010], R8 ;  /* 0x00701008c6009388 */ /* 0x0005e20000000c00 */
[C---:B------:R-:W-:Y:S01]  /*12c10*/  FMUL R68, R130.reuse, R82 ;  /* 0x0000005282447220 */ /* 0x040fe20000400000 */
[----:B------:R-:W-:Y:S01]  /*12c20*/  LOP3.LUT R26, R145, 0xffff0000, RZ, 0xc0, !PT ;  /* 0xffff0000911a7812 */ /* 0x000fe200078ec0ff */
[C---:B------:R-:W-:Y:S01]  /*12c30*/  FFMA R65, R133.reuse, R142, R65 ;  /* 0x0000008e85417223 */ /* 0x040fe20000000041 */
[----:B------:R-:W-:Y:S01]  /*12c40*/  FMUL R69, R130, R83 ;  /* 0x0000005382457220 */ /* 0x000fe20000400000 */
[----:B------:R-:W-:Y:S01]  /*12c50*/  SHF.L.U32 R29, R146, 0x10, RZ ;  /* 0x00000010921d7819 */ /* 0x000fe200000006ff */
[C---:B------:R-:W-:Y:S01]  /*12c60*/  FFMA R66, R133.reuse, R25, R66 ;  /* 0x0000001985427223 */ /* 0x040fe20000000042 */
[----:B------:R-:W-:Y:S01]  /*12c70*/  FMUL R70, R130, R84 ;  /* 0x0000005482467220 */ /* 0x000fe20000400000 */
[----:B------:R-:W-:Y:S01]  /*12c80*/  LOP3.LUT R28, R146, 0xffff0000, RZ, 0xc0, !PT ;  /* 0xffff0000921c7812 */ /* 0x000fe200078ec0ff */
[----:B------:R-:W-:Y:S01]  /*12c90*/  FFMA R67, R133, R24, R67 ;  /* 0x0000001885437223 */ /* 0x000fe20000000043 */
[C---:B------:R-:W-:Y:S01]  /*12ca0*/  FMUL R71, R130.reuse, R85 ;  /* 0x0000005582477220 */ /* 0x040fe20000400000 */
[----:B------:R-:W-:Y:S01]  /*12cb0*/  SHF.L.U32 R31, R147, 0x10, RZ ;  /* 0x00000010931f7819 */ /* 0x000fe200000006ff */
[----:B------:R-:W-:Y:S01]  /*12cc0*/  FFMA R68, R133, R27, R68 ;  /* 0x0000001b85447223 */ /* 0x000fe20000000044 */
[C---:B------:R-:W-:Y:S01]  /*12cd0*/  FMUL R72, R130.reuse, R86 ;  /* 0x0000005682487220 */ /* 0x040fe20000400000 */
[----:B------:R-:W-:Y:S01]  /*12ce0*/  LOP3.LUT R30, R147, 0xffff0000, RZ, 0xc0, !PT ;  /* 0xffff0000931e7812 */ /* 0x000fe200078ec0ff */
[----:B------:R-:W-:Y:S01]  /*12cf0*/  FFMA R69, R133, R26, R69 ;  /* 0x0000001a85457223 */ /* 0x000fe20000000045 */
        /* <DEDUP_REMOVED lines=13> */
[----:B------:R-:W-:Y:S02]  /*12dd0*/  F2FP.BF16.F32.PACK_AB R19, R73, R72 ;  /* 0x000000484913723e */ /* 0x000fe400000010ff */
[----:B------:R-:W-:Y:S03]  /*12de0*/  ISETP.NE.AND P0, PT, R189, RZ, PT ;  /* 0x000000ffbd00720c */ /* 0x000fe60003f05270 */
[----:B------:R2:W-:Y:S01]  /*12df0*/  @!P1 STS.128 [R195+0x7010], R16 ;  /* 0x00701010c3009388 */ /* 0x0005e20000000c00 */
[----:B------:R-:W-:Y:S01]  /*12e00*/  @!PT LDS RZ, [RZ] ;  /* 0x00000000fffff984 */ /* 0x000fe20000000800 */
[----:B------:R-:W-:Y:S01]  /*12e10*/  @!PT LDS RZ, [RZ] ;  /* 0x00000000fffff984 */ /* 0x000fe20000000800 */
[----:B------:R-:W-:Y:S01]  /*12e20*/  @!PT LDS RZ, [RZ] ;  /* 0x00000000fffff984 */ /* 0x000fe20000000800 */
[----:B------:R-:W-:Y:S01]  /*12e30*/  @!PT LDS RZ, [RZ] ;  /* 0x00000000fffff984 */ /* 0x000fe20000000800 */
[----:B------:R1:W-:Y:S07]  /*12e40*/  MEMBAR.ALL.CTA ;  /* 0x0000000000007992 */ /* 0x0003ee0000008000 */
[----:B-1----:R-:W1:Y:S01]  /*12e50*/  FENCE.VIEW.ASYNC.S ;  /* 0x00000000000073c6 */ /* 0x002e620000000000 */
[----:B------:R-:W-:Y:S05]  /*12e60*/  WARPSYNC.ALL ;  /* 0x0000000000007948 */ /* 0x000fea0003800000 */
[----:B------:R-:W-:Y:S01]  /*12e70*/  BSSY.RECONVERGENT B0, `(.L_x_181) ;  /* 0x0000011000007945 */ /* 0x000fe20003800200 */
        /* <DEDUP_REMOVED lines=16> */
.L_x_182:
[----:B------:R-:W-:Y:S05]  /*12f80*/  BSYNC.RECONVERGENT B0 ;  /* 0x0000000000007941 */ /* 0x000fea0003800200 */
.L_x_181:
[----:B------:R-:W-:Y:S01]  /*12f90*/  BAR.SYNC.DEFER_BLOCKING 0x1, 0x80 ;  /* 0x0042000000007b1d */ /* 0x000fe20000010000 */
[----:B------:R-:W-:Y:S09]  /*12fa0*/  UISETP.NE.AND UP0, UPT, UR53, -0x8, UPT ;  /* 0xfffffff83500788c */ /* 0x000ff2000bf05270 */
[----:B------:R-:W-:Y:S05]  /*12fb0*/  BRA.U !UP0, `(.L_x_183) ;  /* 0x0000000108247547 */ /* 0x000fea000b800000 */
[----:B------:R-:W-:Y:S01]  /*12fc0*/  ISETP.NE.AND P0, PT, R194, RZ, PT ;  /* 0x000000ffc200720c */ /* 0x000fe20003f05270 */
[----:B------:R-:W-:Y:S01]  /*12fd0*/  IMAD.U32 R0, RZ, RZ, UR46 ;  /* 0x0000002eff007e24 */ /* 0x000fe2000f8e00ff */
[----:B------:R-:W-:Y:S04]  /*12fe0*/  UIADD3 UR4, UPT, UPT, UR46, 0x1, URZ ;  /* 0x000000012e047890 */ /* 0x000fe8000fffe0ff */
[----:B------:R-:W-:Y:S04]  /*12ff0*/  UISETP.NE.AND UP0, UPT, UR4, 0x4, UPT ;  /* 0x000000040400788c */ /* 0x000fe8000bf05270 */
[----:B------:R-:W-:Y:S03]  /*13000*/  USEL UR46, UR4, URZ, UP0 ;  /* 0x000000ff042e7287 */ /* 0x000fe60008000000 */
[----:B------:R-:W-:Y:S05]  /*13010*/  @P0 LEA R0, R0, UR44, 0x3 ;  /* 0x0000002c00000c11 */ /* 0x000fea000f8e18ff */
[----:B------:R-:W-:Y:S05]  /*13020*/  @P0 VIADD R3, R0, 0x30 ;  /* 0x0000003000030836 */ /* 0x000fea0000000000 */
[----:B------:R-:W-:Y:S04]  /*13030*/  @P0 PRMT R3, R200, 0x654, R3 ;  /* 0x00000654c8030816 */ /* 0x000fe80000000003 */
[----:B------:R1:W-:Y:S03]  /*13040*/  @P0 SYNCS.ARRIVE.TRANS64.RED.A1T0 RZ, [R3+URZ], RZ ;  /* 0x000000ff03ff09a7 */ /* 0x0003e600081004ff */
.L_x_183:
[----:B------:R-:W-:Y:S01]  /*13050*/  R2UR UR6, R193 ;  /* 0x00000000c10672ca */ /* 0x000fe200000e0000 */
[----:B------:R-:W-:Y:S01]  /*13060*/  UIADD3 UR53, UPT, UPT, UR53, 0x8, URZ ;  /* 0x0000000835357890 */ /* 0x000fe2000fffe0ff */
[----:B------:R-:W-:Y:S01]  /*13070*/  R2UR UR5, R178 ;  /* 0x00000000b20572ca */ /* 0x000fe200000e0000 */
[----:B------:R-:W-:Y:S01]  /*13080*/  ULOP3.LUT UR43, UR43, 0x1, URZ, 0x3c, !UPT ;  /* 0x000000012b2b7892 */ /* 0x000fe2000f8e3cff */
[----:B------:R-:W-:Y:S02]  /*13090*/  R2UR UR4, R179 ;  /* 0x00000000b30472ca */ /* 0x000fe400000e0000 */
[----:B------:R-:W-:Y:S02]  /*130a0*/  R2UR UR52, R192 ;  /* 0x00000000c03472ca */ /* 0x000fe400000e0000 */
[C---:B------:R-:W-:Y:S04]  /*130b0*/  ISETP.NE.AND P0, PT, R183.reuse, 0x2, PT ;  /* 0x00000002b700780c */ /* 0x040fe80003f05270 */
[----:B-1----:R-:W-:Y:S01]  /*130c0*/  SEL R3, RZ, 0x1, P0 ;  /* 0x00000001ff037807 */ /* 0x002fe20000000000 */
[----:B------:R-:W-:Y:S01]  /*130d0*/  UISETP.NE.AND UP0, UPT, UR6, URZ, UPT ;  /* 0x000000ff0600728c */ /* 0x000fe2000bf05270 */
[----:B------:R-:W-:Y:S01]  /*130e0*/  SEL R183, R183, RZ, P0 ;  /* 0x000000ffb7b77207 */ /* 0x000fe20000000000 */
[----:B------:R-:W-:Y:S01]  /*130f0*/  UIADD3 UR27, UPT, UPT, UR36, UR5, URZ ;  /* 0x00000005241b7290 */ /* 0x000fe2000fffe0ff */
[----:B------:R-:W-:Y:S01]  /*13100*/  LOP3.LUT R186, R186, R3, RZ, 0x3c, !PT ;  /* 0x00000003baba7212 */ /* 0x000fe200078e3cff */
[----:B------:R-:W-:Y:S05]  /*13110*/  UIADD3 UR20, UPT, UPT, UR37, UR4, URZ ;  /* 0x0000000425147290 */ /* 0x000fea000fffe0ff */
[----:B------:R-:W-:Y:S07]  /*13120*/  BRA.U UP0, `(.L_x_184) ;  /* 0xffffff3d00007547 */ /* 0x000fee000b83ffff */
[----:B------:R-:W-:Y:S01]  /*13130*/  R2UR UR4, R180 ;  /* 0x00000000b40472ca */ /* 0x000fe200000e0000 */
[----:B------:R-:W-:-:S12]  /*13140*/  SYNCS.ARRIVE.TRANS64.A1T0 RZ, [UR44+0xb0], RZ ;  /* 0x0000b0ffffff79a7 */ /* 0x000fd8000810002c */
[----:B------:R-:W-:-:S09]  /*13150*/  UISETP.NE.AND UP0, UPT, UR4, URZ, UPT ;  /* 0x000000ff0400728c */ /* 0x000fd2000bf05270 */
[----:B------:R-:W-:Y:S05]  /*13160*/  BRA.U !UP0, `(.L_x_185) ;  /* 0x0000000108487547 */ /* 0x000fea000b800000 */
[----:B------:R-:W1:Y:S02]  /*13170*/  LDCU.64 UR4, c[0x0][0xc90] ;  /* 0x00019200ff0477ac */ /* 0x000e640008000a00 */
[----:B-1----:R-:W-:-:S04]  /*13180*/  UISETP.NE.U32.AND UP0, UPT, UR4, URZ, UPT ;  /* 0x000000ff0400728c */ /* 0x002fc8000bf05070 */
[----:B------:R-:W-:-:S09]  /*13190*/  UISETP.NE.AND.EX UP0, UPT, UR5, URZ, UPT, UP0 ;  /* 0x000000ff0500728c */ /* 0x000fd2000bf05300 */
[----:B------:R-:W-:Y:S05]  /*131a0*/  BRA.U UP0, `(.L_x_186) ;  /* 0x00000001000c7547 */ /* 0x000fea000b800000 */
[----:B------:R-:W-:-:S13]  /*131b0*/  FSETP.NEU.AND P0, PT, R133, RZ, PT ;  /* 0x000000ff8500720b */ /* 0x000fda0003f0d000 */
[----:B------:R-:W-:Y:S05]  /*131c0*/  @!P0 EXIT ;  /* 0x000000000000894d */ /* 0x000fea0003800000 */
[----:B------:R-:W-:Y:S05]  /*131d0*/  BRA `(.L_x_185) ;  /* 0x00000000002c7947 */ /* 0x000fea0003800000 */
.L_x_186:
[----:B------:R-:W-:Y:S01]  /*131e0*/  ISETP.NE.AND P0, PT, R182, RZ, PT ;  /* 0x000000ffb600720c */ /* 0x000fe20003f05270 */
[----:B------:R-:W-:-:S12]  /*131f0*/  BSSY.RECONVERGENT B0, `(.L_x_185) ;  /* 0x0000009000007945 */ /* 0x000fd80003800200 */
[----:B------:R-:W-:Y:S05]  /*13200*/  @P0 BRA `(.L_x_187) ;  /* 0x0000000000140947 */ /* 0x000fea0003800000 */
[----:B------:R-:W1:Y:S02]  /*13210*/  LDCU.64 UR4, c[0x0][0xc88] ;  /* 0x00019100ff0477ac */ /* 0x000e640008000a00 */
[----:B-1----:R-:W-:-:S04]  /*13220*/  ISETP.NE.U32.AND P0, PT, RZ, UR4, PT ;  /* 0x00000004ff007c0c */ /* 0x002fc8000bf05070 */
[----:B------:R-:W-:-:S13]  /*13230*/  ISETP.NE.AND.EX P0, PT, RZ, UR5, PT, P0 ;  /* 0x00000005ff007c0c */ /* 0x000fda000bf05300 */
[----:B------:R-:W-:Y:S05]  /*13240*/  @!P0 EXIT ;  /* 0x000000000000894d */ /* 0x000fea0003800000 */
[----:B------:R-:W-:Y:S05]  /*13250*/  BRA `(.L_x_188) ;  /* 0x0000000000087947 */ /* 0x000fea0003800000 */
.L_x_187:
[----:B------:R-:W-:-:S13]  /*13260*/  FSETP.NEU.AND P0, PT, R133, RZ, PT ;  /* 0x000000ff8500720b */ /* 0x000fda0003f0d000 */
[----:B------:R-:W-:Y:S05]  /*13270*/  @!P0 EXIT ;  /* 0x000000000000894d */ /* 0x000fea0003800000 */
.L_x_188:
[----:B------:R-:W-:Y:S05]  /*13280*/  BSYNC.RECONVERGENT B0 ;  /* 0x0000000000007941 */ /* 0x000fea0003800200 */
.L_x_185:
[----:B------:R-:W1:Y:S01]  /*13290*/  S2UR UR5, SR_CgaCtaId ;  /* 0x00000000000579c3 */ /* 0x000e620000008800 */
[----:B------:R-:W-:Y:S01]  /*132a0*/  ULEA UR4, UR46, UR44, 0x3 ;  /* 0x0000002c2e047291 */ /* 0x000fe2000f8e18ff */
[----:B------:R-:W-:-:S04]  /*132b0*/  DEPBAR.LE SB0, 0x0 ;  /* 0x000080000000791a */ /* 0x000fc80000000000 */
[----:B------:R-:W-:-:S04]  /*132c0*/  UIADD3 UR4, UPT, UPT, UR4, 0x30, URZ ;  /* 0x0000003004047890 */ /* 0x000fc8000fffe0ff */
[----:B-1----:R-:W-:-:S09]  /*132d0*/  UPRMT UR4, UR5, 0x654, UR4 ;  /* 0x0000065405047896 */ /* 0x002fd20008000004 */
[----:B------:R-:W-:Y:S01]  /*132e0*/  SYNCS.ARRIVE.TRANS64.RED.A1T0 RZ, [UR4], RZ ;  /* 0x000000ffffff79a7 */ /* 0x000fe20008100404 */
[----:B------:R-:W-:Y:S05]  /*132f0*/  EXIT ;  /* 0x000000000000794d */ /* 0x000fea0003800000 */
.L_x_24:
[----:B-1----:R1:W3:Y:S02]  /*13300*/  SYNCS.PHASECHK.TRANS64.TRYWAIT P0, [R0+URZ+0xa0], R5 ;  /* 0x0000a005000075a7 */ /* 0x0022e400080011ff */
[----:B---3--:R-:W-:Y:S05]  /*13310*/  @!P0 NANOSLEEP.SYNCS 0x989680 ;  /* 0x009896800000895d */ /* 0x008fea0003900000 */
[----:B------:R-:W3:Y:S02]  /*13320*/  @!P0 SYNCS.PHASECHK.TRANS64 P0, [R0+URZ+0xa0], R5 ;  /* 0x0000a005000085a7 */ /* 0x000ee400080010ff */
[----:B---3--:R-:W-:Y:S05]  /*13330*/  @!P0 BRA `(.L_x_24) ;  /* 0xfffffffc00f08947 */ /* 0x008fea000383ffff */
[----:B------:R-:W-:Y:S05]  /*13340*/  BRA `(.L_x_189) ;  /* 0xfffffee400d47947 */ /* 0x000fea000383ffff */
.L_x_27:
[----:B---3--:R-:W-:-:S07]  /*13350*/  MOV R0, UR49 ;  /* 0x0000003100007c02 */ /* 0x008fce0008000f00 */
.L_x_190:
[----:B---3--:R3:W4:Y:S02]  /*13360*/  SYNCS.PHASECHK.TRANS64.TRYWAIT P0, [R0+URZ+0x8], R3 ;  /* 0x00000803000075a7 */ /* 0x00872400080011ff */
[----:B----4-:R-:W-:Y:S05]  /*13370*/  @!P0 NANOSLEEP.SYNCS 0x989680 ;  /* 0x009896800000895d */ /* 0x010fea0003900000 */
[----:B------:R-:W4:Y:S02]  /*13380*/  @!P0 SYNCS.PHASECHK.TRANS64 P0, [R0+URZ+0x8], R3 ;  /* 0x00000803000085a7 */ /* 0x000f2400080010ff */
[----:B----4-:R-:W-:Y:S05]  /*13390*/  @!P0 BRA `(.L_x_190) ;  /* 0xfffffffc00f08947 */ /* 0x010fea000383ffff */
[----:B------:R-:W-:Y:S05]  /*133a0*/  BRA `(.L_x_26) ;  /* 0xfffffee800007947 */ /* 0x000fea000383ffff */
.L_x_34:
[----:B--2---:R-:W-:-:S07]  /*133b0*/  MOV R0, UR49 ;  /* 0x0000003100007c02 */ /* 0x004fce0008000f00 */
.L_x_191:
[----:B-1----:R1:W2:Y:S02]  /*133c0*/  SYNCS.PHASECHK.TRANS64.TRYWAIT P0, [R0+URZ+0x8], R3 ;  /* 0x00000803000075a7 */ /* 0x0022a400080011ff */
[----:B--2---:R-:W-:Y:S05]  /*133d0*/  @!P0 NANOSLEEP.SYNCS 0x989680 ;  /* 0x009896800000895d */ /* 0x004fea0003900000 */
[----:B------:R-:W2:Y:S02]  /*133e0*/  @!P0 SYNCS.PHASECHK.TRANS64 P0, [R0+URZ+0x8], R3 ;  /* 0x00000803000085a7 */ /* 0x000ea400080010ff */
[----:B--2---:R-:W-:Y:S05]  /*133f0*/  @!P0 BRA `(.L_x_191) ;  /* 0xfffffffc00f08947 */ /* 0x004fea000383ffff */
[----:B------:R-:W-:Y:S05]  /*13400*/  BRA `(.L_x_33) ;  /* 0xfffffeec00007947 */ /* 0x000fea000383ffff */
.L_x_41:
[----:B-1----:R1:W2:Y:S02]  /*13410*/  SYNCS.PHASECHK.TRANS64.TRYWAIT P0, [R3+URZ+0x60], R0 ;  /* 0x00006000030075a7 */ /* 0x0022a400080011ff */
[----:B--2---:R-:W-:Y:S05]  /*13420*/  @!P0 NANOSLEEP.SYNCS 0x989680 ;  /* 0x009896800000895d */ /* 0x004fea0003900000 */
[----:B------:R-:W2:Y:S02]  /*13430*/  @!P0 SYNCS.PHASECHK.TRANS64 P0, [R3+URZ+0x60], R0 ;  /* 0x00006000030085a7 */ /* 0x000ea400080010ff */
[----:B--2---:R-:W-:Y:S05]  /*13440*/  @!P0 BRA `(.L_x_41) ;  /* 0xfffffffc00f08947 */ /* 0x004fea000383ffff */
[----:B------:R-:W-:Y:S05]  /*13450*/  BRA `(.L_x_192) ;  /* 0xfffffef000047947 */ /* 0x000fea000383ffff */
.L_x_47:
[----:B--2---:R2:W3:Y:S02]  /*13460*/  SYNCS.PHASECHK.TRANS64.TRYWAIT P0, [R0+URZ+0x90], R5 ;  /* 0x00009005000075a7 */ /* 0x0044e400080011ff */
[----:B---3--:R-:W-:Y:S05]  /*13470*/  @!P0 NANOSLEEP.SYNCS 0x989680 ;  /* 0x009896800000895d */ /* 0x008fea0003900000 */
[----:B------:R-:W3:Y:S02]  /*13480*/  @!P0 SYNCS.PHASECHK.TRANS64 P0, [R0+URZ+0x90], R5 ;  /* 0x00009005000085a7 */ /* 0x000ee400080010ff */
[----:B---3--:R-:W-:Y:S05]  /*13490*/  @!P0 BRA `(.L_x_47) ;  /* 0xfffffffc00f08947 */ /* 0x008fea000383ffff */
[----:B------:R-:W-:Y:S05]  /*134a0*/  BRA `(.L_x_193) ;  /* 0xfffffef800007947 */ /* 0x000fea000383ffff */
.L_x_48:
[----:B------:R-:W-:-:S07]  /*134b0*/  MOV R0, UR4 ;  /* 0x0000000400007c02 */ /* 0x000fce0008000f00 */
.L_x_194:
[----:B--2---:R2:W3:Y:S02]  /*134c0*/  SYNCS.PHASECHK.TRANS64.TRYWAIT P0, [R0+URZ+0x70], R5 ;  /* 0x00007005000075a7 */ /* 0x0044e400080011ff */
[----:B---3--:R-:W-:Y:S05]  /*134d0*/  @!P0 NANOSLEEP.SYNCS 0x989680 ;  /* 0x009896800000895d */ /* 0x008fea0003900000 */
[----:B------:R-:W3:Y:S02]  /*134e0*/  @!P0 SYNCS.PHASECHK.TRANS64 P0, [R0+URZ+0x70], R5 ;  /* 0x00007005000085a7 */ /* 0x000ee400080010ff */
[----:B---3--:R-:W-:Y:S05]  /*134f0*/  @!P0 BRA `(.L_x_194) ;  /* 0xfffffffc00f08947 */ /* 0x008fea000383ffff */
[----:B------:R-:W-:Y:S05]  /*13500*/  BRA `(.L_x_195) ;  /* 0xfffffef800107947 */ /* 0x000fea000383ffff */
.L_x_49:
[----:B--2---:R2:W3:Y:S02]  /*13510*/  SYNCS.PHASECHK.TRANS64.TRYWAIT P1, [R0+URZ+0x60], R5 ;  /* 0x00006005000075a7 */ /* 0x0044e400080211ff */
[----:B---3--:R-:W-:Y:S05]  /*13520*/  @!P1 NANOSLEEP.SYNCS 0x989680 ;  /* 0x009896800000995d */ /* 0x008fea0003900000 */
[----:B------:R-:W3:Y:S02]  /*13530*/  @!P1 SYNCS.PHASECHK.TRANS64 P1, [R0+URZ+0x60], R5 ;  /* 0x00006005000095a7 */ /* 0x000ee400080210ff */
[----:B---3--:R-:W-:Y:S05]  /*13540*/  @!P1 BRA `(.L_x_49) ;  /* 0xfffffffc00f09947 */ /* 0x008fea000383ffff */
[----:B------:R-:W-:Y:S05]  /*13550*/  BRA `(.L_x_196) ;  /* 0xfffffef800407947 */ /* 0x000fea000383ffff */
.L_x_52:
[----:B------:R-:W-:-:S07]  /*13560*/  MOV R0, UR4 ;  /* 0x0000000400007c02 */ /* 0x000fce0008000f00 */
.L_x_197:
[----:B--2---:R2:W3:Y:S02]  /*13570*/  SYNCS.PHASECHK.TRANS64.TRYWAIT P0, [R0+URZ+0x70], R3 ;  /* 0x00007003000075a7 */ /* 0x0044e400080011ff */
[----:B---3--:R-:W-:Y:S05]  /*13580*/  @!P0 NANOSLEEP.SYNCS 0x989680 ;  /* 0x009896800000895d */ /* 0x008fea0003900000 */
[----:B------:R-:W3:Y:S02]  /*13590*/  @!P0 SYNCS.PHASECHK.TRANS64 P0, [R0+URZ+0x70], R3 ;  /* 0x00007003000085a7 */ /* 0x000ee400080010ff */
[----:B---3--:R-:W-:Y:S05]  /*135a0*/  @!P0 BRA `(.L_x_197) ;  /* 0xfffffffc00f08947 */ /* 0x008fea000383ffff */
[----:B------:R-:W-:Y:S05]  /*135b0*/  BRA `(.L_x_51) ;  /* 0xfffffef800947947 */ /* 0x000fea000383ffff */
.L_x_59:
[----:B-1----:R1:W2:Y:S02]  /*135c0*/  SYNCS.PHASECHK.TRANS64.TRYWAIT P0, [R27+URZ+0x60], R4 ;  /* 0x000060041b0075a7 */ /* 0x0022a400080011ff */
[----:B--2---:R-:W-:Y:S05]  /*135d0*/  @!P0 NANOSLEEP.SYNCS 0x989680 ;  /* 0x009896800000895d */ /* 0x004fea0003900000 */
[----:B------:R-:W2:Y:S02]  /*135e0*/  @!P0 SYNCS.PHASECHK.TRANS64 P0, [R27+URZ+0x60], R4 ;  /* 0x000060041b0085a7 */ /* 0x000ea400080010ff */
[----:B--2---:R-:W-:Y:S05]  /*135f0*/  @!P0 BRA `(.L_x_59) ;  /* 0xfffffffc00f08947 */ /* 0x004fea000383ffff */
[----:B------:R-:W-:Y:S05]  /*13600*/  BRA `(.L_x_198) ;  /* 0xffffff0800407947 */ /* 0x000fea000383ffff */
.L_x_62:
[----:B------:R-:W-:-:S07]  /*13610*/  MOV R7, UR12 ;  /* 0x0000000c00077c02 */ /* 0x000fce0008000f00 */
.L_x_199:
[----:B-1----:R1:W2:Y:S02]  /*13620*/  SYNCS.PHASECHK.TRANS64.TRYWAIT P2, [R7+URZ], R6 ;  /* 0x00000006070075a7 */ /* 0x0022a400080411ff */
[----:B--2---:R-:W-:Y:S05]  /*13630*/  @!P2 NANOSLEEP.SYNCS 0x989680 ;  /* 0x009896800000a95d */ /* 0x004fea0003900000 */
[----:B------:R-:W2:Y:S02]  /*13640*/  @!P2 SYNCS.PHASECHK.TRANS64 P2, [R7+URZ], R6 ;  /* 0x000000060700a5a7 */ /* 0x000ea400080410ff */
[----:B--2---:R-:W-:Y:S05]  /*13650*/  @!P2 BRA `(.L_x_199) ;  /* 0xfffffffc00f0a947 */ /* 0x004fea000383ffff */
[----:B------:R-:W-:Y:S05]  /*13660*/  BRA `(.L_x_61) ;  /* 0xffffff0800a47947 */ /* 0x000fea000383ffff */
.L_x_63:
[----:B-1----:R-:W-:-:S07]  /*13670*/  MOV R7, UR12 ;  /* 0x0000000c00077c02 */ /* 0x002fce0008000f00 */
.L_x_200:
[----:B-1----:R1:W2:Y:S02]  /*13680*/  SYNCS.PHASECHK.TRANS64.TRYWAIT P2, [R7+URZ+0x88], R26 ;  /* 0x0000881a070075a7 */ /* 0x0022a400080411ff */
[----:B--2---:R-:W-:Y:S05]  /*13690*/  @!P2 NANOSLEEP.SYNCS 0x989680 ;  /* 0x009896800000a95d */ /* 0x004fea0003900000 */
[----:B------:R-:W2:Y:S02]  /*136a0*/  @!P2 SYNCS.PHASECHK.TRANS64 P2, [R7+URZ+0x88], R26 ;  /* 0x0000881a0700a5a7 */ /* 0x000ea400080410ff */
[----:B--2---:R-:W-:Y:S05]  /*136b0*/  @!P2 BRA `(.L_x_200) ;  /* 0xfffffffc00f0a947 */ /* 0x004fea000383ffff */
[----:B------:R-:W-:Y:S05]  /*136c0*/  BRA `(.L_x_201) ;  /* 0xffffff0800b07947 */ /* 0x000fea000383ffff */
.L_x_66:
[----:B------:R-:W-:Y:S07]  /*136d0*/  MOV R7, UR12 ;  /* 0x0000000c00077c02 */ /* 0x000fee0008000f00 */
.L_x_202:
[----:B--2---:R2:W3:Y:S02]  /*136e0*/  SYNCS.PHASECHK.TRANS64.TRYWAIT P0, [R7+URZ], R26 ;  /* 0x0000001a070075a7 */ /* 0x0044e400080011ff */
[----:B---3--:R-:W-:Y:S05]  /*136f0*/  @!P0 NANOSLEEP.SYNCS 0x989680 ;  /* 0x009896800000895d */ /* 0x008fea0003900000 */
[----:B------:R-:W3:Y:S02]  /*13700*/  @!P0 SYNCS.PHASECHK.TRANS64 P0, [R7+URZ], R26 ;  /* 0x0000001a070085a7 */ /* 0x000ee400080010ff */
[----:B---3--:R-:W-:Y:S05]  /*13710*/  @!P0 BRA `(.L_x_202) ;  /* 0xfffffffc00f08947 */ /* 0x008fea000383ffff */
[----:B------:R-:W-:Y:S05]  /*13720*/  BRA `(.L_x_65) ;  /* 0xffffff0c00f87947 */ /* 0x000fea000383ffff */
.L_x_69:
[----:B------:R-:W-:-:S07]  /*13730*/  MOV R0, UR12 ;  /* 0x0000000c00007c02 */ /* 0x000fce0008000f00 */
.L_x_203:
[----:B-1----:R1:W2:Y:S02]  /*13740*/  SYNCS.PHASECHK.TRANS64.TRYWAIT P0, [R0+URZ+0xb0], R3 ;  /* 0x0000b003000075a7 */ /* 0x0022a400080011ff */
[----:B--2---:R-:W-:Y:S05]  /*13750*/  @!P0 NANOSLEEP.SYNCS 0x989680 ;  /* 0x009896800000895d */ /* 0x004fea0003900000 */
[----:B------:R-:W2:Y:S02]  /*13760*/  @!P0 SYNCS.PHASECHK.TRANS64 P0, [R0+URZ+0xb0], R3 ;  /* 0x0000b003000085a7 */ /* 0x000ea400080010ff */
[----:B--2---:R-:W-:Y:S05]  /*13770*/  @!P0 BRA `(.L_x_203) ;  /* 0xfffffffc00f08947 */ /* 0x004fea000383ffff */
[----:B------:R-:W-:Y:S05]  /*13780*/  BRA `(.L_x_204) ;  /* 0xffffff1400187947 */ /* 0x000fea000383ffff */
.L_x_74:
[----:B-1----:R1:W2:Y:S02]  /*13790*/  SYNCS.PHASECHK.TRANS64.TRYWAIT P0, [R8+URZ+0x60], R5 ;  /* 0x00006005080075a7 */ /* 0x0022a400080011ff */
[----:B--2---:R-:W-:Y:S05]  /*137a0*/  @!P0 NANOSLEEP.SYNCS 0x989680 ;  /* 0x009896800000895d */ /* 0x004fea0003900000 */
[----:B------:R-:W2:Y:S02]  /*137b0*/  @!P0 SYNCS.PHASECHK.TRANS64 P0, [R8+URZ+0x60], R5 ;  /* 0x00006005080085a7 */ /* 0x000ea400080010ff */
[----:B--2---:R-:W-:Y:S05]  /*137c0*/  @!P0 BRA `(.L_x_74) ;  /* 0xfffffffc00f08947 */ /* 0x004fea000383ffff */
[----:B------:R-:W-:Y:S05]  /*137d0*/  BRA `(.L_x_205) ;  /* 0xffffff18005c7947 */ /* 0x000fea000383ffff */
.L_x_77:
[----:B------:R-:W-:Y:S07]  /*137e0*/  MOV R0, UR21 ;  /* 0x0000001500007c02 */ /* 0x000fee0008000f00 */
.L_x_206:
[----:B-1----:R1:W2:Y:S02]  /*137f0*/  SYNCS.PHASECHK.TRANS64.TRYWAIT P1, [R0+URZ+0x58], R5 ;  /* 0x00005805000075a7 */ /* 0x0022a400080211ff */
[----:B--2---:R-:W-:Y:S05]  /*13800*/  @!P1 NANOSLEEP.SYNCS 0x989680 ;  /* 0x009896800000995d */ /* 0x004fea0003900000 */
[----:B------:R-:W2:Y:S02]  /*13810*/  @!P1 SYNCS.PHASECHK.TRANS64 P1, [R0+URZ+0x58], R5 ;  /* 0x00005805000095a7 */ /* 0x000ea400080210ff */
[----:B--2---:R-:W-:Y:S05]  /*13820*/  @!P1 BRA `(.L_x_206) ;  /* 0xfffffffc00f09947 */ /* 0x004fea000383ffff */
[----:B------:R-:W-:Y:S05]  /*13830*/  BRA `(.L_x_76) ;  /* 0xffffff1c00d87947 */ /* 0x000fea000383ffff */
.L_x_80:
[----:B------:R-:W-:Y:S07]  /*13840*/  MOV R0, UR21 ;  /* 0x0000001500007c02 */ /* 0x000fee0008000f00 */
.L_x_207:
[----:B-1----:R1:W2:Y:S02]  /*13850*/  SYNCS.PHASECHK.TRANS64.TRYWAIT P0, [R0+URZ+0x30], R5 ;  /* 0x00003005000075a7 */ /* 0x0022a400080011ff */
[----:B--2---:R-:W-:Y:S05]  /*13860*/  @!P0 NANOSLEEP.SYNCS 0x989680 ;  /* 0x009896800000895d */ /* 0x004fea0003900000 */
[----:B------:R-:W2:Y:S02]  /*13870*/  @!P0 SYNCS.PHASECHK.TRANS64 P0, [R0+URZ+0x30], R5 ;  /* 0x00003005000085a7 */ /* 0x000ea400080010ff */
[----:B--2---:R-:W-:Y:S05]  /*13880*/  @!P0 BRA `(.L_x_207) ;  /* 0xfffffffc00f08947 */ /* 0x004fea000383ffff */
[----:B------:R-:W-:Y:S05]  /*13890*/  BRA `(.L_x_208) ;  /* 0xffffff20003c7947 */ /* 0x000fea000383ffff */
.L_x_81:
[----:B------:R-:W-:Y:S07]  /*138a0*/  MOV R0, UR21 ;  /* 0x0000001500007c02 */ /* 0x000fee0008000f00 */
.L_x_209:
[----:B-1----:R1:W2:Y:S02]  /*138b0*/  SYNCS.PHASECHK.TRANS64.TRYWAIT P0, [R0+URZ+0x38], R5 ;  /* 0x00003805000075a7 */ /* 0x0022a400080011ff */
[----:B--2---:R-:W-:Y:S05]  /*138c0*/  @!P0 NANOSLEEP.SYNCS 0x989680 ;  /* 0x009896800000895d */ /* 0x004fea0003900000 */
[----:B------:R-:W2:Y:S02]  /*138d0*/  @!P0 SYNCS.PHASECHK.TRANS64 P0, [R0+URZ+0x38], R5 ;  /* 0x00003805000085a7 */ /* 0x000ea400080010ff */
[----:B--2---:R-:W-:Y:S05]  /*138e0*/  @!P0 BRA `(.L_x_209) ;  /* 0xfffffffc00f08947 */ /* 0x004fea000383ffff */
[----:B------:R-:W-:Y:S05]  /*138f0*/  BRA `(.L_x_210) ;  /* 0xffffff2000947947 */ /* 0x000fea000383ffff */
.L_x_82:
[----:B------:R-:W-:Y:S07]  /*13900*/  MOV R0, UR21 ;  /* 0x0000001500007c02 */ /* 0x000fee0008000f00 */
.L_x_211:
[----:B-1----:R1:W2:Y:S02]  /*13910*/  SYNCS.PHASECHK.TRANS64.TRYWAIT P0, [R0+URZ+0x40], R5 ;  /* 0x00004005000075a7 */ /* 0x0022a400080011ff */
[----:B--2---:R-:W-:Y:S05]  /*13920*/  @!P0 NANOSLEEP.SYNCS 0x989680 ;  /* 0x009896800000895d */ /* 0x004fea0003900000 */
[----:B------:R-:W2:Y:S02]  /*13930*/  @!P0 SYNCS.PHASECHK.TRANS64 P0, [R0+URZ+0x40], R5 ;  /* 0x00004005000085a7 */ /* 0x000ea400080010ff */
[----:B--2---:R-:W-:Y:S05]  /*13940*/  @!P0 BRA `(.L_x_211) ;  /* 0xfffffffc00f08947 */ /* 0x004fea000383ffff */
[----:B------:R-:W-:Y:S05]  /*13950*/  BRA `(.L_x_212) ;  /* 0xffffff2000f87947 */ /* 0x000fea000383ffff */
.L_x_83:
[----:B------:R-:W-:Y:S07]  /*13960*/  MOV R0, UR21 ;  /* 0x0000001500007c02 */ /* 0x000fee0008000f00 */
.L_x_213:
[----:B-1----:R1:W2:Y:S02]  /*13970*/  SYNCS.PHASECHK.TRANS64.TRYWAIT P0, [R0+URZ+0x48], R5 ;  /* 0x00004805000075a7 */ /* 0x0022a400080011ff */
[----:B--2---:R-:W-:Y:S05]  /*13980*/  @!P0 NANOSLEEP.SYNCS 0x989680 ;  /* 0x009896800000895d */ /* 0x004fea0003900000 */
[----:B------:R-:W2:Y:S02]  /*13990*/  @!P0 SYNCS.PHASECHK.TRANS64 P0, [R0+URZ+0x48], R5 ;  /* 0x00004805000085a7 */ /* 0x000ea400080010ff */
[----:B--2---:R-:W-:Y:S05]  /*139a0*/  @!P0 BRA `(.L_x_213) ;  /* 0xfffffffc00f08947 */ /* 0x004fea000383ffff */
[----:B------:R-:W-:Y:S05]  /*139b0*/  BRA `(.L_x_214) ;  /* 0xffffff2400587947 */ /* 0x000fea000383ffff */
.L_x_84:
[----:B------:R-:W-:Y:S07]  /*139c0*/  MOV R7, UR21 ;  /* 0x0000001500077c02 */ /* 0x000fee0008000f00 */
.L_x_215:
[----:B-1----:R1:W2:Y:S02]  /*139d0*/  SYNCS.PHASECHK.TRANS64.TRYWAIT P0, [R7+URZ+0x30], R4 ;  /* 0x00003004070075a7 */ /* 0x0022a400080011ff */
[----:B--2---:R-:W-:Y:S05]  /*139e0*/  @!P0 NANOSLEEP.SYNCS 0x989680 ;  /* 0x009896800000895d */ /* 0x004fea0003900000 */
[----:B------:R-:W2:Y:S02]  /*139f0*/  @!P0 SYNCS.PHASECHK.TRANS64 P0, [R7+URZ+0x30], R4 ;  /* 0x00003004070085a7 */ /* 0x000ea400080010ff */
[----:B--2---:R-:W-:Y:S05]  /*13a00*/  @!P0 BRA `(.L_x_215) ;  /* 0xfffffffc00f08947 */ /* 0x004fea000383ffff */
[----:B------:R-:W-:Y:S05]  /*13a10*/  BRA `(.L_x_216) ;  /* 0xffffff2400c07947 */ /* 0x000fea000383ffff */
.L_x_85:
[----:B------:R-:W-:Y:S07]  /*13a20*/  MOV R7, UR21 ;  /* 0x0000001500077c02 */ /* 0x000fee0008000f00 */
.L_x_217:
[----:B-1----:R1:W2:Y:S02]  /*13a30*/  SYNCS.PHASECHK.TRANS64.TRYWAIT P0, [R7+URZ+0x38], R4 ;  /* 0x00003804070075a7 */ /* 0x0022a400080011ff */
[----:B--2---:R-:W-:Y:S05]  /*13a40*/  @!P0 NANOSLEEP.SYNCS 0x989680 ;  /* 0x009896800000895d */ /* 0x004fea0003900000 */
[----:B------:R-:W2:Y:S02]  /*13a50*/  @!P0 SYNCS.PHASECHK.TRANS64 P0, [R7+URZ+0x38], R4 ;  /* 0x00003804070085a7 */ /* 0x000ea400080010ff */
[----:B--2---:R-:W-:Y:S05]  /*13a60*/  @!P0 BRA `(.L_x_217) ;  /* 0xfffffffc00f08947 */ /* 0x004fea000383ffff */
[----:B------:R-:W-:Y:S05]  /*13a70*/  BRA `(.L_x_218) ;  /* 0xffffff2800247947 */ /* 0x000fea000383ffff */
.L_x_86:
[----:B------:R-:W-:Y:S07]  /*13a80*/  MOV R7, UR21 ;  /* 0x0000001500077c02 */ /* 0x000fee0008000f00 */
.L_x_219:
[----:B-1----:R1:W2:Y:S02]  /*13a90*/  SYNCS.PHASECHK.TRANS64.TRYWAIT P0, [R7+URZ+0x40], R4 ;  /* 0x00004004070075a7 */ /* 0x0022a400080011ff */
[----:B--2---:R-:W-:Y:S05]  /*13aa0*/  @!P0 NANOSLEEP.SYNCS 0x989680 ;  /* 0x009896800000895d */ /* 0x004fea0003900000 */
[----:B------:R-:W2:Y:S02]  /*13ab0*/  @!P0 SYNCS.PHASECHK.TRANS64 P0, [R7+URZ+0x40], R4 ;  /* 0x00004004070085a7 */ /* 0x000ea400080010ff */
[----:B--2---:R-:W-:Y:S05]  /*13ac0*/  @!P0 BRA `(.L_x_219) ;  /* 0xfffffffc00f08947 */ /* 0x004fea000383ffff */
[----:B------:R-:W-:Y:S05]  /*13ad0*/  BRA `(.L_x_220) ;  /* 0xffffff28008c7947 */ /* 0x000fea000383ffff */
.L_x_87:
[----:B------:R-:W-:Y:S07]  /*13ae0*/  MOV R7, UR21 ;  /* 0x0000001500077c02 */ /* 0x000fee0008000f00 */
.L_x_221:
[----:B-1----:R1:W2:Y:S02]  /*13af0*/  SYNCS.PHASECHK.TRANS64.TRYWAIT P0, [R7+URZ+0x48], R4 ;  /* 0x00004804070075a7 */ /* 0x0022a400080011ff */
[----:B--2---:R-:W-:Y:S05]  /*13b00*/  @!P0 NANOSLEEP.SYNCS 0x989680 ;  /* 0x009896800000895d */ /* 0x004fea0003900000 */
[----:B------:R-:W2:Y:S02]  /*13b10*/  @!P0 SYNCS.PHASECHK.TRANS64 P0, [R7+URZ+0x48], R4 ;  /* 0x00004804070085a7 */ /* 0x000ea400080010ff */
[----:B--2---:R-:W-:Y:S05]  /*13b20*/  @!P0 BRA `(.L_x_221) ;  /* 0xfffffffc00f08947 */ /* 0x004fea000383ffff */
[----:B------:R-:W-:Y:S05]  /*13b30*/  BRA `(.L_x_222) ;  /* 0xffffff2800f07947 */ /* 0x000fea000383ffff */
.L_x_89:
[----:B------:R-:W-:-:S07]  /*13b40*/  MOV R0, UR21 ;  /* 0x0000001500007c02 */ /* 0x000fce0008000f00 */
.L_x_223:
[----:B-1----:R1:W3:Y:S02]  /*13b50*/  SYNCS.PHASECHK.TRANS64.TRYWAIT P0, [R0+URZ+0x30], R5 ;  /* 0x00003005000075a7 */ /* 0x0022e400080011ff */
[----:B---3--:R-:W-:Y:S05]  /*13b60*/  @!P0 NANOSLEEP.SYNCS 0x989680 ;  /* 0x009896800000895d */ /* 0x008fea0003900000 */
[----:B------:R-:W3:Y:S02]  /*13b70*/  @!P0 SYNCS.PHASECHK.TRANS64 P0, [R0+URZ+0x30], R5 ;  /* 0x00003005000085a7 */ /* 0x000ee400080010ff */
[----:B---3--:R-:W-:Y:S05]  /*13b80*/  @!P0 BRA `(.L_x_223) ;  /* 0xfffffffc00f08947 */ /* 0x008fea000383ffff */
[----:B------:R-:W-:Y:S05]  /*13b90*/  BRA `(.L_x_224) ;  /* 0xffffff2c00787947 */ /* 0x000fea000383ffff */
.L_x_90:
[----:B-1----:R-:W-:-:S07]  /*13ba0*/  MOV R0, UR21 ;  /* 0x0000001500007c02 */ /* 0x002fce0008000f00 */
.L_x_225:
[----:B-1----:R1:W3:Y:S02]  /*13bb0*/  SYNCS.PHASECHK.TRANS64.TRYWAIT P0, [R0+URZ+0x38], R5 ;  /* 0x00003805000075a7 */ /* 0x0022e400080011ff */
[----:B---3--:R-:W-:Y:S05]  /*13bc0*/  @!P0 NANOSLEEP.SYNCS 0x989680 ;  /* 0x009896800000895d */ /* 0x008fea0003900000 */
[----:B------:R-:W3:Y:S02]  /*13bd0*/  @!P0 SYNCS.PHASECHK.TRANS64 P0, [R0+URZ+0x38], R5 ;  /* 0x00003805000085a7 */ /* 0x000ee400080010ff */
[----:B---3--:R-:W-:Y:S05]  /*13be0*/  @!P0 BRA `(.L_x_225) ;  /* 0xfffffffc00f08947 */ /* 0x008fea000383ffff */
[----:B------:R-:W-:Y:S05]  /*13bf0*/  BRA `(.L_x_226) ;  /* 0xffffff2c00687947 */ /* 0x000fea000383ffff */
.L_x_91:
[----:B------:R-:W-:-:S07]  /*13c00*/  MOV R2, UR21 ;  /* 0x0000001500027c02 */ /* 0x000fce0008000f00 */
.L_x_227:
[----:B-1----:R1:W3:Y:S02]  /*13c10*/  SYNCS.PHASECHK.TRANS64.TRYWAIT P0, [R2+URZ+0x40], R5 ;  /* 0x00004005020075a7 */ /* 0x0022e400080011ff */
[----:B---3--:R-:W-:Y:S05]  /*13c20*/  @!P0 NANOSLEEP.SYNCS 0x989680 ;  /* 0x009896800000895d */ /* 0x008fea0003900000 */
[----:B------:R-:W3:Y:S02]  /*13c30*/  @!P0 SYNCS.PHASECHK.TRANS64 P0, [R2+URZ+0x40], R5 ;  /* 0x00004005020085a7 */ /* 0x000ee400080010ff */
[----:B---3--:R-:W-:Y:S05]  /*13c40*/  @!P0 BRA `(.L_x_227) ;  /* 0xfffffffc00f08947 */ /* 0x008fea000383ffff */
[----:B------:R-:W-:Y:S05]  /*13c50*/  BRA `(.L_x_228) ;  /* 0xffffff2c005c7947 */ /* 0x000fea000383ffff */
.L_x_93:
[----:B-1----:R1:W2:Y:S02]  /*13c60*/  SYNCS.PHASECHK.TRANS64.TRYWAIT P0, [R0+URZ+0x60], R3 ;  /* 0x00006003000075a7 */ /* 0x0022a400080011ff */
[----:B--2---:R-:W-:Y:S05]  /*13c70*/  @!P0 NANOSLEEP.SYNCS 0x989680 ;  /* 0x009896800000895d */ /* 0x004fea0003900000 */
[----:B------:R-:W2:Y:S02]  /*13c80*/  @!P0 SYNCS.PHASECHK.TRANS64 P0, [R0+URZ+0x60], R3 ;  /* 0x00006003000085a7 */ /* 0x000ea400080010ff */
[----:B--2---:R-:W-:Y:S05]  /*13c90*/  @!P0 BRA `(.L_x_93) ;  /* 0xfffffffc00f08947 */ /* 0x004fea000383ffff */
[----:B------:R-:W-:Y:S05]  /*13ca0*/  BRA `(.L_x_229) ;  /* 0xffffff3000347947 */ /* 0x000fea000383ffff */
.L_x_104:
[----:B-1----:R-:W-:Y:S04]  /*13cb0*/  MOV R3, UR44 ;  /* 0x0000002c00037c02 */ /* 0x002fe80008000f00 */
[----:B------:R1:W3:Y:S03]  /*13cc0*/  SYNCS.PHASECHK.TRANS64.TRYWAIT P1, [R3+URZ+0x10], R6 ;  /* 0x00001006030075a7 */ /* 0x0002e600080211ff */
[----:B---3--:R-:W-:Y:S05]  /*13cd0*/  @!P1 NANOSLEEP.SYNCS 0x989680 ;  /* 0x009896800000995d */ /* 0x008fea0003900000 */
[----:B------:R-:W3:Y:S02]  /*13ce0*/  @!P1 SYNCS.PHASECHK.TRANS64 P1, [R3+URZ+0x10], R6 ;  /* 0x00001006030095a7 */ /* 0x000ee400080210ff */
[----:B---3--:R-:W-:Y:S05]  /*13cf0*/  @!P1 BRA `(.L_x_104) ;  /* 0xfffffffc00ec9947 */ /* 0x008fea000383ffff */
[----:B------:R-:W-:Y:S05]  /*13d00*/  BRA `(.L_x_103) ;  /* 0xffffff4000147947 */ /* 0x000fea000383ffff */
.L_x_106:
[----:B-1----:R-:W-:Y:S04]  /*13d10*/  MOV R3, UR44 ;  /* 0x0000002c00037c02 */ /* 0x002fe80008000f00 */
[----:B------:R1:W4:Y:S03]  /*13d20*/  SYNCS.PHASECHK.TRANS64.TRYWAIT P0, [R3+URZ+0x80], R4 ;  /* 0x00008004030075a7 */ /* 0x00032600080011ff */
[----:B----4-:R-:W-:Y:S05]  /*13d30*/  @!P0 NANOSLEEP.SYNCS 0x989680 ;  /* 0x009896800000895d */ /* 0x010fea0003900000 */
[----:B------:R-:W4:Y:S02]  /*13d40*/  @!P0 SYNCS.PHASECHK.TRANS64 P0, [R3+URZ+0x80], R4 ;  /* 0x00008004030085a7 */ /* 0x000f2400080010ff */
[----:B----4-:R-:W-:Y:S05]  /*13d50*/  @!P0 BRA `(.L_x_106) ;  /* 0xfffffffc00ec8947 */ /* 0x010fea000383ffff */
[----:B------:R-:W-:Y:S05]  /*13d60*/  BRA `(.L_x_105) ;  /* 0xffffff4000447947 */ /* 0x000fea000383ffff */
.L_x_117:
[----:B--2---:R2:W4:Y:S02]  /*13d70*/  SYNCS.PHASECHK.TRANS64.TRYWAIT P0, [R3+URZ+0x10], R0 ;  /* 0x00001000030075a7 */ /* 0x00452400080011ff */
[----:B----4-:R-:W-:Y:S05]  /*13d80*/  @!P0 NANOSLEEP.SYNCS 0x989680 ;  /* 0x009896800000895d */ /* 0x010fea0003900000 */
[----:B------:R-:W4:Y:S02]  /*13d90*/  @!P0 SYNCS.PHASECHK.TRANS64 P0, [R3+URZ+0x10], R0 ;  /* 0x00001000030085a7 */ /* 0x000f2400080010ff */
[----:B----4-:R-:W-:Y:S05]  /*13da0*/  @!P0 BRA `(.L_x_117) ;  /* 0xfffffffc00f08947 */ /* 0x010fea000383ffff */
[----:B------:R-:W-:Y:S05]  /*13db0*/  BRA `(.L_x_116) ;  /* 0xffffff5400f87947 */ /* 0x000fea000383ffff */
.L_x_127:
[----:B-1----:R1:W2:Y:S02]  /*13dc0*/  SYNCS.PHASECHK.TRANS64.TRYWAIT P0, [R11+URZ+0x10], R8 ;  /* 0x000010080b0075a7 */ /* 0x0022a400080011ff */
[----:B--2---:R-:W-:Y:S05]  /*13dd0*/  @!P0 NANOSLEEP.SYNCS 0x989680 ;  /* 0x009896800000895d */ /* 0x004fea0003900000 */
[----:B------:R-:W2:Y:S02]  /*13de0*/  @!P0 SYNCS.PHASECHK.TRANS64 P0, [R11+URZ+0x10], R8 ;  /* 0x000010080b0085a7 */ /* 0x000ea400080010ff */
[----:B--2---:R-:W-:Y:S05]  /*13df0*/  @!P0 BRA `(.L_x_127) ;  /* 0xfffffffc00f08947 */ /* 0x004fea000383ffff */
[----:B------:R-:W-:Y:S05]  /*13e00*/  BRA `(.L_x_126) ;  /* 0xffffff6c00947947 */ /* 0x000fea000383ffff */
.L_x_137:
[----:B-1----:R1:W2:Y:S02]  /*13e10*/  SYNCS.PHASECHK.TRANS64.TRYWAIT P0, [R0+URZ+0x10], R5 ;  /* 0x00001005000075a7 */ /* 0x0022a400080011ff */
[----:B--2---:R-:W-:Y:S05]  /*13e20*/  @!P0 NANOSLEEP.SYNCS 0x989680 ;  /* 0x009896800000895d */ /* 0x004fea0003900000 */
[----:B------:R-:W2:Y:S02]  /*13e30*/  @!P0 SYNCS.PHASECHK.TRANS64 P0, [R0+URZ+0x10], R5 ;  /* 0x00001005000085a7 */ /* 0x000ea400080010ff */
[----:B--2---:R-:W-:Y:S05]  /*13e40*/  @!P0 BRA `(.L_x_137) ;  /* 0xfffffffc00f08947 */ /* 0x004fea000383ffff */
[----:B------:R-:W-:Y:S05]  /*13e50*/  BRA `(.L_x_136) ;  /* 0xffffff8000ec7947 */ /* 0x000fea000383ffff */
.L_x_147:
[----:B-1----:R1:W4:Y:S02]  /*13e60*/  SYNCS.PHASECHK.TRANS64.TRYWAIT P0, [R8+URZ+0x10], R5 ;  /* 0x00001005080075a7 */ /* 0x00232400080011ff */
[----:B----4-:R-:W-:Y:S05]  /*13e70*/  @!P0 NANOSLEEP.SYNCS 0x989680 ;  /* 0x009896800000895d */ /* 0x010fea0003900000 */
[----:B------:R-:W4:Y:S02]  /*13e80*/  @!P0 SYNCS.PHASECHK.TRANS64 P0, [R8+URZ+0x10], R5 ;  /* 0x00001005080085a7 */ /* 0x000f2400080010ff */
[----:B----4-:R-:W-:Y:S05]  /*13e90*/  @!P0 BRA `(.L_x_147) ;  /* 0xfffffffc00f08947 */ /* 0x010fea000383ffff */
[----:B------:R-:W-:Y:S05]  /*13ea0*/  BRA `(.L_x_146) ;  /* 0xffffff9800807947 */ /* 0x000fea000383ffff */
.L_x_157:
[----:B-1----:R1:W4:Y:S02]  /*13eb0*/  SYNCS.PHASECHK.TRANS64.TRYWAIT P0, [R8+URZ+0x10], R5 ;  /* 0x00001005080075a7 */ /* 0x00232400080011ff */
[----:B----4-:R-:W-:Y:S05]  /*13ec0*/  @!P0 NANOSLEEP.SYNCS 0x989680 ;  /* 0x009896800000895d */ /* 0x010fea0003900000 */
[----:B------:R-:W4:Y:S02]  /*13ed0*/  @!P0 SYNCS.PHASECHK.TRANS64 P0, [R8+URZ+0x10], R5 ;  /* 0x00001005080085a7 */ /* 0x000f2400080010ff */
[----:B----4-:R-:W-:Y:S05]  /*13ee0*/  @!P0 BRA `(.L_x_157) ;  /* 0xfffffffc00f08947 */ /* 0x010fea000383ffff */
[----:B------:R-:W-:Y:S05]  /*13ef0*/  BRA `(.L_x_156) ;  /* 0xffffffac00f07947 */ /* 0x000fea000383ffff */
.L_x_167:
[----:B-1----:R1:W4:Y:S02]  /*13f00*/  SYNCS.PHASECHK.TRANS64.TRYWAIT P0, [R0+URZ+0x10], R5 ;  /* 0x00001005000075a7 */ /* 0x00232400080011ff */
[----:B----4-:R-:W-:Y:S05]  /*13f10*/  @!P0 NANOSLEEP.SYNCS 0x989680 ;  /* 0x009896800000895d */ /* 0x010fea0003900000 */
[----:B------:R-:W4:Y:S02]  /*13f20*/  @!P0 SYNCS.PHASECHK.TRANS64 P0, [R0+URZ+0x10], R5 ;  /* 0x00001005000085a7 */ /* 0x000f2400080010ff */
[----:B----4-:R-:W-:Y:S05]  /*13f30*/  @!P0 BRA `(.L_x_167) ;  /* 0xfffffffc00f08947 */ /* 0x010fea000383ffff */
[----:B------:R-:W-:Y:S05]  /*13f40*/  BRA `(.L_x_166) ;  /* 0xffffffc400847947 */ /* 0x000fea000383ffff */
.L_x_177:
[----:B-1----:R1:W4:Y:S02]  /*13f50*/  SYNCS.PHASECHK.TRANS64.TRYWAIT P0, [R0+URZ+0x10], R3 ;  /* 0x00001003000075a7 */ /* 0x00232400080011ff */
[----:B----4-:R-:W-:Y:S05]  /*13f60*/  @!P0 NANOSLEEP.SYNCS 0x989680 ;  /* 0x009896800000895d */ /* 0x010fea0003900000 */
[----:B------:R-:W4:Y:S02]  /*13f70*/  @!P0 SYNCS.PHASECHK.TRANS64 P0, [R0+URZ+0x10], R3 ;  /* 0x00001003000085a7 */ /* 0x000f2400080010ff */
[----:B----4-:R-:W-:Y:S05]  /*13f80*/  @!P0 BRA `(.L_x_177) ;  /* 0xfffffffc00f08947 */ /* 0x010fea000383ffff */
[----:B------:R-:W-:Y:S05]  /*13f90*/  BRA `(.L_x_176) ;  /* 0xffffffd800e87947 */ /* 0x000fea000383ffff */
        .weak           $__internal_0_$__cuda_sm10x_tcgen05_guardrail_trap_col_being_dealloced_not_returned_by_alloc
        .type           $__internal_0_$__cuda_sm10x_tcgen05_guardrail_trap_col_being_dealloced_not_returned_by_alloc,@function
        .size           $__internal_0_$__cuda_sm10x_tcgen05_guardrail_trap_col_being_dealloced_not_returned_by_alloc,($__internal_1_$__cuda_sm10x_tcgen05_guardrail_trap_phase_invalid_during_alloc - $__internal_0_$__cuda_sm10x_tcgen05_guardrail_trap_col_being_dealloced_not_returned_by_alloc)
$__internal_0_$__cuda_sm10x_tcgen05_guardrail_trap_col_being_dealloced_not_returned_by_alloc:
[----:B------:R-:W-:Y:S05]  /*13fa0*/  BPT.TRAP 0x1 ;  /* 0x000000040000795c */ /* 0x000fea0000300000 */
[----:B------:R-:W-:-:S04]  /*13fb0*/  HFMA2 R3, -RZ, RZ, 0, 0 ;  /* 0x00000000ff037431 */ /* 0x000fc800000001ff */
[----:B------:R-:W-:Y:S05]  /*13fc0*/  RET.REL.NODEC R2 `(_ZN7cutlass13device_kernelINS_4gemm6kernel13GemmUniversalIN4cute5tupleIJiiiiEEENS1_10collective13CollectiveMmaINS1_46MainloopSm100TmaUmmaWarpSpecializedBlockScaledILi1ELi2ELi1ENS5_IJNS4_1CILi8EEENSA_ILi1EEESC_EEEEENS5_IJNSA_ILi128EEENSA_ILi256EEESG_EEENS5_IJNS_12float_e4m3_tENS_13float_ue8m0_tEEEENS5_IJNS5_IJlSC_lEEENS4_6LayoutINS5_IJNS5_IJNS5_IJNSA_ILi32EEENSA_ILi4EEEEEEiEEESQ_NS5_IJSC_iEEEEEENS5_IJNS5_IJNS5_IJNSA_ILi16EEESO_EEEiEEENS5_IJNS5_IJNSA_ILi0EEESC_EEENSA_ILi512EEEEEENS5_IJSW_iEEEEEEEEEEESK_S13_NS4_8TiledMMAINS4_8MMA_AtomIJNS4_21SM100_MMA_MXF8F6F4_SSISI_SI_fSJ_Li128ELi256ELNS4_4UMMA5MajorE0ELS18_0ELNS17_7ScaleInE0ELS19_0EEEEEENSM_INS5_IJSC_SC_SC_EEENS5_IJSW_SW_SW_EEEEENS5_IJNS4_10UnderscoreES1F_S1F_EEEEENS5_IJNS4_13SM90_TMA_LOADES1I_EEENS5_IJNS4_14ComposedLayoutINS4_7SwizzleILi3ELi4ELi3EEENS4_18smem_ptr_flag_bitsILi8EEENSM_INS5_IJSB_SF_EEENS5_IJSF_SC_EEEEEEENSM_INS5_IJNS5_IJNS5_IJSP_SC_EEENS5_IJSN_SC_EEEEEESC_NS5_IJSO_NSA_ILi2EEEEEEEEENS5_IJNS5_IJNS5_IJSU_SY_EEESX_EEESW_NS5_IJSC_SY_EEEEEEEEEEEvNS4_8identityENS5_IJNS4_23SM90_TMA_LOAD_MULTICASTES26_EEENS5_IJS1S_NSM_INS5_IJNS5_IJNS5_IJSP_S1W_EEES1U_EEESC_S1X_EEENS5_IJS20_SW_NS5_IJSC_NSA_ILi1024EEEEEEEEEEEEEEvS25_EENS_8epilogue10collective18CollectiveEpilogueINS2H_23Sm100TmaWarpSpecializedILi4ELi2ELi32ELb1ELb0EEEJNS5_IJNSA_ILi64EEESG_SG_EEENS5_IJNSM_IS2M_SC_EENSM_INS5_IJSN_S1W_EEENS5_IJSC_SF_EEEEEEEENS_10bfloat16_tESL_S2T_SL_NS2H_6fusion15FusionCallbacksIS2L_NS2U_17LinearCombinationIS2T_fS2T_fLNS_15FloatRoundStyleE2EEES2N_S2S_JEEENS4_5SM1004TMEM4LOAD26SM100_TMEM_LOAD_32dp32b32xES1I_NS1K_INS1L_ILi2ELi4ELi3EEENS1N_ILi16EEENSM_INS5_IJSB_SN_EEES1U_EEEENS4_39AutoVectorizingCopyWithAssumedAlignmentILi128EEENS4_14SM90_TMA_STOREES38_S3A_S3A_EEEvvEEEEvNT_6ParamsE) ;  /* 0xfffffec0020c7950 */ /* 0x000fea0003c3ffff */
        .weak           $__internal_1_$__cuda_sm10x_tcgen05_guardrail_trap_phase_invalid_during_alloc
        .type           $__internal_1_$__cuda_sm10x_tcgen05_guardrail_trap_phase_invalid_during_alloc,@function
        .size           $__internal_1_$__cuda_sm10x_tcgen05_guardrail_trap_phase_invalid_during_alloc,($__internal_2_$__cuda_sm10x_tcgen05_guardrail_trap_unallocated_columns_being_dealloced - $__internal_1_$__cuda_sm10x_tcgen05_guardrail_trap_phase_invalid_during_alloc)
$__internal_1_$__cuda_sm10x_tcgen05_guardrail_trap_phase_invalid_during_alloc:
[----:B------:R-:W-:Y:S05]  /*13fd0*/  BPT.TRAP 0x1 ;  /* 0x000000040000795c */ /* 0x000fea0000300000 */
[----:B------:R-:W-:-:S04]  /*13fe0*/  MOV R3, 0x0 ;  /* 0x0000000000037802 */ /* 0x000fc80000000f00 */
[----:B------:R-:W-:Y:S05]  /*13ff0*/  RET.REL.NODEC R2 `(_ZN7cutlass13device_kernelINS_4gemm6kernel13GemmUniversalIN4cute5tupleIJiiiiEEENS1_10collective13CollectiveMmaINS1_46MainloopSm100TmaUmmaWarpSpecializedBlockScaledILi1ELi2ELi1ENS5_IJNS4_1CILi8EEENSA_ILi1EEESC_EEEEENS5_IJNSA_ILi128EEENSA_ILi256EEESG_EEENS5_IJNS_12float_e4m3_tENS_13float_ue8m0_tEEEENS5_IJNS5_IJlSC_lEEENS4_6LayoutINS5_IJNS5_IJNS5_IJNSA_ILi32EEENSA_ILi4EEEEEEiEEESQ_NS5_IJSC_iEEEEEENS5_IJNS5_IJNS5_IJNSA_ILi16EEESO_EEEiEEENS5_IJNS5_IJNSA_ILi0EEESC_EEENSA_ILi512EEEEEENS5_IJSW_iEEEEEEEEEEESK_S13_NS4_8TiledMMAINS4_8MMA_AtomIJNS4_21SM100_MMA_MXF8F6F4_SSISI_SI_fSJ_Li128ELi256ELNS4_4UMMA5MajorE0ELS18_0ELNS17_7ScaleInE0ELS19_0EEEEEENSM_INS5_IJSC_SC_SC_EEENS5_IJSW_SW_SW_EEEEENS5_IJNS4_10UnderscoreES1F_S1F_EEEEENS5_IJNS4_13SM90_TMA_LOADES1I_EEENS5_IJNS4_14ComposedLayoutINS4_7SwizzleILi3ELi4ELi3EEENS4_18smem_ptr_flag_bitsILi8EEENSM_INS5_IJSB_SF_EEENS5_IJSF_SC_EEEEEEENSM_INS5_IJNS5_IJNS5_IJSP_SC_EEENS5_IJSN_SC_EEEEEESC_NS5_IJSO_NSA_ILi2EEEEEEEEENS5_IJNS5_IJNS5_IJSU_SY_EEESX_EEESW_NS5_IJSC_SY_EEEEEEEEEEEvNS4_8identityENS5_IJNS4_23SM90_TMA_LOAD_MULTICASTES26_EEENS5_IJS1S_NSM_INS5_IJNS5_IJNS5_IJSP_S1W_EEES1U_EEESC_S1X_EEENS5_IJS20_SW_NS5_IJSC_NSA_ILi1024EEEEEEEEEEEEEEvS25_EENS_8epilogue10collective18CollectiveEpilogueINS2H_23Sm100TmaWarpSpecializedILi4ELi2ELi32ELb1ELb0EEEJNS5_IJNSA_ILi64EEESG_SG_EEENS5_IJNSM_IS2M_SC_EENSM_INS5_IJSN_S1W_EEENS5_IJSC_SF_EEEEEEEENS_10bfloat16_tESL_S2T_SL_NS2H_6fusion15FusionCallbacksIS2L_NS2U_17LinearCombinationIS2T_fS2T_fLNS_15FloatRoundStyleE2EEES2N_S2S_JEEENS4_5SM1004TMEM4LOAD26SM100_TMEM_LOAD_32dp32b32xES1I_NS1K_INS1L_ILi2ELi4ELi3EEENS1N_ILi16EEENSM_INS5_IJSB_SN_EEES1U_EEEENS4_39AutoVectorizingCopyWithAssumedAlignmentILi128EEENS4_14SM90_TMA_STOREES38_S3A_S3A_EEEvvEEEEvNT_6ParamsE) ;  /* 0xfffffec002007950 */ /* 0x000fea0003c3ffff */
        .weak           $__internal_2_$__cuda_sm10x_tcgen05_guardrail_trap_unallocated_columns_being_dealloced
        .type           $__internal_2_$__cuda_sm10x_tcgen05_guardrail_trap_unallocated_columns_being_dealloced,@function
        .size           $__internal_2_$__cuda_sm10x_tcgen05_guardrail_trap_unallocated_columns_being_dealloced,(.L_x_231 - $__internal_2_$__cuda_sm10x_tcgen05_guardrail_trap_unallocated_columns_being_dealloced)
$__internal_2_$__cuda_sm10x_tcgen05_guardrail_trap_unallocated_columns_being_dealloced:
[----:B------:R-:W-:Y:S05]  /*14000*/  BPT.TRAP 0x1 ;  /* 0x000000040000795c */ /* 0x000fea0000300000 */
[----:B------:R-:W-:-:S04]  /*14010*/  HFMA2 R3, -RZ, RZ, 0, 0 ;  /* 0x00000000ff037431 */ /* 0x000fc800000001ff */
[----:B------:R-:W-:Y:S05]  /*14020*/  RET.REL.NODEC R2 `(_ZN7cutlass13device_kernelINS_4gemm6kernel13GemmUniversalIN4cute5tupleIJiiiiEEENS1_10collective13CollectiveMmaINS1_46MainloopSm100TmaUmmaWarpSpecializedBlockScaledILi1ELi2ELi1ENS5_IJNS4_1CILi8EEENSA_ILi1EEESC_EEEEENS5_IJNSA_ILi128EEENSA_ILi256EEESG_EEENS5_IJNS_12float_e4m3_tENS_13float_ue8m0_tEEEENS5_IJNS5_IJlSC_lEEENS4_6LayoutINS5_IJNS5_IJNS5_IJNSA_ILi32EEENSA_ILi4EEEEEEiEEESQ_NS5_IJSC_iEEEEEENS5_IJNS5_IJNS5_IJNSA_ILi16EEESO_EEEiEEENS5_IJNS5_IJNSA_ILi0EEESC_EEENSA_ILi512EEEEEENS5_IJSW_iEEEEEEEEEEESK_S13_NS4_8TiledMMAINS4_8MMA_AtomIJNS4_21SM100_MMA_MXF8F6F4_SSISI_SI_fSJ_Li128ELi256ELNS4_4UMMA5MajorE0ELS18_0ELNS17_7ScaleInE0ELS19_0EEEEEENSM_INS5_IJSC_SC_SC_EEENS5_IJSW_SW_SW_EEEEENS5_IJNS4_10UnderscoreES1F_S1F_EEEEENS5_IJNS4_13SM90_TMA_LOADES1I_EEENS5_IJNS4_14ComposedLayoutINS4_7SwizzleILi3ELi4ELi3EEENS4_18smem_ptr_flag_bitsILi8EEENSM_INS5_IJSB_SF_EEENS5_IJSF_SC_EEEEEEENSM_INS5_IJNS5_IJNS5_IJSP_SC_EEENS5_IJSN_SC_EEEEEESC_NS5_IJSO_NSA_ILi2EEEEEEEEENS5_IJNS5_IJNS5_IJSU_SY_EEESX_EEESW_NS5_IJSC_SY_EEEEEEEEEEEvNS4_8identityENS5_IJNS4_23SM90_TMA_LOAD_MULTICASTES26_EEENS5_IJS1S_NSM_INS5_IJNS5_IJNS5_IJSP_S1W_EEES1U_EEESC_S1X_EEENS5_IJS20_SW_NS5_IJSC_NSA_ILi1024EEEEEEEEEEEEEEvS25_EENS_8epilogue10collective18CollectiveEpilogueINS2H_23Sm100TmaWarpSpecializedILi4ELi2ELi32ELb1ELb0EEEJNS5_IJNSA_ILi64EEESG_SG_EEENS5_IJNSM_IS2M_SC_EENSM_INS5_IJSN_S1W_EEENS5_IJSC_SF_EEEEEEEENS_10bfloat16_tESL_S2T_SL_NS2H_6fusion15FusionCallbacksIS2L_NS2U_17LinearCombinationIS2T_fS2T_fLNS_15FloatRoundStyleE2EEES2N_S2S_JEEENS4_5SM1004TMEM4LOAD26SM100_TMEM_LOAD_32dp32b32xES1I_NS1K_INS1L_ILi2ELi4ELi3EEENS1N_ILi16EEENSM_INS5_IJSB_SN_EEES1U_EEEENS4_39AutoVectorizingCopyWithAssumedAlignmentILi128EEENS4_14SM90_TMA_STOREES38_S3A_S3A_EEEvvEEEEvNT_6ParamsE) ;  /* 0xfffffebc02f47950 */ /* 0x000fea0003c3ffff */
.L_x_230:
[----:B------:R-:W-:-:S00]  /*14030*/  BRA `(.L_x_230) ;  /* 0xfffffffc00fc7947 */ /* 0x000fc0000383ffff */
[----:B------:R-:W-:-:S00]  /*14040*/  NOP ;  /* 0x0000000000007918 */ /* 0x000fc00000000000 */
        /* <DEDUP_REMOVED lines=11> */
.L_x_231:


//--------------------- .nv.global.init           --------------------------
	.section	.nv.global.init,"aw",@progbits
.nv.global.init:
	.type		$str$27,@object
	.size		$str$27,($str$28 - $str$27)
$str$27:
        /*0000*/ 	.byte	0x28, 0x61, 0x64, 0x64, 0x72, 0x65, 0x73, 0x73, 0x20, 0x26, 0x20, 0x6d, 0x61, 0x73, 0x6b, 0x29
        /*0010*/ 	.byte	0x20, 0x3d, 0x3d, 0x20, 0x30, 0x00
	.type		$str$28,@object
	.size		$str$28,($str$26 - $str$28)
$str$28:
        /*0016*/ 	.byte	0x2f, 0x74, 0x6d, 0x70, 0x2f, 0x63, 0x75, 0x74, 0x6c, 0x61, 0x73, 0x73, 0x5f, 0x73, 0x77, 0x65
        /*0026*/ 	.byte	0x65, 0x70, 0x5f, 0x73, 0x72, 0x63, 0x2f, 0x69, 0x6e, 0x63, 0x6c, 0x75, 0x64, 0x65, 0x2f, 0x63
        /*0036*/ 	.byte	0x75, 0x74, 0x65, 0x2f, 0x70, 0x6f, 0x69, 0x6e, 0x74, 0x65, 0x72, 0x5f, 0x66, 0x6c, 0x61, 0x67
        /*0046*/ 	.byte	0x67, 0x65, 0x64, 0x2e, 0x68, 0x70, 0x70, 0x00
	.type		$str$26,@object
	.size		$str$26,($str$25 - $str$26)
$str$26:
        /*004e*/ 	.byte	0x2f, 0x74, 0x6d, 0x70, 0x2f, 0x63, 0x75, 0x74, 0x6c, 0x61, 0x73, 0x73, 0x5f, 0x73, 0x77, 0x65
        /*005e*/ 	.byte	0x65, 0x70, 0x5f, 0x73, 0x72, 0x63, 0x2f, 0x69, 0x6e, 0x63, 0x6c, 0x75, 0x64, 0x65, 0x2f, 0x63
        /*006e*/ 	.byte	0x75, 0x74, 0x65, 0x2f, 0x61, 0x74, 0x6f, 0x6d, 0x2f, 0x63, 0x6f, 0x70, 0x79, 0x5f, 0x74, 0x72
        /*007e*/ 	.byte	0x61, 0x69, 0x74, 0x73, 0x5f, 0x73, 0x6d, 0x31, 0x30, 0x30, 0x2e, 0x68, 0x70, 0x70, 0x00
	.type		$str$25,@object
	.size		$str$25,(__unnamed_1 - $str$25)
$str$25:
        /*008d*/ 	.byte	0x28, 0x28, 0x75, 0x69, 0x6e, 0x74, 0x33, 0x32, 0x5f, 0x74, 0x28, 0x74, 0x68, 0x72, 0x65, 0x61
        /*009d*/ 	.byte	0x64, 0x49, 0x64, 0x78, 0x2e, 0x78, 0x29, 0x20, 0x2f, 0x20, 0x33, 0x32, 0x29, 0x20, 0x25, 0x20
        /*00ad*/ 	.byte	0x34, 0x29, 0x20, 0x3d, 0x3d, 0x20, 0x28, 0x28, 0x28, 0x74, 0x6d, 0x65, 0x6d, 0x5f, 0x61, 0x64
        /*00bd*/ 	.byte	0x64, 0x72, 0x20, 0x3e, 0x3e, 0x20, 0x31, 0x36, 0x29, 0x20, 0x2f, 0x20, 0x33, 0x32, 0x29, 0x20
        /*00cd*/ 	.byte	0x25, 0x20, 0x34, 0x29, 0x00
	.type		__unnamed_1,@object
	.size		__unnamed_1,(__unnamed_2 - __unnamed_1)
__unnamed_1:
        /*00d2*/ 	.byte	0x61, 0x75, 0x74, 0x6f, 0x20, 0x63, 0x75, 0x74, 0x65, 0x3a, 0x3a, 0x61, 0x73, 0x5f, 0x70, 0x6f
        /* <DEDUP_REMOVED lines=24> */
        /*0262*/ 	.byte	0x43, 0x3c, 0x34, 0x30, 0x39, 0x36, 0x3e, 0x3e, 0x3e, 0x3e, 0x5d, 0x00
	.type		__unnamed_2,@object
	.size		__unnamed_2,(.L_2 - __unnamed_2)
__unnamed_2:
        /* <DEDUP_REMOVED lines=42> */
        /*050e*/ 	.byte	0x3e, 0x3e, 0x5d, 0x00
.L_2:


//--------------------- .nv.shared._ZN7cutlass13device_kernelINS_4gemm6kernel13GemmUniversalIN4cute5tupleIJiiiiEEENS1_10collective13CollectiveMmaINS1_46MainloopSm100TmaUmmaWarpSpecializedBlockScaledILi1ELi2ELi1ENS5_IJNS4_1CILi8EEENSA_ILi1EEESC_EEEEENS5_IJNSA_ILi128EEENSA_ILi256EEESG_EEENS5_IJNS_12float_e4m3_tENS_13float_ue8m0_tEEEENS5_IJNS5_IJlSC_lEEENS4_6LayoutINS5_IJNS5_IJNS5_IJNSA_ILi32EEENSA_ILi4EEEEEEiEEESQ_NS5_IJSC_iEEEEEENS5_IJNS5_IJNS5_IJNSA_ILi16EEESO_EEEiEEENS5_IJNS5_IJNSA_ILi0EEESC_EEENSA_ILi512EEEEEENS5_IJSW_iEEEEEEEEEEESK_S13_NS4_8TiledMMAINS4_8MMA_AtomIJNS4_21SM100_MMA_MXF8F6F4_SSISI_SI_fSJ_Li128ELi256ELNS4_4UMMA5MajorE0ELS18_0ELNS17_7ScaleInE0ELS19_0EEEEEENSM_INS5_IJSC_SC_SC_EEENS5_IJSW_SW_SW_EEEEENS5_IJNS4_10UnderscoreES1F_S1F_EEEEENS5_IJNS4_13SM90_TMA_LOADES1I_EEENS5_IJNS4_14ComposedLayoutINS4_7SwizzleILi3ELi4ELi3EEENS4_18smem_ptr_flag_bitsILi8EEENSM_INS5_IJSB_SF_EEENS5_IJSF_SC_EEEEEEENSM_INS5_IJNS5_IJNS5_IJSP_SC_EEENS5_IJSN_SC_EEEEEESC_NS5_IJSO_NSA_ILi2EEEEEEEEENS5_IJNS5_IJNS5_IJSU_SY_EEESX_EEESW_NS5_IJSC_SY_EEEEEEEEEEEvNS4_8identityENS5_IJNS4_23SM90_TMA_LOAD_MULTICASTES26_EEENS5_IJS1S_NSM_INS5_IJNS5_IJNS5_IJSP_S1W_EEES1U_EEESC_S1X_EEENS5_IJS20_SW_NS5_IJSC_NSA_ILi1024EEEEEEEEEEEEEEvS25_EENS_8epilogue10collective18CollectiveEpilogueINS2H_23Sm100TmaWarpSpecializedILi4ELi2ELi32ELb1ELb0EEEJNS5_IJNSA_ILi64EEESG_SG_EEENS5_IJNSM_IS2M_SC_EENSM_INS5_IJSN_S1W_EEENS5_IJSC_SF_EEEEEEEENS_10bfloat16_tESL_S2T_SL_NS2H_6fusion15FusionCallbacksIS2L_NS2U_17LinearCombinationIS2T_fS2T_fLNS_15FloatRoundStyleE2EEES2N_S2S_JEEENS4_5SM1004TMEM4LOAD26SM100_TMEM_LOAD_32dp32b32xES1I_NS1K_INS1L_ILi2ELi4ELi3EEENS1N_ILi16EEENSM_INS5_IJSB_SN_EEES1U_EEEENS4_39AutoVectorizingCopyWithAssumedAlignmentILi128EEENS4_14SM90_TMA_STOREES38_S3A_S3A_EEEvvEEEEvNT_6ParamsE --------------------------
	.section	.nv.shared._ZN7cutlass13device_kernelINS_4gemm6kernel13GemmUniversalIN4cute5tupleIJiiiiEEENS1_10collective13CollectiveMmaINS1_46MainloopSm100TmaUmmaWarpSpecializedBlockScaledILi1ELi2ELi1ENS5_IJNS4_1CILi8EEENSA_ILi1EEESC_EEEEENS5_IJNSA_ILi128EEENSA_ILi256EEESG_EEENS5_IJNS_12float_e4m3_tENS_13float_ue8m0_tEEEENS5_IJNS5_IJlSC_lEEENS4_6LayoutINS5_IJNS5_IJNS5_IJNSA_ILi32EEENSA_ILi4EEEEEEiEEESQ_NS5_IJSC_iEEEEEENS5_IJNS5_IJNS5_IJNSA_ILi16EEESO_EEEiEEENS5_IJNS5_IJNSA_ILi0EEESC_EEENSA_ILi512EEEEEENS5_IJSW_iEEEEEEEEEEESK_S13_NS4_8TiledMMAINS4_8MMA_AtomIJNS4_21SM100_MMA_MXF8F6F4_SSISI_SI_fSJ_Li128ELi256ELNS4_4UMMA5MajorE0ELS18_0ELNS17_7ScaleInE0ELS19_0EEEEEENSM_INS5_IJSC_SC_SC_EEENS5_IJSW_SW_SW_EEEEENS5_IJNS4_10UnderscoreES1F_S1F_EEEEENS5_IJNS4_13SM90_TMA_LOADES1I_EEENS5_IJNS4_14ComposedLayoutINS4_7SwizzleILi3ELi4ELi3EEENS4_18smem_ptr_flag_bitsILi8EEENSM_INS5_IJSB_SF_EEENS5_IJSF_SC_EEEEEEENSM_INS5_IJNS5_IJNS5_IJSP_SC_EEENS5_IJSN_SC_EEEEEESC_NS5_IJSO_NSA_ILi2EEEEEEEEENS5_IJNS5_IJNS5_IJSU_SY_EEESX_EEESW_NS5_IJSC_SY_EEEEEEEEEEEvNS4_8identityENS5_IJNS4_23SM90_TMA_LOAD_MULTICASTES26_EEENS5_IJS1S_NSM_INS5_IJNS5_IJNS5_IJSP_S1W_EEES1U_EEESC_S1X_EEENS5_IJS20_SW_NS5_IJSC_NSA_ILi1024EEEEEEEEEEEEEEvS25_EENS_8epilogue10collective18CollectiveEpilogueINS2H_23Sm100TmaWarpSpecializedILi4ELi2ELi32ELb1ELb0EEEJNS5_IJNSA_ILi64EEESG_SG_EEENS5_IJNSM_IS2M_SC_EENSM_INS5_IJSN_S1W_EEENS5_IJSC_SF_EEEEEEEENS_10bfloat16_tESL_S2T_SL_NS2H_6fusion15FusionCallbacksIS2L_NS2U_17LinearCombinationIS2T_fS2T_fLNS_15FloatRoundStyleE2EEES2N_S2S_JEEENS4_5SM1004TMEM4LOAD26SM100_TMEM_LOAD_32dp32b32xES1I_NS1K_INS1L_ILi2ELi4ELi3EEENS1N_ILi16EEENSM_INS5_IJSB_SN_EEES1U_EEEENS4_39AutoVectorizingCopyWithAssumedAlignmentILi128EEENS4_14SM90_TMA_STOREES38_S3A_S3A_EEEvvEEEEvNT_6ParamsE,"aw",@nobits
	.sectionflags	@""
	.align	16
	.zero		1024


//--------------------- .nv.shared.reserved.0     --------------------------
	.section	.nv.shared.reserved.0,"aw",@nobits
	.weak		__nv_reservedSMEM_offset_0_alias
	.size		__nv_reservedSMEM_offset_0_alias, 0, 64
	.other		__nv_reservedSMEM_offset_0_alias,@"STO_CUDA_RESERVED_SHARED STV_DEFAULT"
__nv_reservedSMEM_offset_0_alias:
	.zero		0
.nv.shared.reserved.0:
	.zero		64
	.weak		__nv_reservedSMEM_tcgen05_partition
	.type		__nv_reservedSMEM_tcgen05_partition,@object
	.size		__nv_reservedSMEM_tcgen05_partition,(.L_0 - __nv_reservedSMEM_tcgen05_partition)
__nv_reservedSMEM_tcgen05_partition:
	.zero		32
.L_0:


//--------------------- .nv.global                --------------------------
	.section	.nv.global,"aw",@nobits
.nv.global:
	.type		_ZN40_INTERNAL_0d2205f4_4_k_cu_ec505916_297144cute1_E,@object
	.size		_ZN40_INTERNAL_0d2205f4_4_k_cu_ec505916_297144cute1_E,(_ZN40_INTERNAL_0d2205f4_4_k_cu_ec505916_297144cuda3std3__45__cpo6cbeginE - _ZN40_INTERNAL_0d2205f4_4_k_cu_ec505916_297144cute1_E)
_ZN40_INTERNAL_0d2205f4_4_k_cu_ec505916_297144cute1_E:
	.zero		1
	.type		_ZN40_INTERNAL_0d2205f4_4_k_cu_ec505916_297144cuda3std3__45__cpo6cbeginE,@object
	.size		_ZN40_INTERNAL_0d2205f4_4_k_cu_ec505916_297144cuda3std3__45__cpo6cbeginE,(_ZN40_INTERNAL_0d2205f4_4_k_cu_ec505916_297144cuda3std3__48in_placeE - _ZN40_INTERNAL_0d2205f4_4_k_cu_ec505916_297144cuda3std3__45__cpo6cbeginE)
_ZN40_INTERNAL_0d2205f4_4_k_cu_ec505916_297144cuda3std3__45__cpo6cbeginE:
	.zero		1
	.type		_ZN40_INTERNAL_0d2205f4_4_k_cu_ec505916_297144cuda3std3__48in_placeE,@object
	.size		_ZN40_INTERNAL_0d2205f4_4_k_cu_ec505916_297144cuda3std3__48in_placeE,(_ZN40_INTERNAL_0d2205f4_4_k_cu_ec505916_297144cuda3std6ranges3__45__cpo9iter_moveE - _ZN40_INTERNAL_0d2205f4_4_k_cu_ec505916_297144cuda3std3__48in_placeE)
_ZN40_INTERNAL_0d2205f4_4_k_cu_ec505916_297144cuda3std3__48in_placeE:
	.zero		1
	.type		_ZN40_INTERNAL_0d2205f4_4_k_cu_ec505916_297144cuda3std6ranges3__45__cpo9iter_moveE,@object
	.size		_ZN40_INTERNAL_0d2205f4_4_k_cu_ec505916_297144cuda3std6ranges3__45__cpo9iter_moveE,(_ZN40_INTERNAL_0d2205f4_4_k_cu_ec505916_297144cuda3std3__45__cpo5beginE - _ZN40_INTERNAL_0d2205f4_4_k_cu_ec505916_297144cuda3std6ranges3__45__cpo9iter_moveE)
_ZN40_INTERNAL_0d2205f4_4_k_cu_ec505916_297144cuda3std6ranges3__45__cpo9iter_moveE:
	.zero		1
	.type		_ZN40_INTERNAL_0d2205f4_4_k_cu_ec505916_297144cuda3std3__45__cpo5beginE,@object
	.size		_ZN40_INTERNAL_0d2205f4_4_k_cu_ec505916_297144cuda3std3__45__cpo5beginE,(_ZN40_INTERNAL_0d2205f4_4_k_cu_ec505916_297144cuda3std3__442_GLOBAL__N__0d2205f4_4_k_cu_ec505916_297146ignoreE - _ZN40_INTERNAL_0d2205f4_4_k_cu_ec505916_297144cuda3std3__45__cpo5beginE)
_ZN40_INTERNAL_0d2205f4_4_k_cu_ec505916_297144cuda3std3__45__cpo5beginE:
	.zero		1
	.type		_ZN40_INTERNAL_0d2205f4_4_k_cu_ec505916_297144cuda3std3__442_GLOBAL__N__0d2205f4_4_k_cu_ec505916_297146ignoreE,@object
	.size		_ZN40_INTERNAL_0d2205f4_4_k_cu_ec505916_297144cuda3std3__442_GLOBAL__N__0d2205f4_4_k_cu_ec505916_297146ignoreE,(_ZN40_INTERNAL_0d2205f4_4_k_cu_ec505916_297144cute7productE - _ZN40_INTERNAL_0d2205f4_4_k_cu_ec505916_297144cuda3std3__442_GLOBAL__N__0d2205f4_4_k_cu_ec505916_297146ignoreE)
_ZN40_INTERNAL_0d2205f4_4_k_cu_ec505916_297144cuda3std3__442_GLOBAL__N__0d2205f4_4_k_cu_ec505916_297146ignoreE:
	.zero		1
	.type		_ZN40_INTERNAL_0d2205f4_4_k_cu_ec505916_297144cute7productE,@object
	.size		_ZN40_INTERNAL_0d2205f4_4_k_cu_ec505916_297144cute7productE,(_ZN40_INTERNAL_0d2205f4_4_k_cu_ec505916_297144cuda3std3__45__cpo3endE - _ZN40_INTERNAL_0d2205f4_4_k_cu_ec505916_297144cute7productE)
_ZN40_INTERNAL_0d2205f4_4_k_cu_ec505916_297144cute7productE:
	.zero		1
	.type		_ZN40_INTERNAL_0d2205f4_4_k_cu_ec505916_297144cuda3std3__45__cpo3endE,@object
	.size		_ZN40_INTERNAL_0d2205f4_4_k_cu_ec505916_297144cuda3std3__45__cpo3endE,(_ZN40_INTERNAL_0d2205f4_4_k_cu_ec505916_297144cuda3std3__419piecewise_constructE - _ZN40_INTERNAL_0d2205f4_4_k_cu_ec505916_297144cuda3std3__45__cpo3endE)
_ZN40_INTERNAL_0d2205f4_4_k_cu_ec505916_297144cuda3std3__45__cpo3endE:
	.zero		1
	.type		_ZN40_INTERNAL_0d2205f4_4_k_cu_ec505916_297144cuda3std3__419piecewise_constructE,@object
	.size		_ZN40_INTERNAL_0d2205f4_4_k_cu_ec505916_297144cuda3std3__419piecewise_constructE,(_ZN40_INTERNAL_0d2205f4_4_k_cu_ec505916_297144cuda3std3__45__cpo4cendE - _ZN40_INTERNAL_0d2205f4_4_k_cu_ec505916_297144cuda3std3__419piecewise_constructE)
_ZN40_INTERNAL_0d2205f4_4_k_cu_ec505916_297144cuda3std3__419piecewise_constructE:
	.zero		1
	.type		_ZN40_INTERNAL_0d2205f4_4_k_cu_ec505916_297144cuda3std3__45__cpo4cendE,@object
	.size		_ZN40_INTERNAL_0d2205f4_4_k_cu_ec505916_297144cuda3std3__45__cpo4cendE,(_ZN40_INTERNAL_0d2205f4_4_k_cu_ec505916_297144cuda3std6ranges3__45__cpo4swapE - _ZN40_INTERNAL_0d2205f4_4_k_cu_ec505916_297144cuda3std3__45__cpo4cendE)
_ZN40_INTERNAL_0d2205f4_4_k_cu_ec505916_297144cuda3std3__45__cpo4cendE:
	.zero		1
	.type		_ZN40_INTERNAL_0d2205f4_4_k_cu_ec505916_297144cuda3std6ranges3__45__cpo4swapE,@object
	.size		_ZN40_INTERNAL_0d2205f4_4_k_cu_ec505916_297144cuda3std6ranges3__45__cpo4swapE,(.L_10 - _ZN40_INTERNAL_0d2205f4_4_k_cu_ec505916_297144cuda3std6ranges3__45__cpo4swapE)
_ZN40_INTERNAL_0d2205f4_4_k_cu_ec505916_297144cuda3std6ranges3__45__cpo4swapE:
	.zero		1
.L_10:


//--------------------- .nv.constant0._ZN7cutlass13device_kernelINS_4gemm6kernel13GemmUniversalIN4cute5tupleIJiiiiEEENS1_10collective13CollectiveMmaINS1_46MainloopSm100TmaUmmaWarpSpecializedBlockScaledILi1ELi2ELi1ENS5_IJNS4_1CILi8EEENSA_ILi1EEESC_EEEEENS5_IJNSA_ILi128EEENSA_ILi256EEESG_EEENS5_IJNS_12float_e4m3_tENS_13float_ue8m0_tEEEENS5_IJNS5_IJlSC_lEEENS4_6LayoutINS5_IJNS5_IJNS5_IJNSA_ILi32EEENSA_ILi4EEEEEEiEEESQ_NS5_IJSC_iEEEEEENS5_IJNS5_IJNS5_IJNSA_ILi16EEESO_EEEiEEENS5_IJNS5_IJNSA_ILi0EEESC_EEENSA_ILi512EEEEEENS5_IJSW_iEEEEEEEEEEESK_S13_NS4_8TiledMMAINS4_8MMA_AtomIJNS4_21SM100_MMA_MXF8F6F4_SSISI_SI_fSJ_Li128ELi256ELNS4_4UMMA5MajorE0ELS18_0ELNS17_7ScaleInE0ELS19_0EEEEEENSM_INS5_IJSC_SC_SC_EEENS5_IJSW_SW_SW_EEEEENS5_IJNS4_10UnderscoreES1F_S1F_EEEEENS5_IJNS4_13SM90_TMA_LOADES1I_EEENS5_IJNS4_14ComposedLayoutINS4_7SwizzleILi3ELi4ELi3EEENS4_18smem_ptr_flag_bitsILi8EEENSM_INS5_IJSB_SF_EEENS5_IJSF_SC_EEEEEEENSM_INS5_IJNS5_IJNS5_IJSP_SC_EEENS5_IJSN_SC_EEEEEESC_NS5_IJSO_NSA_ILi2EEEEEEEEENS5_IJNS5_IJNS5_IJSU_SY_EEESX_EEESW_NS5_IJSC_SY_EEEEEEEEEEEvNS4_8identityENS5_IJNS4_23SM90_TMA_LOAD_MULTICASTES26_EEENS5_IJS1S_NSM_INS5_IJNS5_IJNS5_IJSP_S1W_EEES1U_EEESC_S1X_EEENS5_IJS20_SW_NS5_IJSC_NSA_ILi1024EEEEEEEEEEEEEEvS25_EENS_8epilogue10collective18CollectiveEpilogueINS2H_23Sm100TmaWarpSpecializedILi4ELi2ELi32ELb1ELb0EEEJNS5_IJNSA_ILi64EEESG_SG_EEENS5_IJNSM_IS2M_SC_EENSM_INS5_IJSN_S1W_EEENS5_IJSC_SF_EEEEEEEENS_10bfloat16_tESL_S2T_SL_NS2H_6fusion15FusionCallbacksIS2L_NS2U_17LinearCombinationIS2T_fS2T_fLNS_15FloatRoundStyleE2EEES2N_S2S_JEEENS4_5SM1004TMEM4LOAD26SM100_TMEM_LOAD_32dp32b32xES1I_NS1K_INS1L_ILi2ELi4ELi3EEENS1N_ILi16EEENSM_INS5_IJSB_SN_EEES1U_EEEENS4_39AutoVectorizingCopyWithAssumedAlignmentILi128EEENS4_14SM90_TMA_STOREES38_S3A_S3A_EEEvvEEEEvNT_6ParamsE --------------------------
	.section	.nv.constant0._ZN7cutlass13device_kernelINS_4gemm6kernel13GemmUniversalIN4cute5tupleIJiiiiEEENS1_10collective13CollectiveMmaINS1_46MainloopSm100TmaUmmaWarpSpecializedBlockScaledILi1ELi2ELi1ENS5_IJNS4_1CILi8EEENSA_ILi1EEESC_EEEEENS5_IJNSA_ILi128EEENSA_ILi256EEESG_EEENS5_IJNS_12float_e4m3_tENS_13float_ue8m0_tEEEENS5_IJNS5_IJlSC_lEEENS4_6LayoutINS5_IJNS5_IJNS5_IJNSA_ILi32EEENSA_ILi4EEEEEEiEEESQ_NS5_IJSC_iEEEEEENS5_IJNS5_IJNS5_IJNSA_ILi16EEESO_EEEiEEENS5_IJNS5_IJNSA_ILi0EEESC_EEENSA_ILi512EEEEEENS5_IJSW_iEEEEEEEEEEESK_S13_NS4_8TiledMMAINS4_8MMA_AtomIJNS4_21SM100_MMA_MXF8F6F4_SSISI_SI_fSJ_Li128ELi256ELNS4_4UMMA5MajorE0ELS18_0ELNS17_7ScaleInE0ELS19_0EEEEEENSM_INS5_IJSC_SC_SC_EEENS5_IJSW_SW_SW_EEEEENS5_IJNS4_10UnderscoreES1F_S1F_EEEEENS5_IJNS4_13SM90_TMA_LOADES1I_EEENS5_IJNS4_14ComposedLayoutINS4_7SwizzleILi3ELi4ELi3EEENS4_18smem_ptr_flag_bitsILi8EEENSM_INS5_IJSB_SF_EEENS5_IJSF_SC_EEEEEEENSM_INS5_IJNS5_IJNS5_IJSP_SC_EEENS5_IJSN_SC_EEEEEESC_NS5_IJSO_NSA_ILi2EEEEEEEEENS5_IJNS5_IJNS5_IJSU_SY_EEESX_EEESW_NS5_IJSC_SY_EEEEEEEEEEEvNS4_8identityENS5_IJNS4_23SM90_TMA_LOAD_MULTICASTES26_EEENS5_IJS1S_NSM_INS5_IJNS5_IJNS5_IJSP_S1W_EEES1U_EEESC_S1X_EEENS5_IJS20_SW_NS5_IJSC_NSA_ILi1024EEEEEEEEEEEEEEvS25_EENS_8epilogue10collective18CollectiveEpilogueINS2H_23Sm100TmaWarpSpecializedILi4ELi2ELi32ELb1ELb0EEEJNS5_IJNSA_ILi64EEESG_SG_EEENS5_IJNSM_IS2M_SC_EENSM_INS5_IJSN_S1W_EEENS5_IJSC_SF_EEEEEEEENS_10bfloat16_tESL_S2T_SL_NS2H_6fusion15FusionCallbacksIS2L_NS2U_17LinearCombinationIS2T_fS2T_fLNS_15FloatRoundStyleE2EEES2N_S2S_JEEENS4_5SM1004TMEM4LOAD26SM100_TMEM_LOAD_32dp32b32xES1I_NS1K_INS1L_ILi2ELi4ELi3EEENS1N_ILi16EEENSM_INS5_IJSB_SN_EEES1U_EEEENS4_39AutoVectorizingCopyWithAssumedAlignmentILi128EEENS4_14SM90_TMA_STOREES38_S3A_S3A_EEEvvEEEEvNT_6ParamsE,"a",@progbits
	.sectionflags	@""
	.align	4
.nv.constant0._ZN7cutlass13device_kernelINS_4gemm6kernel13GemmUniversalIN4cute5tupleIJiiiiEEENS1_10collective13CollectiveMmaINS1_46MainloopSm100TmaUmmaWarpSpecializedBlockScaledILi1ELi2ELi1ENS5_IJNS4_1CILi8EEENSA_ILi1EEESC_EEEEENS5_IJNSA_ILi128EEENSA_ILi256EEESG_EEENS5_IJNS_12float_e4m3_tENS_13float_ue8m0_tEEEENS5_IJNS5_IJlSC_lEEENS4_6LayoutINS5_IJNS5_IJNS5_IJNSA_ILi32EEENSA_ILi4EEEEEEiEEESQ_NS5_IJSC_iEEEEEENS5_IJNS5_IJNS5_IJNSA_ILi16EEESO_EEEiEEENS5_IJNS5_IJNSA_ILi0EEESC_EEENSA_ILi512EEEEEENS5_IJSW_iEEEEEEEEEEESK_S13_NS4_8TiledMMAINS4_8MMA_AtomIJNS4_21SM100_MMA_MXF8F6F4_SSISI_SI_fSJ_Li128ELi256ELNS4_4UMMA5MajorE0ELS18_0ELNS17_7ScaleInE0ELS19_0EEEEEENSM_INS5_IJSC_SC_SC_EEENS5_IJSW_SW_SW_EEEEENS5_IJNS4_10UnderscoreES1F_S1F_EEEEENS5_IJNS4_13SM90_TMA_LOADES1I_EEENS5_IJNS4_14ComposedLayoutINS4_7SwizzleILi3ELi4ELi3EEENS4_18smem_ptr_flag_bitsILi8EEENSM_INS5_IJSB_SF_EEENS5_IJSF_SC_EEEEEEENSM_INS5_IJNS5_IJNS5_IJSP_SC_EEENS5_IJSN_SC_EEEEEESC_NS5_IJSO_NSA_ILi2EEEEEEEEENS5_IJNS5_IJNS5_IJSU_SY_EEESX_EEESW_NS5_IJSC_SY_EEEEEEEEEEEvNS4_8identityENS5_IJNS4_23SM90_TMA_LOAD_MULTICASTES26_EEENS5_IJS1S_NSM_INS5_IJNS5_IJNS5_IJSP_S1W_EEES1U_EEESC_S1X_EEENS5_IJS20_SW_NS5_IJSC_NSA_ILi1024EEEEEEEEEEEEEEvS25_EENS_8epilogue10collective18CollectiveEpilogueINS2H_23Sm100TmaWarpSpecializedILi4ELi2ELi32ELb1ELb0EEEJNS5_IJNSA_ILi64EEESG_SG_EEENS5_IJNSM_IS2M_SC_EENSM_INS5_IJSN_S1W_EEENS5_IJSC_SF_EEEEEEEENS_10bfloat16_tESL_S2T_SL_NS2H_6fusion15FusionCallbacksIS2L_NS2U_17LinearCombinationIS2T_fS2T_fLNS_15FloatRoundStyleE2EEES2N_S2S_JEEENS4_5SM1004TMEM4LOAD26SM100_TMEM_LOAD_32dp32b32xES1I_NS1K_INS1L_ILi2ELi4ELi3EEENS1N_ILi16EEENSM_INS5_IJSB_SN_EEES1U_EEEENS4_39AutoVectorizingCopyWithAssumedAlignmentILi128EEENS4_14SM90_TMA_STOREES38_S3A_S3A_EEEvvEEEEvNT_6ParamsE:
	.zero		3968


//--------------------- SYMBOLS --------------------------

	.type		.nv.reservedSmem.offset0,@object
	.size		.nv.reservedSmem.offset0,0x4
	.type		.nv.reservedSmem.cap,@object
	.size		.nv.reservedSmem.cap,0x4
	.type		__assertfail,@function
